	.target	sm_80

	.elftype	@"ET_EXEC"


//--------------------- .note.nv.tkinfo           --------------------------
	.section	.note.nv.tkinfo,"",@"SHT_NOTE"
	.sectionflags	@"SHF_NOTE_NV_TKINFO"
	.tkinfo
        /*0018*/ 	.word	0x00000002
        /*0030*/ 	.string	""
        /*0030*/ 	.string	"ptxas"
        /*0030*/ 	.string	"Cuda compilation tools, release 13.0, V13.0.88"
        /*0030*/ 	.string	"Build cuda_13.0.r13.0/compiler.36424714_0"
        /*0030*/ 	.string	"-v  -suppress-debug-info  -lineinfo  -arch sm_80 "



//--------------------- .note.nv.cuinfo           --------------------------
	.section	.note.nv.cuinfo,"",@"SHT_NOTE"
	.sectionflags	@"SHF_NOTE_NV_CUINFO"
        /*0018*/ 	.short	0x0002
        /*001a*/ 	.short	0x0050
        /*001c*/ 	.short	0x0082
	.zero		2


//--------------------- .nv.info                  --------------------------
	.section	.nv.info,"",@"SHT_CUDA_INFO"
	.align	4


	//----- nvinfo : EIATTR_REGCOUNT
	.align		4
        /*0000*/ 	.byte	0x04, 0x2f
        /*0002*/ 	.short	(.L_1 - .L_0)
	.align		4
.L_0:
        /*0004*/ 	.word	index@(matmul_kernel)
        /*0008*/ 	.word	0x000000ff


	//----- nvinfo : EIATTR_FRAME_SIZE
	.align		4
.L_1:
        /*000c*/ 	.byte	0x04, 0x11
        /*000e*/ 	.short	(.L_3 - .L_2)
	.align		4
.L_2:
        /*0010*/ 	.word	index@(matmul_kernel)
        /*0014*/ 	.word	0x00000270


	//----- nvinfo : EIATTR_MIN_STACK_SIZE
	.align		4
.L_3:
        /*0018*/ 	.byte	0x04, 0x12
        /*001a*/ 	.short	(.L_5 - .L_4)
	.align		4
.L_4:
        /*001c*/ 	.word	index@(matmul_kernel)
        /*0020*/ 	.word	0x00000270
.L_5:


//--------------------- .nv.info.matmul_kernel    --------------------------
	.section	.nv.info.matmul_kernel,"",@"SHT_CUDA_INFO"
	.sectionflags	@""
	.align	4


	//----- nvinfo : EIATTR_CUDA_API_VERSION
	.align		4
        /*0000*/ 	.byte	0x04, 0x37
        /*0002*/ 	.short	(.L_7 - .L_6)
.L_6:
        /*0004*/ 	.word	0x00000082


	//----- nvinfo : EIATTR_SW2861232_WAR
	.align		4
.L_7:
        /*0008*/ 	.byte	0x01, 0x35
	.zero		2


	//----- nvinfo : EIATTR_PARAM_CBANK
	.align		4
        /*000c*/ 	.byte	0x04, 0x0a
        /*000e*/ 	.short	(.L_9 - .L_8)
	.align		4
.L_8:
        /*0010*/ 	.word	index@(.nv.constant0.matmul_kernel)
        /*0014*/ 	.short	0x0160
        /*0016*/ 	.short	0x0050


	//----- nvinfo : EIATTR_CBANK_PARAM_SIZE
	.align		4
.L_9:
        /*0018*/ 	.byte	0x03, 0x19
        /*001a*/ 	.short	0x0050


	//----- nvinfo : EIATTR_KPARAM_INFO
	.align		4
        /*001c*/ 	.byte	0x04, 0x17
        /*001e*/ 	.short	(.L_11 - .L_10)
.L_10:
        /*0020*/ 	.word	0x00000000
        /*0024*/ 	.short	0x000d
        /*0026*/ 	.short	0x0048
        /*0028*/ 	.byte	0x00, 0xf4, 0x21, 0x00


	//----- nvinfo : EIATTR_KPARAM_INFO
	.align		4
.L_11:
        /*002c*/ 	.byte	0x04, 0x17
        /*002e*/ 	.short	(.L_13 - .L_12)
.L_12:
        /*0030*/ 	.word	0x00000000
        /*0034*/ 	.short	0x000c
        /*0036*/ 	.short	0x0040
        /*0038*/ 	.byte	0x00, 0xf4, 0x21, 0x00


	//----- nvinfo : EIATTR_KPARAM_INFO
	.align		4
.L_13:
        /*003c*/ 	.byte	0x04, 0x17
        /*003e*/ 	.short	(.L_15 - .L_14)
.L_14:
        /*0040*/ 	.word	0x00000000
        /*0044*/ 	.short	0x000b
        /*0046*/ 	.short	0x0038
        /*0048*/ 	.byte	0x00, 0xf0, 0x11, 0x00


	//----- nvinfo : EIATTR_KPARAM_INFO
	.align		4
.L_15:
        /*004c*/ 	.byte	0x04, 0x17
        /*004e*/ 	.short	(.L_17 - .L_16)
.L_16:
        /*0050*/ 	.word	0x00000000
        /*0054*/ 	.short	0x000a
        /*0056*/ 	.short	0x0034
        /*0058*/ 	.byte	0x00, 0xf0, 0x11, 0x00


	//----- nvinfo : EIATTR_KPARAM_INFO
	.align		4
.L_17:
        /*005c*/ 	.byte	0x04, 0x17
        /*005e*/ 	.short	(.L_19 - .L_18)
.L_18:
        /*0060*/ 	.word	0x00000000
        /*0064*/ 	.short	0x0009
        /*0066*/ 	.short	0x0030
        /*0068*/ 	.byte	0x00, 0xf0, 0x11, 0x00


	//----- nvinfo : EIATTR_KPARAM_INFO
	.align		4
.L_19:
        /*006c*/ 	.byte	0x04, 0x17
        /*006e*/ 	.short	(.L_21 - .L_20)
.L_20:
        /*0070*/ 	.word	0x00000000
        /*0074*/ 	.short	0x0008
        /*0076*/ 	.short	0x002c
        /*0078*/ 	.byte	0x00, 0xf0, 0x11, 0x00


	//----- nvinfo : EIATTR_KPARAM_INFO
	.align		4
.L_21:
        /*007c*/ 	.byte	0x04, 0x17
        /*007e*/ 	.short	(.L_23 - .L_22)
.L_22:
        /*0080*/ 	.word	0x00000000
        /*0084*/ 	.short	0x0007
        /*0086*/ 	.short	0x0028
        /*0088*/ 	.byte	0x00, 0xf0, 0x11, 0x00


	//----- nvinfo : EIATTR_KPARAM_INFO
	.align		4
.L_23:
        /*008c*/ 	.byte	0x04, 0x17
        /*008e*/ 	.short	(.L_25 - .L_24)
.L_24:
        /*0090*/ 	.word	0x00000000
        /*0094*/ 	.short	0x0006
        /*0096*/ 	.short	0x0024
        /*0098*/ 	.byte	0x00, 0xf0, 0x11, 0x00


	//----- nvinfo : EIATTR_KPARAM_INFO
	.align		4
.L_25:
        /*009c*/ 	.byte	0x04, 0x17
        /*009e*/ 	.short	(.L_27 - .L_26)
.L_26:
        /*00a0*/ 	.word	0x00000000
        /*00a4*/ 	.short	0x0005
        /*00a6*/ 	.short	0x0020
        /*00a8*/ 	.byte	0x00, 0xf0, 0x11, 0x00


	//----- nvinfo : EIATTR_KPARAM_INFO
	.align		4
.L_27:
        /*00ac*/ 	.byte	0x04, 0x17
        /*00ae*/ 	.short	(.L_29 - .L_28)
.L_28:
        /*00b0*/ 	.word	0x00000000
        /*00b4*/ 	.short	0x0004
        /*00b6*/ 	.short	0x001c
        /*00b8*/ 	.byte	0x00, 0xf0, 0x11, 0x00


	//----- nvinfo : EIATTR_KPARAM_INFO
	.align		4
.L_29:
        /*00bc*/ 	.byte	0x04, 0x17
        /*00be*/ 	.short	(.L_31 - .L_30)
.L_30:
        /*00c0*/ 	.word	0x00000000
        /*00c4*/ 	.short	0x0003
        /*00c6*/ 	.short	0x0018
        /*00c8*/ 	.byte	0x00, 0xf0, 0x11, 0x00


	//----- nvinfo : EIATTR_KPARAM_INFO
	.align		4
.L_31:
        /*00cc*/ 	.byte	0x04, 0x17
        /*00ce*/ 	.short	(.L_33 - .L_32)
.L_32:
        /*00d0*/ 	.word	0x00000000
        /*00d4*/ 	.short	0x0002
        /*00d6*/ 	.short	0x0010
        /*00d8*/ 	.byte	0x00, 0xf4, 0x21, 0x00


	//----- nvinfo : EIATTR_KPARAM_INFO
	.align		4
.L_33:
        /*00dc*/ 	.byte	0x04, 0x17
        /*00de*/ 	.short	(.L_35 - .L_34)
.L_34:
        /*00e0*/ 	.word	0x00000000
        /*00e4*/ 	.short	0x0001
        /*00e6*/ 	.short	0x0008
        /*00e8*/ 	.byte	0x00, 0xf4, 0x21, 0x00


	//----- nvinfo : EIATTR_KPARAM_INFO
	.align		4
.L_35:
        /*00ec*/ 	.byte	0x04, 0x17
        /*00ee*/ 	.short	(.L_37 - .L_36)
.L_36:
        /*00f0*/ 	.word	0x00000000
        /*00f4*/ 	.short	0x0000
        /*00f6*/ 	.short	0x0000
        /*00f8*/ 	.byte	0x00, 0xf4, 0x21, 0x00


	//----- nvinfo : EIATTR_MAXREG_COUNT
	.align		4
.L_37:
        /*00fc*/ 	.byte	0x03, 0x1b
        /*00fe*/ 	.short	0x00ff


	//----- nvinfo : EIATTR_NUM_BARRIERS
	.align		4
        /*0100*/ 	.byte	0x02, 0x4c
        /*0102*/ 	.byte	0x01
	.zero		1


	//----- nvinfo : EIATTR_ANNOTATIONS
	.align		4
        /*0104*/ 	.byte	0x04, 0x55
        /*0106*/ 	.short	(.L_39 - .L_38)


	//   ....[0]....
.L_38:
        /*0108*/ 	.word	0x00000001
        /*010c*/ 	.byte	0x80, 0x0a, 0x00, 0x00, 0x01, 0x00, 0x00, 0x00, 0x70, 0x38, 0x00, 0x00, 0x01, 0x00, 0x00, 0x00
        /* <DEDUP_REMOVED lines=207> */
        /*0e0c*/ 	.byte	0x90, 0x19, 0x01, 0x00, 0x01, 0x00, 0x00, 0x00, 0xa0, 0x19, 0x01, 0x00


	//----- nvinfo : EIATTR_MERCURY_ISA_VERSION
	.align		4
.L_39:
        /*0e18*/ 	.byte	0x03, 0x5f
        /*0e1a*/ 	.short	0x0000


	//----- nvinfo : EIATTR_EXIT_INSTR_OFFSETS
	.align		4
        /*0e1c*/ 	.byte	0x04, 0x1c
        /*0e1e*/ 	.short	(.L_41 - .L_40)


	//   ....[0]....
.L_40:
        /*0e20*/ 	.word	0x00012aa0


	//   ....[1]....
        /*0e24*/ 	.word	0x00012ac0


	//----- nvinfo : EIATTR_REQNTID
	.align		4
.L_41:
        /*0e28*/ 	.byte	0x04, 0x10
        /*0e2a*/ 	.short	(.L_43 - .L_42)
.L_42:
        /*0e2c*/ 	.word	0x00000080
        /*0e30*/ 	.word	0x00000001
        /*0e34*/ 	.word	0x00000001
.L_43:


//--------------------- .nv.callgraph             --------------------------
	.section	.nv.callgraph,"",@"SHT_CUDA_CALLGRAPH"
	.align	4
	.sectionentsize	8
	.align		4
        /*0000*/ 	.word	0x00000000
	.align		4
        /*0004*/ 	.word	0xffffffff
	.align		4
        /*0008*/ 	.word	0x00000000
	.align		4
        /*000c*/ 	.word	0xfffffffe
	.align		4
        /*0010*/ 	.word	0x00000000
	.align		4
        /*0014*/ 	.word	0xfffffffd
	.align		4
        /*0018*/ 	.word	0x00000000
	.align		4
        /*001c*/ 	.word	0xfffffffc


//--------------------- .nv.rel.action            --------------------------
	.section	.nv.rel.action,"",@"SHT_CUDA_RELOCINFO"
	.align	8
	.sectionentsize	8
        /*0000*/ 	.byte	0x73, 0x00, 0x00, 0x00, 0x00, 0x00, 0x00, 0x00, 0x00, 0x00, 0x00, 0x11, 0x25, 0x00, 0x05, 0x36


//--------------------- .nv.constant0.matmul_kernel --------------------------
	.section	.nv.constant0.matmul_kernel,"a",@progbits
	.sectionflags	@""
	.align	4
.nv.constant0.matmul_kernel:
	.zero		432


//--------------------- .text.matmul_kernel       --------------------------
	.section	.text.matmul_kernel,"ax",@progbits
	.sectioninfo	@"SHI_REGISTERS=255"
	.align	128
        .global         matmul_kernel
        .type           matmul_kernel,@function
        .size           matmul_kernel,(.L_x_3 - matmul_kernel)
        .other          matmul_kernel,@"STO_CUDA_ENTRY STV_DEFAULT"
matmul_kernel:
.text.matmul_kernel:
[----:B------:R-:W-:-:S03]  /*0000*/  IMAD.MOV.U32 R1, RZ, RZ, c[0x0][0x28] ;  /* 0x00000a00ff017624 */ /* 0x000fc600078e00ff */
[----:B------:R-:W-:Y:S01]  /*0010*/  IMAD.MOV.U32 R0, RZ, RZ, c[0x0][0x17c] ;  /* 0x00005f00ff007624 */ /* 0x000fe200078e00ff */
[----:B------:R-:W1:Y:S01]  /*0020*/  S2R R6, SR_CTAID.X ;  /* 0x0000000000067919 */ /* 0x000e620000002500 */
[----:B------:R-:W-:Y:S01]  /*0030*/  IADD3 R1, R1, -0x270, RZ ;  /* 0xfffffd9001017810 */ /* 0x000fe20007ffe0ff */
[----:B------:R-:W-:Y:S01]  /*0040*/  ULDC UR5, c[0x0][0x180] ;  /* 0x0000600000057ab9 */ /* 0x000fe20000000800 */
[----:B------:R-:W-:Y:S01]  /*0050*/  LOP3.LUT R206, R206, 0xfffffffe, RZ, 0xc0, !PT ;  /* 0xfffffffecece7812 */ /* 0x000fe200078ec0ff */
[----:B------:R-:W2:Y:S01]  /*0060*/  S2R R94, SR_TID.X ;  /* 0x00000000005e7919 */ /* 0x000ea20000002100 */
[----:B------:R-:W-:Y:S01]  /*0070*/  IADD3 R0, R0, 0xff, RZ ;  /* 0x000000ff00007810 */ /* 0x000fe20007ffe0ff */
[----:B------:R-:W-:Y:S01]  /*0080*/  UIADD3 UR4, UR5, -0x20, URZ ;  /* 0xffffffe005047890 */ /* 0x000fe2000fffe03f */
[----:B------:R-:W-:Y:S01]  /*0090*/  LOP3.LUT R4, R4, 0x7fffffff, RZ, 0xc0, !PT ;  /* 0x7fffffff04047812 */ /* 0x000fe200078ec0ff */
[----:B------:R-:W-:Y:S01]  /*00a0*/  UIADD3 UR6, UR5, -0x40, URZ ;  /* 0xffffffc005067890 */ /* 0x000fe2000fffe03f */
[----:B------:R-:W-:Y:S01]  /*00b0*/  SHF.R.S32.HI R3, RZ, 0x1f, R0 ;  /* 0x0000001fff037819 */ /* 0x000fe20000011400 */
[----:B------:R-:W-:Y:S01]  /*00c0*/  UIADD3 UR7, UR5, -0x60, URZ ;  /* 0xffffffa005077890 */ /* 0x000fe2000fffe03f */
[----:B------:R-:W-:-:S02]  /*00d0*/  IMAD.MOV.U32 R233, RZ, RZ, c[0x0][0x188] ;  /* 0x00006200ffe97624 */ /* 0x000fc400078e00ff */
[----:B------:R-:W-:-:S04]  /*00e0*/  LEA.HI R3, R3, R0, RZ, 0x8 ;  /* 0x0000000003037211 */ /* 0x000fc800078f40ff */
[----:B------:R-:W-:-:S05]  /*00f0*/  SHF.R.S32.HI R3, RZ, 0x8, R3 ;  /* 0x00000008ff037819 */ /* 0x000fca0000011403 */
[----:B------:R-:W-:Y:S01]  /*0100*/  IMAD.SHL.U32 R5, R3, 0x8, RZ ;  /* 0x0000000803057824 */ /* 0x000fe200078e00ff */
[----:B-1----:R-:W-:-:S04]  /*0110*/  IABS R10, R6 ;  /* 0x00000006000a7213 */ /* 0x002fc80000000000 */
[-C--:B------:R-:W-:Y:S02]  /*0120*/  IABS R7, R5.reuse ;  /* 0x0000000500077213 */ /* 0x080fe40000000000 */
[----:B------:R-:W-:Y:S02]  /*0130*/  IABS R11, R5 ;  /* 0x00000005000b7213 */ /* 0x000fe40000000000 */
[----:B------:R-:W1:Y:S01]  /*0140*/  I2F.RP R0, R7 ;  /* 0x0000000700007306 */ /* 0x000e620000209400 */
[--C-:B--2---:R-:W-:Y:S02]  /*0150*/  SHF.R.S32.HI R205, RZ, 0x6, R94.reuse ;  /* 0x00000006ffcd7819 */ /* 0x104fe4000001145e */
[----:B------:R-:W-:Y:S02]  /*0160*/  SHF.R.U32.HI R207, RZ, 0x6, R94 ;  /* 0x00000006ffcf7819 */ /* 0x000fe4000001165e */
[----:B------:R-:W-:Y:S02]  /*0170*/  SGXT R205, R205, 0x1 ;  /* 0x00000001cdcd781a */ /* 0x000fe40000000200 */
[----:B------:R-:W-:-:S02]  /*0180*/  SGXT.U32 R207, R207, 0x1 ;  /* 0x00000001cfcf781a */ /* 0x000fc40000000000 */
[----:B------:R-:W-:Y:S02]  /*0190*/  LOP3.LUT R98, R94, 0x1f, RZ, 0xc0, !PT ;  /* 0x0000001f5e627812 */ /* 0x000fe400078ec0ff */
[C---:B------:R-:W-:Y:S01]  /*01a0*/  ISETP.GE.AND P3, PT, R207.reuse, c[0x0][0x180], PT ;  /* 0x00006000cf007a0c */ /* 0x040fe20003f66270 */
[C---:B------:R-:W-:Y:S01]  /*01b0*/  IMAD R171, R207.reuse, c[0x0][0x188], RZ ;  /* 0x00006200cfab7a24 */ /* 0x040fe200078e02ff */
[C---:B------:R-:W-:Y:S01]  /*01c0*/  LOP3.LUT R165, R207.reuse, 0x4, RZ, 0xfc, !PT ;  /* 0x00000004cfa57812 */ /* 0x040fe200078efcff */
[----:B------:R-:W-:Y:S01]  /*01d0*/  IMAD R246, R98, c[0x0][0x18c], RZ ;  /* 0x0000630062f67a24 */ /* 0x000fe200078e02ff */
[C---:B------:R-:W-:Y:S01]  /*01e0*/  LOP3.LUT R164, R207.reuse, 0x8, RZ, 0xfc, !PT ;  /* 0x00000008cfa47812 */ /* 0x040fe200078efcff */
[----:B-1----:R-:W1:Y:S01]  /*01f0*/  MUFU.RCP R0, R0 ;  /* 0x0000000000007308 */ /* 0x002e620000001000 */
[C---:B------:R-:W-:Y:S02]  /*0200*/  LOP3.LUT R138, R207.reuse, 0xc, RZ, 0xfc, !PT ;  /* 0x0000000ccf8a7812 */ /* 0x040fe400078efcff */
[----:B------:R-:W-:-:S02]  /*0210*/  LOP3.LUT R137, R207, 0x10, RZ, 0xfc, !PT ;  /* 0x00000010cf897812 */ /* 0x000fc400078efcff */
[C---:B------:R-:W-:Y:S02]  /*0220*/  LOP3.LUT R136, R207.reuse, 0x14, RZ, 0xfc, !PT ;  /* 0x00000014cf887812 */ /* 0x040fe400078efcff */
[C---:B------:R-:W-:Y:S02]  /*0230*/  LOP3.LUT R135, R207.reuse, 0x18, RZ, 0xfc, !PT ;  /* 0x00000018cf877812 */ /* 0x040fe400078efcff */
[C---:B------:R-:W-:Y:S02]  /*0240*/  LOP3.LUT R134, R207.reuse, 0x1c, RZ, 0xfc, !PT ;  /* 0x0000001ccf867812 */ /* 0x040fe400078efcff */
[C---:B------:R-:W-:Y:S02]  /*0250*/  LOP3.LUT R133, R207.reuse, 0x2, RZ, 0xfc, !PT ;  /* 0x00000002cf857812 */ /* 0x040fe400078efcff */
[C---:B------:R-:W-:Y:S02]  /*0260*/  LOP3.LUT R132, R207.reuse, 0x6, RZ, 0xfc, !PT ;  /* 0x00000006cf847812 */ /* 0x040fe400078efcff */
[----:B------:R-:W-:-:S02]  /*0270*/  LOP3.LUT R103, R207, 0xa, RZ, 0xfc, !PT ;  /* 0x0000000acf677812 */ /* 0x000fc400078efcff */
[----:B-1----:R-:W-:Y:S01]  /*0280*/  IADD3 R2, R0, 0xffffffe, RZ ;  /* 0x0ffffffe00027810 */ /* 0x002fe20007ffe0ff */
[----:B------:R-:W-:Y:S01]  /*0290*/  IMAD.MOV R0, RZ, RZ, -R11 ;  /* 0x000000ffff007224 */ /* 0x000fe200078e0a0b */
[C---:B------:R-:W-:Y:S02]  /*02a0*/  LOP3.LUT R102, R207.reuse, 0xe, RZ, 0xfc, !PT ;  /* 0x0000000ecf667812 */ /* 0x040fe400078efcff */
[----:B------:R1:W2:Y:S01]  /*02b0*/  F2I.FTZ.U32.TRUNC.NTZ R3, R2 ;  /* 0x0000000200037305 */ /* 0x0002a2000021f000 */
[C---:B------:R-:W-:Y:S02]  /*02c0*/  LOP3.LUT R101, R207.reuse, 0x12, RZ, 0xfc, !PT ;  /* 0x00000012cf657812 */ /* 0x040fe400078efcff */
[C---:B------:R-:W-:Y:S02]  /*02d0*/  LOP3.LUT R100, R207.reuse, 0x16, RZ, 0xfc, !PT ;  /* 0x00000016cf647812 */ /* 0x040fe400078efcff */
[----:B------:R-:W-:Y:S01]  /*02e0*/  LOP3.LUT R99, R207, 0x1a, RZ, 0xfc, !PT ;  /* 0x0000001acf637812 */ /* 0x000fe200078efcff */
[----:B-1----:R-:W-:-:S02]  /*02f0*/  IMAD.MOV.U32 R2, RZ, RZ, RZ ;  /* 0x000000ffff027224 */ /* 0x002fc400078e00ff */
[----:B--2---:R-:W-:-:S04]  /*0300*/  IMAD.MOV R8, RZ, RZ, -R3 ;  /* 0x000000ffff087224 */ /* 0x004fc800078e0a03 */
[----:B------:R-:W-:Y:S02]  /*0310*/  IMAD R9, R8, R7, RZ ;  /* 0x0000000708097224 */ /* 0x000fe400078e02ff */
[----:B------:R-:W-:Y:S02]  /*0320*/  IMAD.MOV.U32 R8, RZ, RZ, R10 ;  /* 0x000000ffff087224 */ /* 0x000fe400078e000a */
[----:B------:R-:W-:-:S06]  /*0330*/  IMAD.HI.U32 R3, R3, R9, R2 ;  /* 0x0000000903037227 */ /* 0x000fcc00078e0002 */
[----:B------:R-:W-:-:S04]  /*0340*/  IMAD.HI.U32 R3, R3, R8, RZ ;  /* 0x0000000803037227 */ /* 0x000fc800078e00ff */
[----:B------:R-:W-:-:S05]  /*0350*/  IMAD R0, R3, R0, R8 ;  /* 0x0000000003007224 */ /* 0x000fca00078e0208 */
[----:B------:R-:W-:-:S13]  /*0360*/  ISETP.GT.U32.AND P1, PT, R7, R0, PT ;  /* 0x000000000700720c */ /* 0x000fda0003f24070 */
[----:B------:R-:W-:Y:S01]  /*0370*/  @!P1 IMAD.IADD R0, R0, 0x1, -R7 ;  /* 0x0000000100009824 */ /* 0x000fe200078e0a07 */
[----:B------:R-:W-:Y:S02]  /*0380*/  @!P1 IADD3 R3, R3, 0x1, RZ ;  /* 0x0000000103039810 */ /* 0x000fe40007ffe0ff */
[----:B------:R-:W-:Y:S02]  /*0390*/  ISETP.NE.AND P1, PT, R5, RZ, PT ;  /* 0x000000ff0500720c */ /* 0x000fe40003f25270 */
[----:B------:R-:W-:Y:S02]  /*03a0*/  ISETP.GE.U32.AND P0, PT, R0, R7, PT ;  /* 0x000000070000720c */ /* 0x000fe40003f06070 */
[----:B------:R-:W-:-:S04]  /*03b0*/  LOP3.LUT R0, R6, R5, RZ, 0x3c, !PT ;  /* 0x0000000506007212 */ /* 0x000fc800078e3cff */
[----:B------:R-:W-:Y:S01]  /*03c0*/  ISETP.GE.AND P2, PT, R0, RZ, PT ;  /* 0x000000ff0000720c */ /* 0x000fe20003f46270 */
[----:B------:R-:W-:-:S05]  /*03d0*/  IMAD.MOV.U32 R0, RZ, RZ, c[0x0][0x178] ;  /* 0x00005e00ff007624 */ /* 0x000fca00078e00ff */
[----:B------:R-:W-:Y:S02]  /*03e0*/  IADD3 R0, R0, 0x3f, RZ ;  /* 0x0000003f00007810 */ /* 0x000fe40007ffe0ff */
[----:B------:R-:W-:-:S05]  /*03f0*/  @P0 IADD3 R3, R3, 0x1, RZ ;  /* 0x0000000103030810 */ /* 0x000fca0007ffe0ff */
[----:B------:R-:W-:Y:S01]  /*0400*/  IMAD.MOV.U32 R2, RZ, RZ, R3 ;  /* 0x000000ffff027224 */ /* 0x000fe200078e0003 */
[----:B------:R-:W-:-:S03]  /*0410*/  SHF.R.S32.HI R3, RZ, 0x1f, R0 ;  /* 0x0000001fff037819 */ /* 0x000fc60000011400 */
[----:B------:R-:W-:Y:S01]  /*0420*/  @!P2 IMAD.MOV R2, RZ, RZ, -R2 ;  /* 0x000000ffff02a224 */ /* 0x000fe200078e0a02 */
[----:B------:R-:W-:Y:S02]  /*0430*/  @!P1 LOP3.LUT R2, RZ, R5, RZ, 0x33, !PT ;  /* 0x00000005ff029212 */ /* 0x000fe400078e33ff */
[----:B------:R-:W-:-:S03]  /*0440*/  LEA.HI R3, R3, R0, RZ, 0x6 ;  /* 0x0000000003037211 */ /* 0x000fc600078f30ff */
[----:B------:R-:W-:Y:S02]  /*0450*/  IMAD.SHL.U32 R14, R2, 0x8, RZ ;  /* 0x00000008020e7824 */ /* 0x000fe400078e00ff */
[----:B------:R-:W-:-:S03]  /*0460*/  IMAD.MOV R2, RZ, RZ, -R2 ;  /* 0x000000ffff027224 */ /* 0x000fc600078e0a02 */
[----:B------:R-:W-:Y:S01]  /*0470*/  LEA.HI.SX32 R3, R3, -R14, 0x1a ;  /* 0x8000000e03037211 */ /* 0x000fe200078fd2ff */
[----:B------:R-:W-:Y:S02]  /*0480*/  IMAD R11, R5, R2, R6 ;  /* 0x00000002050b7224 */ /* 0x000fe400078e0206 */
[----:B------:R-:W-:Y:S01]  /*0490*/  IMAD.MOV.U32 R2, RZ, RZ, RZ ;  /* 0x000000ffff027224 */ /* 0x000fe200078e00ff */
[----:B------:R-:W-:Y:S02]  /*04a0*/  IMNMX R16, R3, 0x8, PT ;  /* 0x0000000803107817 */ /* 0x000fe40003800200 */
[----:B------:R-:W-:Y:S02]  /*04b0*/  IABS R6, R11 ;  /* 0x0000000b00067213 */ /* 0x000fe40000000000 */
[----:B------:R-:W-:-:S04]  /*04c0*/  IABS R7, R16 ;  /* 0x0000001000077213 */ /* 0x000fc80000000000 */
[----:B------:R-:W1:Y:S08]  /*04d0*/  I2F.RP R0, R7 ;  /* 0x0000000700007306 */ /* 0x000e700000209400 */
[----:B-1----:R-:W1:Y:S02]  /*04e0*/  MUFU.RCP R0, R0 ;  /* 0x0000000000007308 */ /* 0x002e640000001000 */
[----:B-1----:R-:W-:-:S02]  /*04f0*/  IADD3 R3, R0, 0xffffffe, RZ ;  /* 0x0ffffffe00037810 */ /* 0x002fc40007ffe0ff */
[----:B------:R-:W-:-:S04]  /*0500*/  IABS R0, c[0x0][0x17c] ;  /* 0x00005f0000007a13 */ /* 0x000fc80000000000 */
[----:B------:R-:W1:Y:S02]  /*0510*/  F2I.FTZ.U32.TRUNC.NTZ R3, R3 ;  /* 0x0000000300037305 */ /* 0x000e64000021f000 */
[----:B-1----:R-:W-:-:S04]  /*0520*/  IMAD.MOV R8, RZ, RZ, -R3 ;  /* 0x000000ffff087224 */ /* 0x002fc800078e0a03 */
[----:B------:R-:W-:Y:S01]  /*0530*/  IMAD R5, R8, R7, RZ ;  /* 0x0000000708057224 */ /* 0x000fe200078e02ff */
[----:B------:R-:W-:-:S03]  /*0540*/  IABS R8, R16 ;  /* 0x0000001000087213 */ /* 0x000fc60000000000 */
[----:B------:R-:W-:Y:S02]  /*0550*/  IMAD.HI.U32 R2, R3, R5, R2 ;  /* 0x0000000503027227 */ /* 0x000fe400078e0002 */
[----:B------:R-:W1:Y:S02]  /*0560*/  I2F.RP R5, R0 ;  /* 0x0000000000057306 */ /* 0x000e640000209400 */
[----:B------:R-:W-:Y:S02]  /*0570*/  IMAD.MOV R8, RZ, RZ, -R8 ;  /* 0x000000ffff087224 */ /* 0x000fe400078e0a08 */
[----:B------:R-:W-:-:S04]  /*0580*/  IMAD.HI.U32 R3, R2, R6, RZ ;  /* 0x0000000602037227 */ /* 0x000fc800078e00ff */
[----:B------:R-:W-:-:S05]  /*0590*/  IMAD R2, R3, R8, R6 ;  /* 0x0000000803027224 */ /* 0x000fca00078e0206 */
[----:B------:R-:W-:Y:S01]  /*05a0*/  ISETP.GT.U32.AND P1, PT, R7, R2, PT ;  /* 0x000000020700720c */ /* 0x000fe20003f24070 */
[----:B-1----:R-:W1:-:S12]  /*05b0*/  MUFU.RCP R5, R5 ;  /* 0x0000000500057308 */ /* 0x002e580000001000 */
[----:B------:R-:W-:Y:S01]  /*05c0*/  @!P1 IMAD.IADD R2, R2, 0x1, -R7 ;  /* 0x0000000102029824 */ /* 0x000fe200078e0a07 */
[----:B------:R-:W-:Y:S02]  /*05d0*/  @!P1 IADD3 R3, R3, 0x1, RZ ;  /* 0x0000000103039810 */ /* 0x000fe40007ffe0ff */
[----:B------:R-:W-:Y:S02]  /*05e0*/  ISETP.NE.AND P1, PT, R16, RZ, PT ;  /* 0x000000ff1000720c */ /* 0x000fe40003f25270 */
[----:B------:R-:W-:Y:S02]  /*05f0*/  ISETP.GE.U32.AND P0, PT, R2, R7, PT ;  /* 0x000000070200720c */ /* 0x000fe40003f06070 */
[----:B------:R-:W-:Y:S02]  /*0600*/  LOP3.LUT R2, R11, R16, RZ, 0x3c, !PT ;  /* 0x000000100b027212 */ /* 0x000fe400078e3cff */
[----:B-1----:R-:W-:Y:S02]  /*0610*/  IADD3 R8, R5, 0xffffffe, RZ ;  /* 0x0ffffffe05087810 */ /* 0x002fe40007ffe0ff */
[----:B------:R-:W-:-:S02]  /*0620*/  ISETP.GE.AND P2, PT, R2, RZ, PT ;  /* 0x000000ff0200720c */ /* 0x000fc40003f46270 */
[----:B------:R-:W-:Y:S01]  /*0630*/  IABS R2, c[0x0][0x178] ;  /* 0x00005e0000027a13 */ /* 0x000fe20000000000 */
[----:B------:R1:W2:Y:S01]  /*0640*/  F2I.FTZ.U32.TRUNC.NTZ R9, R8 ;  /* 0x0000000800097305 */ /* 0x0002a2000021f000 */
[----:B------:R-:W-:-:S03]  /*0650*/  SHF.R.U32.HI R5, RZ, 0x5, R94 ;  /* 0x00000005ff057819 */ /* 0x000fc6000001165e */
[----:B------:R-:W-:Y:S02]  /*0660*/  @P0 IADD3 R3, R3, 0x1, RZ ;  /* 0x0000000103030810 */ /* 0x000fe40007ffe0ff */
[----:B------:R-:W-:-:S03]  /*0670*/  SGXT.U32 R5, R5, 0x2 ;  /* 0x000000020505781a */ /* 0x000fc60000000000 */
[----:B------:R-:W-:Y:S02]  /*0680*/  IMAD.MOV.U32 R13, RZ, RZ, R3 ;  /* 0x000000ffff0d7224 */ /* 0x000fe400078e0003 */
[----:B------:R-:W3:Y:S01]  /*0690*/  I2F.RP R3, R2 ;  /* 0x0000000200037306 */ /* 0x000ee20000209400 */
[----:B-1----:R-:W-:Y:S02]  /*06a0*/  IMAD.MOV.U32 R8, RZ, RZ, RZ ;  /* 0x000000ffff087224 */ /* 0x002fe400078e00ff */
[----:B------:R-:W-:Y:S01]  /*06b0*/  @!P2 IMAD.MOV R13, RZ, RZ, -R13 ;  /* 0x000000ffff0da224 */ /* 0x000fe200078e0a0d */
[----:B------:R-:W-:Y:S01]  /*06c0*/  @!P1 LOP3.LUT R13, RZ, R16, RZ, 0x33, !PT ;  /* 0x00000010ff0d9212 */ /* 0x000fe200078e33ff */
[----:B--2---:R-:W-:-:S04]  /*06d0*/  IMAD.MOV R7, RZ, RZ, -R9 ;  /* 0x000000ffff077224 */ /* 0x004fc800078e0a09 */
[----:B------:R-:W-:Y:S02]  /*06e0*/  IMAD.SHL.U32 R204, R13, 0x100, RZ ;  /* 0x000001000dcc7824 */ /* 0x000fe400078e00ff */
[----:B------:R-:W-:-:S03]  /*06f0*/  IMAD.MOV R13, RZ, RZ, -R13 ;  /* 0x000000ffff0d7224 */ /* 0x000fc600078e0a0d */
[----:B------:R-:W-:Y:S01]  /*0700*/  LOP3.LUT R6, R204, R5, RZ, 0xfc, !PT ;  /* 0x00000005cc067212 */ /* 0x000fe200078efcff */
[----:B------:R-:W-:Y:S01]  /*0710*/  IMAD R5, R7, R0, RZ ;  /* 0x0000000007057224 */ /* 0x000fe200078e02ff */
[----:B---3--:R-:W1:Y:S01]  /*0720*/  MUFU.RCP R3, R3 ;  /* 0x0000000300037308 */ /* 0x008e620000001000 */
[----:B------:R-:W-:Y:S01]  /*0730*/  IMAD R13, R16, R13, R11 ;  /* 0x0000000d100d7224 */ /* 0x000fe200078e020b */
[----:B------:R-:W-:Y:S01]  /*0740*/  LOP3.LUT R17, R6, 0xfc, RZ, 0xfc, !PT ;  /* 0x000000fc06117812 */ /* 0x000fe200078efcff */
[----:B------:R-:W-:Y:S01]  /*0750*/  IMAD.HI.U32 R5, R9, R5, R8 ;  /* 0x0000000509057227 */ /* 0x000fe200078e0008 */
[----:B------:R-:W-:Y:S02]  /*0760*/  IABS R10, R6 ;  /* 0x00000006000a7213 */ /* 0x000fe40000000000 */
[----:B------:R-:W-:Y:S01]  /*0770*/  IABS R235, R17 ;  /* 0x0000001100eb7213 */ /* 0x000fe20000000000 */
[----:B------:R-:W-:Y:S01]  /*0780*/  IMAD.IADD R13, R14, 0x1, R13 ;  /* 0x000000010e0d7824 */ /* 0x000fe200078e020d */
[C---:B------:R-:W-:Y:S01]  /*0790*/  LOP3.LUT R18, R6.reuse, 0x4, RZ, 0xfc, !PT ;  /* 0x0000000406127812 */ /* 0x040fe200078efcff */
[----:B------:R-:W-:Y:S01]  /*07a0*/  IMAD.HI.U32 R7, R5, R10, RZ ;  /* 0x0000000a05077227 */ /* 0x000fe200078e00ff */
[----:B------:R-:W-:-:S02]  /*07b0*/  LOP3.LUT R16, R6, 0x14, RZ, 0xfc, !PT ;  /* 0x0000001406107812 */ /* 0x000fc400078efcff */
[----:B------:R-:W-:Y:S01]  /*07c0*/  IABS R12, R18 ;  /* 0x00000012000c7213 */ /* 0x000fe20000000000 */
[----:B------:R-:W-:Y:S01]  /*07d0*/  IMAD.HI.U32 R8, R5, R235, RZ ;  /* 0x000000eb05087227 */ /* 0x000fe200078e00ff */
[----:B------:R-:W-:Y:S02]  /*07e0*/  ISETP.GE.AND P5, PT, R18, RZ, PT ;  /* 0x000000ff1200720c */ /* 0x000fe40003fa6270 */
[----:B-1----:R-:W-:Y:S01]  /*07f0*/  IADD3 R3, R3, 0xffffffe, RZ ;  /* 0x0ffffffe03037810 */ /* 0x002fe20007ffe0ff */
[----:B------:R-:W-:Y:S01]  /*0800*/  IMAD.MOV R8, RZ, RZ, -R8 ;  /* 0x000000ffff087224 */ /* 0x000fe200078e0a08 */
[----:B------:R-:W-:Y:S01]  /*0810*/  LOP3.LUT R27, R6, 0x18, RZ, 0xfc, !PT ;  /* 0x00000018061b7812 */ /* 0x000fe200078efcff */
[----:B------:R-:W-:Y:S01]  /*0820*/  IMAD.MOV R7, RZ, RZ, -R7 ;  /* 0x000000ffff077224 */ /* 0x000fe200078e0a07 */
[----:B------:R1:W2:Y:S01]  /*0830*/  F2I.FTZ.U32.TRUNC.NTZ R9, R3 ;  /* 0x0000000300097305 */ /* 0x0002a2000021f000 */
[----:B------:R-:W-:Y:S01]  /*0840*/  IMAD R235, R0, R8, R235 ;  /* 0x0000000800eb7224 */ /* 0x000fe200078e02eb */
[----:B------:R-:W-:-:S02]  /*0850*/  IABS R18, R27 ;  /* 0x0000001b00127213 */ /* 0x000fc40000000000 */
[----:B------:R-:W-:Y:S02]  /*0860*/  LOP3.LUT R29, R6, 0x20, RZ, 0xfc, !PT ;  /* 0x00000020061d7812 */ /* 0x000fe400078efcff */
[C---:B------:R-:W-:Y:S02]  /*0870*/  ISETP.GT.U32.AND P2, PT, R0.reuse, R235, PT ;  /* 0x000000eb0000720c */ /* 0x040fe40003f44070 */
[----:B------:R-:W-:Y:S01]  /*0880*/  IABS R20, R29 ;  /* 0x0000001d00147213 */ /* 0x000fe20000000000 */
[----:B-1----:R-:W-:Y:S01]  /*0890*/  IMAD R3, R0, R7, R10 ;  /* 0x0000000700037224 */ /* 0x002fe200078e020a */
[----:B------:R-:W-:Y:S01]  /*08a0*/  LOP3.LUT R10, R94, 0x3f, RZ, 0xc0, !PT ;  /* 0x0000003f5e0a7812 */ /* 0x000fe200078ec0ff */
[----:B------:R-:W-:Y:S01]  /*08b0*/  IMAD.MOV.U32 R7, RZ, RZ, 0x1f ;  /* 0x0000001fff077424 */ /* 0x000fe200078e00ff */
[----:B------:R-:W-:Y:S02]  /*08c0*/  LOP3.LUT R30, R6, 0x24, RZ, 0xfc, !PT ;  /* 0x00000024061e7812 */ /* 0x000fe400078efcff */
[----:B------:R-:W-:Y:S01]  /*08d0*/  ISETP.GT.U32.AND P1, PT, R0, R3, PT ;  /* 0x000000030000720c */ /* 0x000fe20003f24070 */
[----:B------:R-:W-:Y:S01]  /*08e0*/  IMAD.SHL.U32 R8, R10, 0x4, RZ ;  /* 0x000000040a087824 */ /* 0x000fe200078e00ff */
[----:B------:R-:W-:Y:S01]  /*08f0*/  IADD3 R95, R7, c[0x0][0x180], RZ ;  /* 0x00006000075f7a10 */ /* 0x000fe20007ffe0ff */
[----:B--2---:R-:W-:Y:S01]  /*0900*/  IMAD.MOV R15, RZ, RZ, -R9 ;  /* 0x000000ffff0f7224 */ /* 0x004fe200078e0a09 */
[----:B------:R-:W-:Y:S01]  /*0910*/  IABS R22, R30 ;  /* 0x0000001e00167213 */ /* 0x000fe20000000000 */
[----:B------:R-:W-:Y:S01]  /*0920*/  IMAD.HI.U32 R7, R5, R12, RZ ;  /* 0x0000000c05077227 */ /* 0x000fe200078e00ff */
[----:B------:R-:W-:-:S02]  /*0930*/  LOP3.LUT R205, R8, 0x120, R205, 0x78, !PT ;  /* 0x0000012008cd7812 */ /* 0x000fc400078e78cd */
[----:B------:R-:W-:Y:S01]  /*0940*/  ISETP.GT.AND P0, PT, R95, 0x1f, PT ;  /* 0x0000001f5f00780c */ /* 0x000fe20003f04270 */
[----:B------:R-:W-:Y:S01]  /*0950*/  IMAD R11, R15, R2, RZ ;  /* 0x000000020f0b7224 */ /* 0x000fe200078e02ff */
[C---:B------:R-:W-:Y:S01]  /*0960*/  LOP3.LUT R28, R6.reuse, 0x1c, RZ, 0xfc, !PT ;  /* 0x0000001c061c7812 */ /* 0x040fe200078efcff */
[----:B------:R-:W-:Y:S01]  /*0970*/  IMAD.MOV.U32 R8, RZ, RZ, RZ ;  /* 0x000000ffff087224 */ /* 0x000fe200078e00ff */
[----:B------:R-:W-:Y:S01]  /*0980*/  SEL R241, RZ, 0x4, !P0 ;  /* 0x00000004fff17807 */ /* 0x000fe20004000000 */
[----:B------:R-:W-:Y:S01]  /*0990*/  IMAD.MOV R15, RZ, RZ, -R7 ;  /* 0x000000ffff0f7224 */ /* 0x000fe200078e0a07 */
[----:B------:R-:W-:Y:S01]  /*09a0*/  IABS R19, R28 ;  /* 0x0000001c00137213 */ /* 0x000fe20000000000 */
[----:B------:R-:W-:Y:S01]  /*09b0*/  IMAD.HI.U32 R7, R9, R11, R8 ;  /* 0x0000000b09077227 */ /* 0x000fe200078e0008 */
[----:B------:R-:W-:Y:S02]  /*09c0*/  SEL R242, R241, RZ, !P3 ;  /* 0x000000fff1f27207 */ /* 0x000fe40005800000 */
[----:B------:R-:W-:Y:S01]  /*09d0*/  ISETP.GE.AND P3, PT, R17, RZ, PT ;  /* 0x000000ff1100720c */ /* 0x000fe20003f66270 */
[----:B------:R-:W-:Y:S01]  /*09e0*/  @!P2 IMAD.IADD R235, R235, 0x1, -R0 ;  /* 0x00000001ebeba824 */ /* 0x000fe200078e0a00 */
[----:B------:R-:W-:Y:S01]  /*09f0*/  LOP3.LUT R9, R6, 0x8, RZ, 0xfc, !PT ;  /* 0x0000000806097812 */ /* 0x000fe200078efcff */
[----:B------:R-:W-:Y:S01]  /*0a00*/  IMAD R8, R0, R15, R12 ;  /* 0x0000000f00087224 */ /* 0x000fe200078e020c */
[----:B------:R-:W-:Y:S01]  /*0a10*/  LOP3.LUT R11, R6, 0x10, RZ, 0xfc, !PT ;  /* 0x00000010060b7812 */ /* 0x000fe200078efcff */
[----:B------:R-:W-:Y:S01]  /*0a20*/  @!P1 IMAD.IADD R3, R3, 0x1, -R0 ;  /* 0x0000000103039824 */ /* 0x000fe200078e0a00 */
[C---:B------:R-:W-:Y:S01]  /*0a30*/  ISETP.GT.U32.AND P0, PT, R0.reuse, R235, PT ;  /* 0x000000eb0000720c */ /* 0x040fe20003f04070 */
[----:B------:R-:W-:Y:S01]  /*0a40*/  IMAD R64, R13, 0x40, R10 ;  /* 0x000000400d407824 */ /* 0x000fe200078e020a */
[----:B------:R-:W-:-:S02]  /*0a50*/  ISETP.GT.U32.AND P4, PT, R0, R8, PT ;  /* 0x000000080000720c */ /* 0x000fc40003f84070 */
[----:B------:R-:W-:Y:S02]  /*0a60*/  ISETP.GT.U32.AND P2, PT, R0, R3, PT ;  /* 0x000000030000720c */ /* 0x000fe40003f44070 */
[----:B------:R-:W-:Y:S01]  /*0a70*/  ISETP.GE.AND P1, PT, R9, RZ, PT ;  /* 0x000000ff0900720c */ /* 0x000fe20003f26270 */
[----:B------:R1:W-:Y:S01]  /*0a80*/  STL [R1+0x1f4], R64 ;  /* 0x0001f44001007387 */ /* 0x0003e20000100800 */
[----:B------:R-:W-:Y:S02]  /*0a90*/  IABS R12, R9 ;  /* 0x00000009000c7213 */ /* 0x000fe40000000000 */
[----:B------:R-:W-:Y:S02]  /*0aa0*/  LOP3.LUT R9, R6, 0xc, RZ, 0xfc, !PT ;  /* 0x0000000c06097812 */ /* 0x000fe400078efcff */
[----:B------:R-:W-:Y:S01]  /*0ab0*/  IABS R15, R11 ;  /* 0x0000000b000f7213 */ /* 0x000fe20000000000 */
[--C-:B------:R-:W-:Y:S01]  /*0ac0*/  @!P0 IMAD.IADD R235, R235, 0x1, -R0.reuse ;  /* 0x00000001ebeb8824 */ /* 0x100fe200078e0a00 */
[----:B------:R-:W-:Y:S01]  /*0ad0*/  IABS R14, R9 ;  /* 0x00000009000e7213 */ /* 0x000fe20000000000 */
[--C-:B------:R-:W-:Y:S01]  /*0ae0*/  @!P4 IMAD.IADD R8, R8, 0x1, -R0.reuse ;  /* 0x000000010808c824 */ /* 0x100fe200078e0a00 */
[----:B------:R-:W-:Y:S01]  /*0af0*/  ISETP.GE.AND P4, PT, R11, RZ, PT ;  /* 0x000000ff0b00720c */ /* 0x000fe20003f86270 */
[----:B------:R-:W-:Y:S01]  /*0b00*/  @!P2 IMAD.IADD R3, R3, 0x1, -R0 ;  /* 0x000000010303a824 */ /* 0x000fe200078e0a00 */
[----:B------:R-:W-:Y:S01]  /*0b10*/  ISETP.GE.AND P2, PT, R9, RZ, PT ;  /* 0x000000ff0900720c */ /* 0x000fe20003f46270 */
[----:B------:R-:W-:Y:S01]  /*0b20*/  @!P3 IMAD.MOV R235, RZ, RZ, -R235 ;  /* 0x000000ffffebb224 */ /* 0x000fe200078e0aeb */
[----:B------:R-:W-:Y:S01]  /*0b30*/  ISETP.GT.U32.AND P3, PT, R0, R8, PT ;  /* 0x000000080000720c */ /* 0x000fe20003f64070 */
[----:B------:R-:W-:Y:S01]  /*0b40*/  IMAD.HI.U32 R9, R5, R12, RZ ;  /* 0x0000000c05097227 */ /* 0x000fe200078e00ff */
[----:B------:R-:W-:-:S02]  /*0b50*/  IABS R17, R16 ;  /* 0x0000001000117213 */ /* 0x000fc40000000000 */
[C---:B------:R-:W-:Y:S01]  /*0b60*/  ISETP.GE.AND P0, PT, R6.reuse, RZ, PT ;  /* 0x000000ff0600720c */ /* 0x040fe20003f06270 */
[----:B------:R-:W-:Y:S01]  /*0b70*/  IMAD.MOV R9, RZ, RZ, -R9 ;  /* 0x000000ffff097224 */ /* 0x000fe200078e0a09 */
[C---:B------:R-:W-:Y:S01]  /*0b80*/  LOP3.LUT R33, R6.reuse, 0x30, RZ, 0xfc, !PT ;  /* 0x0000003006217812 */ /* 0x040fe200078efcff */
[C---:B------:R-:W-:Y:S01]  /*0b90*/  IMAD.HI.U32 R11, R5.reuse, R14, RZ ;  /* 0x0000000e050b7227 */ /* 0x040fe200078e00ff */
[----:B------:R-:W-:Y:S02]  /*0ba0*/  LOP3.LUT R31, R6, 0x28, RZ, 0xfc, !PT ;  /* 0x00000028061f7812 */ /* 0x000fe400078efcff */
[----:B------:R-:W-:Y:S01]  /*0bb0*/  IABS R26, R33 ;  /* 0x00000021001a7213 */ /* 0x000fe20000000000 */
[----:B------:R-:W-:Y:S01]  /*0bc0*/  IMAD R9, R0, R9, R12 ;  /* 0x0000000900097224 */ /* 0x000fe200078e020c */
[----:B------:R-:W-:Y:S01]  /*0bd0*/  LOP3.LUT R32, R6, 0x2c, RZ, 0xfc, !PT ;  /* 0x0000002c06207812 */ /* 0x000fe200078efcff */
[----:B------:R-:W-:Y:S01]  /*0be0*/  @!P3 IMAD.IADD R8, R8, 0x1, -R0 ;  /* 0x000000010808b824 */ /* 0x000fe200078e0a00 */
[----:B------:R-:W-:Y:S01]  /*0bf0*/  IABS R24, R31 ;  /* 0x0000001f00187213 */ /* 0x000fe20000000000 */
[----:B------:R-:W-:Y:S01]  /*0c00*/  IMAD.MOV R11, RZ, RZ, -R11 ;  /* 0x000000ffff0b7224 */ /* 0x000fe200078e0a0b */
[----:B------:R-:W-:Y:S01]  /*0c10*/  ISETP.GT.U32.AND P3, PT, R0, R9, PT ;  /* 0x000000090000720c */ /* 0x000fe20003f64070 */
[----:B------:R-:W-:Y:S01]  /*0c20*/  IMAD.HI.U32 R12, R5, R15, RZ ;  /* 0x0000000f050c7227 */ /* 0x000fe200078e00ff */
[----:B------:R-:W-:-:S02]  /*0c30*/  IABS R25, R32 ;  /* 0x0000002000197213 */ /* 0x000fc40000000000 */
[----:B------:R-:W-:Y:S01]  /*0c40*/  LOP3.LUT R34, R6, 0x38, RZ, 0xfc, !PT ;  /* 0x0000003806227812 */ /* 0x000fe200078efcff */
[----:B------:R-:W-:Y:S01]  /*0c50*/  IMAD R11, R0, R11, R14 ;  /* 0x0000000b000b7224 */ /* 0x000fe200078e020e */
[C---:B------:R-:W-:Y:S01]  /*0c60*/  LOP3.LUT R35, R6.reuse, 0x50, RZ, 0xfc, !PT ;  /* 0x0000005006237812 */ /* 0x040fe200078efcff */
[----:B------:R-:W-:Y:S01]  /*0c70*/  @!P5 IMAD.MOV R8, RZ, RZ, -R8 ;  /* 0x000000ffff08d224 */ /* 0x000fe200078e0a08 */
[----:B------:R-:W-:Y:S01]  /*0c80*/  LOP3.LUT R38, R6, 0x58, RZ, 0xfc, !PT ;  /* 0x0000005806267812 */ /* 0x000fe200078efcff */
[----:B------:R-:W-:Y:S01]  /*0c90*/  IMAD.MOV R12, RZ, RZ, -R12 ;  /* 0x000000ffff0c7224 */ /* 0x000fe200078e0a0c */
[----:B------:R-:W-:Y:S01]  /*0ca0*/  ISETP.GT.U32.AND P5, PT, R0, R11, PT ;  /* 0x0000000b0000720c */ /* 0x000fe20003fa4070 */
[----:B------:R-:W-:Y:S01]  /*0cb0*/  IMAD.HI.U32 R14, R5, R17, RZ ;  /* 0x00000011050e7227 */ /* 0x000fe200078e00ff */
[C---:B------:R-:W-:Y:S02]  /*0cc0*/  LOP3.LUT R37, R6.reuse, 0x54, RZ, 0xfc, !PT ;  /* 0x0000005406257812 */ /* 0x040fe400078efcff */
[C---:B------:R-:W-:Y:S01]  /*0cd0*/  LOP3.LUT R39, R6.reuse, 0x5c, RZ, 0xfc, !PT ;  /* 0x0000005c06277812 */ /* 0x040fe200078efcff */
[----:B------:R-:W-:Y:S01]  /*0ce0*/  @!P3 IMAD.IADD R9, R9, 0x1, -R0 ;  /* 0x000000010909b824 */ /* 0x000fe200078e0a00 */
[----:B------:R-:W-:Y:S01]  /*0cf0*/  LOP3.LUT R40, R6, 0x60, RZ, 0xfc, !PT ;  /* 0x0000006006287812 */ /* 0x000fe200078efcff */
[----:B------:R-:W-:Y:S01]  /*0d00*/  IMAD R12, R0, R12, R15 ;  /* 0x0000000c000c7224 */ /* 0x000fe200078e020f */
[----:B------:R-:W-:Y:S01]  /*0d10*/  LOP3.LUT R43, R6, 0x6c, RZ, 0xfc, !PT ;  /* 0x0000006c062b7812 */ /* 0x000fe200078efcff */
[----:B------:R-:W-:Y:S01]  /*0d20*/  IMAD.MOV R14, RZ, RZ, -R14 ;  /* 0x000000ffff0e7224 */ /* 0x000fe200078e0a0e */
[----:B------:R-:W-:Y:S01]  /*0d30*/  ISETP.GT.U32.AND P3, PT, R0, R9, PT ;  /* 0x000000090000720c */ /* 0x000fe20003f64070 */
[----:B------:R-:W-:Y:S01]  /*0d40*/  IMAD.HI.U32 R15, R5, R18, RZ ;  /* 0x00000012050f7227 */ /* 0x000fe200078e00ff */
[----:B------:R-:W-:-:S02]  /*0d50*/  IABS R36, R40 ;  /* 0x0000002800247213 */ /* 0x000fc40000000000 */
[----:B------:R-:W-:Y:S01]  /*0d60*/  LOP3.LUT R44, R6, 0x70, RZ, 0xfc, !PT ;  /* 0x00000070062c7812 */ /* 0x000fe200078efcff */
[----:B------:R-:W-:Y:S01]  /*0d70*/  IMAD R14, R0, R14, R17 ;  /* 0x0000000e000e7224 */ /* 0x000fe200078e0211 */
[C---:B------:R-:W-:Y:S01]  /*0d80*/  LOP3.LUT R45, R6.reuse, 0x74, RZ, 0xfc, !PT ;  /* 0x00000074062d7812 */ /* 0x040fe200078efcff */
[--C-:B------:R-:W-:Y:S01]  /*0d90*/  @!P5 IMAD.IADD R11, R11, 0x1, -R0.reuse ;  /* 0x000000010b0bd824 */ /* 0x100fe200078e0a00 */
[----:B------:R-:W-:Y:S01]  /*0da0*/  LOP3.LUT R49, R6, 0x7c, RZ, 0xfc, !PT ;  /* 0x0000007c06317812 */ /* 0x000fe200078efcff */
[----:B------:R-:W-:Y:S01]  /*0db0*/  IMAD.MOV R15, RZ, RZ, -R15 ;  /* 0x000000ffff0f7224 */ /* 0x000fe200078e0a0f */
[----:B------:R-:W-:Y:S01]  /*0dc0*/  ISETP.GT.U32.AND P5, PT, R0, R14, PT ;  /* 0x0000000e0000720c */ /* 0x000fe20003fa4070 */
[----:B------:R-:W-:Y:S01]  /*0dd0*/  IMAD.HI.U32 R17, R5, R20, RZ ;  /* 0x0000001405117227 */ /* 0x000fe200078e00ff */
[----:B------:R-:W-:Y:S02]  /*0de0*/  IABS R41, R45 ;  /* 0x0000002d00297213 */ /* 0x000fe40000000000 */
[----:B------:R-:W-:Y:S01]  /*0df0*/  LOP3.LUT R48, R6, 0x78, RZ, 0xfc, !PT ;  /* 0x0000007806307812 */ /* 0x000fe200078efcff */
[----:B------:R-:W-:Y:S01]  /*0e00*/  @!P3 IMAD.IADD R9, R9, 0x1, -R0 ;  /* 0x000000010909b824 */ /* 0x000fe200078e0a00 */
[C---:B------:R-:W-:Y:S01]  /*0e10*/  ISETP.GT.U32.AND P3, PT, R0.reuse, R12, PT ;  /* 0x0000000c0000720c */ /* 0x040fe20003f64070 */
[----:B------:R-:W-:Y:S01]  /*0e20*/  IMAD R15, R0, R15, R18 ;  /* 0x0000000f000f7224 */ /* 0x000fe200078e0212 */
[----:B------:R-:W-:Y:S01]  /*0e30*/  IABS R42, R48 ;  /* 0x00000030002a7213 */ /* 0x000fe20000000000 */
[----:B------:R-:W-:Y:S01]  /*0e40*/  @!P1 IMAD.MOV R9, RZ, RZ, -R9 ;  /* 0x000000ffff099224 */ /* 0x000fe200078e0a09 */
[C---:B------:R-:W-:Y:S01]  /*0e50*/  LOP3.LUT R50, R6.reuse, 0x80, RZ, 0xfc, !PT ;  /* 0x0000008006327812 */ /* 0x040fe200078efcff */
[----:B------:R-:W-:Y:S01]  /*0e60*/  IMAD.MOV R17, RZ, RZ, -R17 ;  /* 0x000000ffff117224 */ /* 0x000fe200078e0a11 */
[----:B------:R-:W-:Y:S01]  /*0e70*/  LOP3.LUT R51, R6, 0x84, RZ, 0xfc, !PT ;  /* 0x0000008406337812 */ /* 0x000fe200078efcff */
[----:B------:R-:W-:Y:S01]  /*0e80*/  @!P5 IMAD.IADD R14, R14, 0x1, -R0 ;  /* 0x000000010e0ed824 */ /* 0x000fe200078e0a00 */
[C---:B------:R-:W-:Y:S01]  /*0e90*/  LOP3.LUT R52, R6.reuse, 0x88, RZ, 0xfc, !PT ;  /* 0x0000008806347812 */ /* 0x040fe200078efcff */
[----:B------:R-:W-:Y:S01]  /*0ea0*/  IMAD.HI.U32 R18, R5, R22, RZ ;  /* 0x0000001605127227 */ /* 0x000fe200078e00ff */
[----:B------:R-:W-:-:S02]  /*0eb0*/  LOP3.LUT R53, R6, 0x8c, RZ, 0xfc, !PT ;  /* 0x0000008c06357812 */ /* 0x000fc400078efcff */
[----:B------:R-:W-:Y:S01]  /*0ec0*/  ISETP.GT.U32.AND P5, PT, R0, R14, PT ;  /* 0x0000000e0000720c */ /* 0x000fe20003fa4070 */
[----:B------:R-:W-:Y:S01]  /*0ed0*/  @!P3 IMAD.IADD R12, R12, 0x1, -R0 ;  /* 0x000000010c0cb824 */ /* 0x000fe200078e0a00 */
[C---:B------:R-:W-:Y:S01]  /*0ee0*/  ISETP.GT.U32.AND P3, PT, R0.reuse, R11, PT ;  /* 0x0000000b0000720c */ /* 0x040fe20003f64070 */
[C---:B------:R-:W-:Y:S01]  /*0ef0*/  IMAD R17, R0.reuse, R17, R20 ;  /* 0x0000001100117224 */ /* 0x040fe200078e0214 */
[----:B------:R-:W-:Y:S01]  /*0f00*/  IABS R46, R52 ;  /* 0x00000034002e7213 */ /* 0x000fe20000000000 */
[----:B------:R-:W-:Y:S01]  /*0f10*/  IMAD.MOV R23, RZ, RZ, -R18 ;  /* 0x000000ffff177224 */ /* 0x000fe200078e0a12 */
[----:B------:R-:W-:Y:S01]  /*0f20*/  ISETP.GT.U32.AND P1, PT, R0, R12, PT ;  /* 0x0000000c0000720c */ /* 0x000fe20003f24070 */
[----:B------:R-:W-:Y:S01]  /*0f30*/  @!P0 IMAD.MOV R3, RZ, RZ, -R3 ;  /* 0x000000ffff038224 */ /* 0x000fe200078e0a03 */
[----:B------:R-:W-:Y:S01]  /*0f40*/  ISETP.GE.AND P0, PT, R16, RZ, PT ;  /* 0x000000ff1000720c */ /* 0x000fe20003f06270 */
[----:B------:R-:W-:Y:S01]  /*0f50*/  IMAD.HI.U32 R16, R5, R19, RZ ;  /* 0x0000001305107227 */ /* 0x000fe200078e00ff */
[----:B------:R-:W-:-:S02]  /*0f60*/  IABS R47, R53 ;  /* 0x00000035002f7213 */ /* 0x000fc40000000000 */
[----:B------:R-:W-:Y:S01]  /*0f70*/  LOP3.LUT R54, R6, 0xa0, RZ, 0xfc, !PT ;  /* 0x000000a006367812 */ /* 0x000fe200078efcff */
[----:B------:R-:W-:Y:S01]  /*0f80*/  IMAD R18, R0, R23, R22 ;  /* 0x0000001700127224 */ /* 0x000fe200078e0216 */
[C---:B------:R-:W-:Y:S01]  /*0f90*/  LOP3.LUT R56, R6.reuse, 0xa4, RZ, 0xfc, !PT ;  /* 0x000000a406387812 */ /* 0x040fe200078efcff */
[----:B------:R-:W-:Y:S01]  /*0fa0*/  IMAD.MOV R16, RZ, RZ, -R16 ;  /* 0x000000ffff107224 */ /* 0x000fe200078e0a10 */
[----:B------:R-:W-:Y:S01]  /*0fb0*/  LOP3.LUT R60, R6, 0xac, RZ, 0xfc, !PT ;  /* 0x000000ac063c7812 */ /* 0x000fe200078efcff */
[--C-:B------:R-:W-:Y:S01]  /*0fc0*/  @!P5 IMAD.IADD R14, R14, 0x1, -R0.reuse ;  /* 0x000000010e0ed824 */ /* 0x100fe200078e0a00 */
[----:B------:R-:W-:Y:S01]  /*0fd0*/  ISETP.GT.U32.AND P5, PT, R0, R18, PT ;  /* 0x000000120000720c */ /* 0x000fe20003fa4070 */
[--C-:B------:R-:W-:Y:S01]  /*0fe0*/  @!P1 IMAD.IADD R12, R12, 0x1, -R0.reuse ;  /* 0x000000010c0c9824 */ /* 0x100fe200078e0a00 */
[C---:B------:R-:W-:Y:S01]  /*0ff0*/  ISETP.GT.U32.AND P1, PT, R0.reuse, R17, PT ;  /* 0x000000110000720c */ /* 0x040fe20003f24070 */
[C---:B------:R-:W-:Y:S01]  /*1000*/  IMAD R16, R0.reuse, R16, R19 ;  /* 0x0000001000107224 */ /* 0x040fe200078e0213 */
[----:B------:R-:W-:Y:S01]  /*1010*/  IABS R57, R60 ;  /* 0x0000003c00397213 */ /* 0x000fe20000000000 */
[----:B------:R-:W-:Y:S01]  /*1020*/  @!P3 IMAD.IADD R11, R11, 0x1, -R0 ;  /* 0x000000010b0bb824 */ /* 0x000fe200078e0a00 */
[----:B------:R-:W-:Y:S01]  /*1030*/  ISETP.GT.U32.AND P3, PT, R0, R15, PT ;  /* 0x0000000f0000720c */ /* 0x000fe20003f64070 */
[----:B------:R-:W-:Y:S01]  /*1040*/  IMAD.HI.U32 R21, R5, R26, RZ ;  /* 0x0000001a05157227 */ /* 0x000fe200078e00ff */
[----:B------:R-:W-:-:S02]  /*1050*/  LOP3.LUT R58, R6, 0xa8, RZ, 0xfc, !PT ;  /* 0x000000a8063a7812 */ /* 0x000fc400078efcff */
[----:B------:R-:W-:Y:S01]  /*1060*/  LOP3.LUT R62, R6, 0xd4, RZ, 0xfc, !PT ;  /* 0x000000d4063e7812 */ /* 0x000fe200078efcff */
[----:B------:R-:W-:Y:S01]  /*1070*/  @!P2 IMAD.MOV R11, RZ, RZ, -R11 ;  /* 0x000000ffff0ba224 */ /* 0x000fe200078e0a0b */
[----:B------:R-:W-:Y:S01]  /*1080*/  ISETP.GT.U32.AND P2, PT, R0, R16, PT ;  /* 0x000000100000720c */ /* 0x000fe20003f44070 */
[--C-:B------:R-:W-:Y:S01]  /*1090*/  @!P5 IMAD.IADD R18, R18, 0x1, -R0.reuse ;  /* 0x000000011212d824 */ /* 0x100fe200078e0a00 */
[----:B------:R-:W-:Y:S01]  /*10a0*/  IABS R55, R58 ;  /* 0x0000003a00377213 */ /* 0x000fe20000000000 */
[----:B------:R-:W-:Y:S01]  /*10b0*/  @!P1 IMAD.IADD R17, R17, 0x1, -R0 ;  /* 0x0000000111119824 */ /* 0x000fe200078e0a00 */
[----:B------:R-:W-:Y:S01]  /*10c0*/  IABS R77, R62 ;  /* 0x0000003e004d7213 */ /* 0x000fe20000000000 */
[----:B------:R-:W-:Y:S01]  /*10d0*/  @!P4 IMAD.MOV R12, RZ, RZ, -R12 ;  /* 0x000000ffff0cc224 */ /* 0x000fe200078e0a0c */
[C---:B------:R-:W-:Y:S01]  /*10e0*/  ISETP.GT.U32.AND P4, PT, R0.reuse, R18, PT ;  /* 0x000000120000720c */ /* 0x040fe20003f84070 */
[----:B------:R-:W-:Y:S01]  /*10f0*/  @!P3 IMAD.IADD R15, R15, 0x1, -R0 ;  /* 0x000000010f0fb824 */ /* 0x000fe200078e0a00 */
[----:B------:R-:W-:Y:S01]  /*1100*/  ISETP.GT.U32.AND P5, PT, R0, R17, PT ;  /* 0x000000110000720c */ /* 0x000fe20003fa4070 */
[----:B------:R-:W-:Y:S01]  /*1110*/  IMAD.HI.U32 R19, R5, R24, RZ ;  /* 0x0000001805137227 */ /* 0x000fe200078e00ff */
[----:B------:R-:W-:-:S02]  /*1120*/  ISETP.GE.AND P3, PT, R27, RZ, PT ;  /* 0x000000ff1b00720c */ /* 0x000fc40003f66270 */
[----:B------:R-:W-:Y:S01]  /*1130*/  LOP3.LUT R27, R6, 0x34, RZ, 0xfc, !PT ;  /* 0x00000034061b7812 */ /* 0x000fe200078efcff */
[----:B------:R-:W-:Y:S01]  /*1140*/  IMAD.MOV R21, RZ, RZ, -R21 ;  /* 0x000000ffff157224 */ /* 0x000fe200078e0a15 */
[----:B------:R-:W-:Y:S01]  /*1150*/  IABS R238, R64 ;  /* 0x0000004000ee7213 */ /* 0x000fe20000000000 */
[----:B------:R-:W-:Y:S01]  /*1160*/  @!P2 IMAD.IADD R16, R16, 0x1, -R0 ;  /* 0x000000011010a824 */ /* 0x000fe200078e0a00 */
[----:B------:R-:W-:Y:S01]  /*1170*/  ISETP.GT.U32.AND P2, PT, R0, R15, PT ;  /* 0x0000000f0000720c */ /* 0x000fe20003f44070 */
[----:B------:R-:W-:-:S03]  /*1180*/  IMAD.HI.U32 R20, R5, R25, RZ ;  /* 0x0000001905147227 */ /* 0x000fc600078e00ff */
[C---:B------:R-:W-:Y:S01]  /*1190*/  ISETP.GT.U32.AND P1, PT, R0.reuse, R16, PT ;  /* 0x000000100000720c */ /* 0x040fe20003f24070 */
[----:B------:R-:W-:Y:S02]  /*11a0*/  IMAD.MOV R19, RZ, RZ, -R19 ;  /* 0x000000ffff137224 */ /* 0x000fe400078e0a13 */
[C---:B------:R-:W-:Y:S01]  /*11b0*/  IMAD R21, R0.reuse, R21, R26 ;  /* 0x0000001500157224 */ /* 0x040fe200078e021a */
[----:B------:R-:W-:Y:S01]  /*11c0*/  IABS R26, R34 ;  /* 0x00000022001a7213 */ /* 0x000fe20000000000 */
[----:B------:R-:W-:Y:S02]  /*11d0*/  IMAD.MOV R20, RZ, RZ, -R20 ;  /* 0x000000ffff147224 */ /* 0x000fe400078e0a14 */
[C---:B------:R-:W-:Y:S01]  /*11e0*/  IMAD R19, R0.reuse, R19, R24 ;  /* 0x0000001300137224 */ /* 0x040fe200078e0218 */
[----:B------:R-:W-:Y:S01]  /*11f0*/  IABS R24, R27 ;  /* 0x0000001b00187213 */ /* 0x000fe20000000000 */
[----:B------:R-:W-:Y:S01]  /*1200*/  @!P5 IMAD.IADD R17, R17, 0x1, -R0 ;  /* 0x000000011111d824 */ /* 0x000fe200078e0a00 */
[C---:B------:R-:W-:Y:S01]  /*1210*/  ISETP.GT.U32.AND P5, PT, R0.reuse, R21, PT ;  /* 0x000000150000720c */ /* 0x040fe20003fa4070 */
[----:B------:R-:W-:-:S02]  /*1220*/  IMAD R20, R0, R20, R25 ;  /* 0x0000001400147224 */ /* 0x000fc400078e0219 */
[----:B------:R-:W-:Y:S01]  /*1230*/  @!P0 IMAD.MOV R14, RZ, RZ, -R14 ;  /* 0x000000ffff0e8224 */ /* 0x000fe200078e0a0e */
[----:B------:R-:W-:Y:S01]  /*1240*/  ISETP.GT.U32.AND P0, PT, R0, R19, PT ;  /* 0x000000130000720c */ /* 0x000fe20003f04070 */
[----:B------:R-:W-:Y:S01]  /*1250*/  @!P4 IMAD.IADD R18, R18, 0x1, -R0 ;  /* 0x000000011212c824 */ /* 0x000fe200078e0a00 */
[----:B------:R-:W-:Y:S01]  /*1260*/  ISETP.GE.AND P4, PT, R29, RZ, PT ;  /* 0x000000ff1d00720c */ /* 0x000fe20003f86270 */
[----:B------:R-:W-:Y:S01]  /*1270*/  IMAD.HI.U32 R22, R5, R24, RZ ;  /* 0x0000001805167227 */ /* 0x000fe200078e00ff */
[----:B------:R-:W-:-:S03]  /*1280*/  LOP3.LUT R29, R6, 0x44, RZ, 0xfc, !PT ;  /* 0x00000044061d7812 */ /* 0x000fc600078efcff */
[----:B------:R-:W-:Y:S01]  /*1290*/  @!P2 IMAD.IADD R15, R15, 0x1, -R0 ;  /* 0x000000010f0fa824 */ /* 0x000fe200078e0a00 */
[----:B------:R-:W-:Y:S01]  /*12a0*/  ISETP.GT.U32.AND P2, PT, R0, R20, PT ;  /* 0x000000140000720c */ /* 0x000fe20003f44070 */
[----:B------:R-:W-:Y:S02]  /*12b0*/  IMAD.MOV R25, RZ, RZ, -R22 ;  /* 0x000000ffff197224 */ /* 0x000fe400078e0a16 */
[--C-:B------:R-:W-:Y:S01]  /*12c0*/  @!P1 IMAD.IADD R16, R16, 0x1, -R0.reuse ;  /* 0x0000000110109824 */ /* 0x100fe200078e0a00 */
[----:B------:R-:W-:Y:S01]  /*12d0*/  ISETP.GE.AND P1, PT, R28, RZ, PT ;  /* 0x000000ff1c00720c */ /* 0x000fe20003f26270 */
[----:B------:R-:W-:Y:S01]  /*12e0*/  @!P5 IMAD.IADD R21, R21, 0x1, -R0 ;  /* 0x000000011515d824 */ /* 0x000fe200078e0a00 */
[----:B------:R-:W-:Y:S01]  /*12f0*/  LOP3.LUT R28, R6, 0x3c, RZ, 0xfc, !PT ;  /* 0x0000003c061c7812 */ /* 0x000fe200078efcff */
[C---:B------:R-:W-:Y:S02]  /*1300*/  IMAD R22, R0.reuse, R25, R24 ;  /* 0x0000001900167224 */ /* 0x040fe400078e0218 */
[--C-:B------:R-:W-:Y:S01]  /*1310*/  @!P0 IMAD.IADD R19, R19, 0x1, -R0.reuse ;  /* 0x0000000113138824 */ /* 0x100fe200078e0a00 */
[----:B------:R-:W-:Y:S01]  /*1320*/  IABS R25, R28 ;  /* 0x0000001c00197213 */ /* 0x000fe20000000000 */
[----:B------:R-:W-:Y:S01]  /*1330*/  @!P3 IMAD.MOV R15, RZ, RZ, -R15 ;  /* 0x000000ffff0fb224 */ /* 0x000fe200078e0a0f */
[C---:B------:R-:W-:Y:S01]  /*1340*/  ISETP.GT.U32.AND P3, PT, R0.reuse, R21, PT ;  /* 0x000000150000720c */ /* 0x040fe20003f64070 */
[----:B------:R-:W-:Y:S01]  /*1350*/  @!P4 IMAD.MOV R17, RZ, RZ, -R17 ;  /* 0x000000ffff11c224 */ /* 0x000fe200078e0a11 */
[----:B------:R-:W-:Y:S01]  /*1360*/  ISETP.GT.U32.AND P4, PT, R0, R22, PT ;  /* 0x000000160000720c */ /* 0x000fe20003f84070 */
[----:B------:R-:W-:Y:S01]  /*1370*/  @!P2 IMAD.IADD R20, R20, 0x1, -R0 ;  /* 0x000000011414a824 */ /* 0x000fe200078e0a00 */
[----:B------:R-:W-:Y:S01]  /*1380*/  ISETP.GT.U32.AND P5, PT, R0, R19, PT ;  /* 0x000000130000720c */ /* 0x000fe20003fa4070 */
[----:B------:R-:W-:Y:S01]  /*1390*/  IMAD.HI.U32 R23, R5, R26, RZ ;  /* 0x0000001a05177227 */ /* 0x000fe200078e00ff */
[----:B------:R-:W-:-:S02]  /*13a0*/  ISETP.GE.AND P0, PT, R30, RZ, PT ;  /* 0x000000ff1e00720c */ /* 0x000fc40003f06270 */
[----:B------:R-:W-:Y:S01]  /*13b0*/  ISETP.GE.AND P2, PT, R31, RZ, PT ;  /* 0x000000ff1f00720c */ /* 0x000fe20003f46270 */
[----:B------:R-:W-:Y:S01]  /*13c0*/  @!P1 IMAD.MOV R16, RZ, RZ, -R16 ;  /* 0x000000ffff109224 */ /* 0x000fe200078e0a10 */
[C---:B------:R-:W-:Y:S01]  /*13d0*/  ISETP.GT.U32.AND P1, PT, R0.reuse, R20, PT ;  /* 0x000000140000720c */ /* 0x040fe20003f24070 */
[----:B------:R-:W-:Y:S02]  /*13e0*/  IMAD.MOV R23, RZ, RZ, -R23 ;  /* 0x000000ffff177224 */ /* 0x000fe400078e0a17 */
[----:B------:R-:W-:Y:S01]  /*13f0*/  @!P3 IMAD.IADD R21, R21, 0x1, -R0 ;  /* 0x000000011515b824 */ /* 0x000fe200078e0a00 */
[----:B------:R-:W-:Y:S01]  /*1400*/  ISETP.GE.AND P3, PT, R27, RZ, PT ;  /* 0x000000ff1b00720c */ /* 0x000fe20003f66270 */
[----:B------:R-:W-:Y:S01]  /*1410*/  IMAD R23, R0, R23, R26 ;  /* 0x0000001700177224 */ /* 0x000fe200078e021a */
[----:B------:R-:W-:Y:S01]  /*1420*/  LOP3.LUT R27, R6, 0x40, RZ, 0xfc, !PT ;  /* 0x00000040061b7812 */ /* 0x000fe200078efcff */
[----:B------:R-:W-:Y:S02]  /*1430*/  @!P4 IMAD.IADD R22, R22, 0x1, -R0 ;  /* 0x000000011616c824 */ /* 0x000fe400078e0a00 */
[----:B------:R-:W-:Y:S01]  /*1440*/  IMAD.HI.U32 R24, R5, R25, RZ ;  /* 0x0000001905187227 */ /* 0x000fe200078e00ff */
[----:B------:R-:W-:-:S02]  /*1450*/  IABS R26, R27 ;  /* 0x0000001b001a7213 */ /* 0x000fc40000000000 */
[C---:B------:R-:W-:Y:S01]  /*1460*/  ISETP.GT.U32.AND P4, PT, R0.reuse, R22, PT ;  /* 0x000000160000720c */ /* 0x040fe20003f84070 */
[----:B------:R-:W-:Y:S01]  /*1470*/  @!P5 IMAD.IADD R19, R19, 0x1, -R0 ;  /* 0x000000011313d824 */ /* 0x000fe200078e0a00 */
[----:B------:R-:W-:Y:S01]  /*1480*/  ISETP.GT.U32.AND P5, PT, R0, R23, PT ;  /* 0x000000170000720c */ /* 0x000fe20003fa4070 */
[----:B------:R-:W-:Y:S02]  /*1490*/  IMAD.MOV R24, RZ, RZ, -R24 ;  /* 0x000000ffff187224 */ /* 0x000fe400078e0a18 */
[----:B------:R-:W-:Y:S01]  /*14a0*/  @!P1 IMAD.IADD R20, R20, 0x1, -R0 ;  /* 0x0000000114149824 */ /* 0x000fe200078e0a00 */
[----:B------:R-:W-:Y:S01]  /*14b0*/  ISETP.GE.AND P1, PT, R33, RZ, PT ;  /* 0x000000ff2100720c */ /* 0x000fe20003f26270 */
[----:B------:R-:W-:Y:S01]  /*14c0*/  IMAD R24, R0, R24, R25 ;  /* 0x0000001800187224 */ /* 0x000fe200078e0219 */
[----:B------:R-:W-:Y:S01]  /*14d0*/  IABS R33, R37 ;  /* 0x0000002500217213 */ /* 0x000fe20000000000 */
[----:B------:R-:W-:-:S04]  /*14e0*/  IMAD.HI.U32 R25, R5, R26, RZ ;  /* 0x0000001a05197227 */ /* 0x000fc800078e00ff */
[----:B------:R-:W-:Y:S01]  /*14f0*/  @!P0 IMAD.MOV R18, RZ, RZ, -R18 ;  /* 0x000000ffff128224 */ /* 0x000fe200078e0a12 */
[----:B------:R-:W-:Y:S01]  /*1500*/  ISETP.GE.AND P0, PT, R32, RZ, PT ;  /* 0x000000ff2000720c */ /* 0x000fe20003f06270 */
[----:B------:R-:W-:Y:S01]  /*1510*/  IMAD.MOV R25, RZ, RZ, -R25 ;  /* 0x000000ffff197224 */ /* 0x000fe200078e0a19 */
[----:B------:R-:W-:Y:S01]  /*1520*/  LOP3.LUT R32, R6, 0x48, RZ, 0xfc, !PT ;  /* 0x0000004806207812 */ /* 0x000fe200078efcff */
[--C-:B------:R-:W-:Y:S02]  /*1530*/  @!P5 IMAD.IADD R23, R23, 0x1, -R0.reuse ;  /* 0x000000011717d824 */ /* 0x100fe400078e0a00 */
[----:B------:R-:W-:Y:S01]  /*1540*/  @!P4 IMAD.IADD R22, R22, 0x1, -R0 ;  /* 0x000000011616c824 */ /* 0x000fe200078e0a00 */
[----:B------:R-:W-:Y:S01]  /*1550*/  IABS R30, R32 ;  /* 0x00000020001e7213 */ /* 0x000fe20000000000 */
[C---:B------:R-:W-:Y:S01]  /*1560*/  IMAD R25, R0.reuse, R25, R26 ;  /* 0x0000001900197224 */ /* 0x040fe200078e021a */
[C---:B------:R-:W-:Y:S01]  /*1570*/  ISETP.GT.U32.AND P5, PT, R0.reuse, R23, PT ;  /* 0x000000170000720c */ /* 0x040fe20003fa4070 */
[----:B------:R-:W-:Y:S01]  /*1580*/  @!P1 IMAD.MOV R21, RZ, RZ, -R21 ;  /* 0x000000ffff159224 */ /* 0x000fe200078e0a15 */
[C---:B------:R-:W-:Y:S01]  /*1590*/  ISETP.GT.U32.AND P1, PT, R0.reuse, R24, PT ;  /* 0x000000180000720c */ /* 0x040fe20003f24070 */
[----:B------:R-:W-:Y:S01]  /*15a0*/  @!P3 IMAD.MOV R22, RZ, RZ, -R22 ;  /* 0x000000ffff16b224 */ /* 0x000fe200078e0a16 */
[----:B------:R-:W-:Y:S01]  /*15b0*/  ISETP.GT.U32.AND P3, PT, R0, R25, PT ;  /* 0x000000190000720c */ /* 0x000fe20003f64070 */
[----:B------:R-:W-:Y:S01]  /*15c0*/  @!P0 IMAD.MOV R20, RZ, RZ, -R20 ;  /* 0x000000ffff148224 */ /* 0x000fe200078e0a14 */
[----:B------:R-:W-:Y:S01]  /*15d0*/  ISETP.GE.AND P0, PT, R28, RZ, PT ;  /* 0x000000ff1c00720c */ /* 0x000fe20003f06270 */
[----:B------:R-:W-:Y:S01]  /*15e0*/  @!P2 IMAD.MOV R19, RZ, RZ, -R19 ;  /* 0x000000ffff13a224 */ /* 0x000fe200078e0a13 */
[----:B------:R-:W-:Y:S01]  /*15f0*/  IABS R28, R29 ;  /* 0x0000001d001c7213 */ /* 0x000fe20000000000 */
[----:B------:R-:W-:Y:S01]  /*1600*/  IMAD.HI.U32 R7, R7, R238, RZ ;  /* 0x000000ee07077227 */ /* 0x000fe200078e00ff */
[----:B------:R-:W-:-:S02]  /*1610*/  ISETP.GE.AND P2, PT, R34, RZ, PT ;  /* 0x000000ff2200720c */ /* 0x000fc40003f46270 */
[----:B------:R-:W-:Y:S01]  /*1620*/  LOP3.LUT R34, R6, 0x4c, RZ, 0xfc, !PT ;  /* 0x0000004c06227812 */ /* 0x000fe200078efcff */
[----:B------:R-:W-:Y:S01]  /*1630*/  IMAD.HI.U32 R26, R5, R28, RZ ;  /* 0x0000001c051a7227 */ /* 0x000fe200078e00ff */
[----:B------:R-:W-:Y:S02]  /*1640*/  ISETP.GE.AND P4, PT, R27, RZ, PT ;  /* 0x000000ff1b00720c */ /* 0x000fe40003f86270 */
[----:B------:R-:W-:Y:S01]  /*1650*/  IABS R31, R34 ;  /* 0x00000022001f7213 */ /* 0x000fe20000000000 */
[--C-:B------:R-:W-:Y:S01]  /*1660*/  @!P5 IMAD.IADD R23, R23, 0x1, -R0.reuse ;  /* 0x000000011717d824 */ /* 0x100fe200078e0a00 */
[----:B------:R-:W-:Y:S01]  /*1670*/  ISETP.GE.AND P5, PT, R29, RZ, PT ;  /* 0x000000ff1d00720c */ /* 0x000fe20003fa6270 */
[--C-:B------:R-:W-:Y:S02]  /*1680*/  @!P1 IMAD.IADD R24, R24, 0x1, -R0.reuse ;  /* 0x0000000118189824 */ /* 0x100fe400078e0a00 */
[----:B------:R-:W-:Y:S02]  /*1690*/  @!P3 IMAD.IADD R25, R25, 0x1, -R0 ;  /* 0x000000011919b824 */ /* 0x000fe400078e0a00 */
[----:B------:R-:W-:Y:S01]  /*16a0*/  IMAD.MOV R29, RZ, RZ, -R26 ;  /* 0x000000ffff1d7224 */ /* 0x000fe200078e0a1a */
[C---:B------:R-:W-:Y:S01]  /*16b0*/  ISETP.GT.U32.AND P1, PT, R0.reuse, R24, PT ;  /* 0x000000180000720c */ /* 0x040fe20003f24070 */
[----:B------:R-:W-:Y:S01]  /*16c0*/  IMAD.HI.U32 R27, R5, R30, RZ ;  /* 0x0000001e051b7227 */ /* 0x000fe200078e00ff */
[----:B------:R-:W-:-:S03]  /*16d0*/  ISETP.GT.U32.AND P3, PT, R0, R25, PT ;  /* 0x000000190000720c */ /* 0x000fc60003f64070 */
[----:B------:R-:W-:Y:S02]  /*16e0*/  IMAD R26, R0, R29, R28 ;  /* 0x0000001d001a7224 */ /* 0x000fe400078e021c */
[----:B------:R-:W-:-:S04]  /*16f0*/  IMAD.HI.U32 R28, R5, R31, RZ ;  /* 0x0000001f051c7227 */ /* 0x000fc800078e00ff */
[----:B------:R-:W-:Y:S02]  /*1700*/  IMAD.MOV R28, RZ, RZ, -R28 ;  /* 0x000000ffff1c7224 */ /* 0x000fe400078e0a1c */
[--C-:B------:R-:W-:Y:S01]  /*1710*/  @!P1 IMAD.IADD R24, R24, 0x1, -R0.reuse ;  /* 0x0000000118189824 */ /* 0x100fe200078e0a00 */
[C---:B------:R-:W-:Y:S01]  /*1720*/  ISETP.GT.U32.AND P1, PT, R0.reuse, R26, PT ;  /* 0x0000001a0000720c */ /* 0x040fe20003f24070 */
[----:B------:R-:W-:Y:S01]  /*1730*/  IMAD R28, R0, R28, R31 ;  /* 0x0000001c001c7224 */ /* 0x000fe200078e021f */
[----:B------:R-:W-:Y:S01]  /*1740*/  IABS R31, R38 ;  /* 0x00000026001f7213 */ /* 0x000fe20000000000 */
[----:B------:R-:W-:Y:S02]  /*1750*/  IMAD.MOV R27, RZ, RZ, -R27 ;  /* 0x000000ffff1b7224 */ /* 0x000fe400078e0a1b */
[----:B------:R-:W-:Y:S01]  /*1760*/  @!P2 IMAD.MOV R23, RZ, RZ, -R23 ;  /* 0x000000ffff17a224 */ /* 0x000fe200078e0a17 */
[----:B------:R-:W-:Y:S01]  /*1770*/  ISETP.GE.AND P2, PT, R32, RZ, PT ;  /* 0x000000ff2000720c */ /* 0x000fe20003f46270 */
[----:B------:R-:W-:Y:S01]  /*1780*/  @!P3 IMAD.IADD R25, R25, 0x1, -R0 ;  /* 0x000000011919b824 */ /* 0x000fe200078e0a00 */
[C---:B------:R-:W-:Y:S01]  /*1790*/  ISETP.GT.U32.AND P3, PT, R0.reuse, R28, PT ;  /* 0x0000001c0000720c */ /* 0x040fe20003f64070 */
[----:B------:R-:W-:Y:S01]  /*17a0*/  IMAD R27, R0, R27, R30 ;  /* 0x0000001b001b7224 */ /* 0x000fe200078e021e */
[----:B------:R-:W-:Y:S01]  /*17b0*/  IABS R32, R35 ;  /* 0x0000002300207213 */ /* 0x000fe20000000000 */
[----:B------:R-:W-:-:S02]  /*17c0*/  @!P0 IMAD.MOV R24, RZ, RZ, -R24 ;  /* 0x000000ffff188224 */ /* 0x000fc400078e0a18 */
[----:B------:R-:W-:Y:S01]  /*17d0*/  @!P1 IMAD.IADD R26, R26, 0x1, -R0 ;  /* 0x000000011a1a9824 */ /* 0x000fe200078e0a00 */
[----:B------:R-:W-:Y:S01]  /*17e0*/  ISETP.GT.U32.AND P0, PT, R0, R27, PT ;  /* 0x0000001b0000720c */ /* 0x000fe20003f04070 */
[----:B------:R-:W-:-:S03]  /*17f0*/  IMAD.HI.U32 R29, R5, R32, RZ ;  /* 0x00000020051d7227 */ /* 0x000fc600078e00ff */
[----:B------:R-:W-:Y:S01]  /*1800*/  ISETP.GT.U32.AND P1, PT, R0, R26, PT ;  /* 0x0000001a0000720c */ /* 0x000fe20003f24070 */
[----:B------:R-:W-:Y:S02]  /*1810*/  IMAD.MOV R29, RZ, RZ, -R29 ;  /* 0x000000ffff1d7224 */ /* 0x000fe400078e0a1d */
[----:B------:R-:W-:Y:S02]  /*1820*/  @!P3 IMAD.IADD R28, R28, 0x1, -R0 ;  /* 0x000000011c1cb824 */ /* 0x000fe400078e0a00 */
[C---:B------:R-:W-:Y:S02]  /*1830*/  IMAD R29, R0.reuse, R29, R32 ;  /* 0x0000001d001d7224 */ /* 0x040fe400078e0220 */
[----:B------:R-:W-:Y:S01]  /*1840*/  IMAD.MOV.U32 R32, RZ, RZ, R31 ;  /* 0x000000ffff207224 */ /* 0x000fe200078e001f */
[----:B------:R-:W-:Y:S01]  /*1850*/  ISETP.GT.U32.AND P3, PT, R0, R28, PT ;  /* 0x0000001c0000720c */ /* 0x000fe20003f64070 */
[----:B------:R-:W-:Y:S02]  /*1860*/  @!P0 IMAD.IADD R27, R27, 0x1, -R0 ;  /* 0x000000011b1b8824 */ /* 0x000fe400078e0a00 */
[----:B------:R-:W-:-:S03]  /*1870*/  IMAD.HI.U32 R31, R5, R32, RZ ;  /* 0x00000020051f7227 */ /* 0x000fc600078e00ff */
[----:B------:R-:W-:Y:S01]  /*1880*/  ISETP.GT.U32.AND P0, PT, R0, R27, PT ;  /* 0x0000001b0000720c */ /* 0x000fe20003f04070 */
[----:B------:R-:W-:Y:S02]  /*1890*/  IMAD.MOV R31, RZ, RZ, -R31 ;  /* 0x000000ffff1f7224 */ /* 0x000fe400078e0a1f */
[----:B------:R-:W-:Y:S01]  /*18a0*/  @!P1 IMAD.IADD R26, R26, 0x1, -R0 ;  /* 0x000000011a1a9824 */ /* 0x000fe200078e0a00 */
[----:B------:R-:W-:Y:S01]  /*18b0*/  ISETP.GE.AND P1, PT, R34, RZ, PT ;  /* 0x000000ff2200720c */ /* 0x000fe20003f26270 */
[----:B------:R-:W-:Y:S01]  /*18c0*/  IMAD R31, R0, R31, R32 ;  /* 0x0000001f001f7224 */ /* 0x000fe200078e0220 */
[----:B------:R-:W-:Y:S01]  /*18d0*/  IABS R34, R39 ;  /* 0x0000002700227213 */ /* 0x000fe20000000000 */
[----:B------:R-:W-:Y:S02]  /*18e0*/  @!P3 IMAD.IADD R28, R28, 0x1, -R0 ;  /* 0x000000011c1cb824 */ /* 0x000fe400078e0a00 */
[----:B------:R-:W-:Y:S01]  /*18f0*/  IMAD.HI.U32 R30, R5, R33, RZ ;  /* 0x00000021051e7227 */ /* 0x000fe200078e00ff */
[----:B------:R-:W-:-:S03]  /*1900*/  ISETP.GT.U32.AND P3, PT, R0, R31, PT ;  /* 0x0000001f0000720c */ /* 0x000fc60003f64070 */
[----:B------:R-:W-:Y:S02]  /*1910*/  IMAD.MOV R30, RZ, RZ, -R30 ;  /* 0x000000ffff1e7224 */ /* 0x000fe400078e0a1e */
[----:B------:R-:W-:-:S04]  /*1920*/  IMAD.HI.U32 R32, R5, R34, RZ ;  /* 0x0000002205207227 */ /* 0x000fc800078e00ff */
[----:B------:R-:W-:Y:S01]  /*1930*/  @!P0 IMAD.IADD R27, R27, 0x1, -R0 ;  /* 0x000000011b1b8824 */ /* 0x000fe200078e0a00 */
[----:B------:R-:W-:Y:S01]  /*1940*/  ISETP.GE.AND P0, PT, R35, RZ, PT ;  /* 0x000000ff2300720c */ /* 0x000fe20003f06270 */
[----:B------:R-:W-:Y:S01]  /*1950*/  @!P4 IMAD.MOV R25, RZ, RZ, -R25 ;  /* 0x000000ffff19c224 */ /* 0x000fe200078e0a19 */
[C---:B------:R-:W-:Y:S01]  /*1960*/  ISETP.GT.U32.AND P4, PT, R0.reuse, R29, PT ;  /* 0x0000001d0000720c */ /* 0x040fe20003f84070 */
[C---:B------:R-:W-:Y:S02]  /*1970*/  IMAD R30, R0.reuse, R30, R33 ;  /* 0x0000001e001e7224 */ /* 0x040fe400078e0221 */
[----:B------:R-:W-:Y:S02]  /*1980*/  IMAD.MOV R35, RZ, RZ, -R32 ;  /* 0x000000ffff237224 */ /* 0x000fe400078e0a20 */
[----:B------:R-:W-:Y:S01]  /*1990*/  @!P5 IMAD.MOV R26, RZ, RZ, -R26 ;  /* 0x000000ffff1ad224 */ /* 0x000fe200078e0a1a */
[C---:B------:R-:W-:Y:S01]  /*19a0*/  ISETP.GT.U32.AND P5, PT, R0.reuse, R30, PT ;  /* 0x0000001e0000720c */ /* 0x040fe20003fa4070 */
[----:B------:R-:W-:-:S02]  /*19b0*/  IMAD R32, R0, R35, R34 ;  /* 0x0000002300207224 */ /* 0x000fc400078e0222 */
[----:B------:R-:W-:Y:S02]  /*19c0*/  @!P3 IMAD.IADD R31, R31, 0x1, -R0 ;  /* 0x000000011f1fb824 */ /* 0x000fe400078e0a00 */
[----:B------:R-:W-:Y:S01]  /*19d0*/  @!P1 IMAD.MOV R28, RZ, RZ, -R28 ;  /* 0x000000ffff1c9224 */ /* 0x000fe200078e0a1c */
[C---:B------:R-:W-:Y:S01]  /*19e0*/  ISETP.GT.U32.AND P1, PT, R0.reuse, R32, PT ;  /* 0x000000200000720c */ /* 0x040fe20003f24070 */
[----:B------:R-:W-:Y:S01]  /*19f0*/  IMAD.HI.U32 R33, R5, R36, RZ ;  /* 0x0000002405217227 */ /* 0x000fe200078e00ff */
[----:B------:R-:W-:-:S03]  /*1a00*/  ISETP.GT.U32.AND P3, PT, R0, R31, PT ;  /* 0x0000001f0000720c */ /* 0x000fc60003f64070 */
[--C-:B------:R-:W-:Y:S02]  /*1a10*/  @!P4 IMAD.IADD R29, R29, 0x1, -R0.reuse ;  /* 0x000000011d1dc824 */ /* 0x100fe400078e0a00 */
[----:B------:R-:W-:Y:S02]  /*1a20*/  IMAD.MOV R33, RZ, RZ, -R33 ;  /* 0x000000ffff217224 */ /* 0x000fe400078e0a21 */
[----:B------:R-:W-:Y:S01]  /*1a30*/  @!P5 IMAD.IADD R30, R30, 0x1, -R0 ;  /* 0x000000011e1ed824 */ /* 0x000fe200078e0a00 */
[C---:B------:R-:W-:Y:S01]  /*1a40*/  ISETP.GT.U32.AND P4, PT, R0.reuse, R29, PT ;  /* 0x0000001d0000720c */ /* 0x040fe20003f84070 */
[----:B------:R-:W-:Y:S01]  /*1a50*/  IMAD R33, R0, R33, R36 ;  /* 0x0000002100217224 */ /* 0x000fe200078e0224 */
[----:B------:R-:W-:Y:S01]  /*1a60*/  ISETP.GE.AND P5, PT, R37, RZ, PT ;  /* 0x000000ff2500720c */ /* 0x000fe20003fa6270 */
[--C-:B------:R-:W-:Y:S01]  /*1a70*/  @!P1 IMAD.IADD R32, R32, 0x1, -R0.reuse ;  /* 0x0000000120209824 */ /* 0x100fe200078e0a00 */
[----:B------:R-:W-:Y:S01]  /*1a80*/  LOP3.LUT R37, R6, 0x64, RZ, 0xfc, !PT ;  /* 0x0000006406257812 */ /* 0x000fe200078efcff */
[----:B------:R-:W-:Y:S01]  /*1a90*/  @!P3 IMAD.IADD R31, R31, 0x1, -R0 ;  /* 0x000000011f1fb824 */ /* 0x000fe200078e0a00 */
[C---:B------:R-:W-:Y:S01]  /*1aa0*/  ISETP.GT.U32.AND P3, PT, R0.reuse, R33, PT ;  /* 0x000000210000720c */ /* 0x040fe20003f64070 */
[----:B------:R-:W-:Y:S01]  /*1ab0*/  @!P2 IMAD.MOV R27, RZ, RZ, -R27 ;  /* 0x000000ffff1ba224 */ /* 0x000fe200078e0a1b */
[----:B------:R-:W-:Y:S01]  /*1ac0*/  IABS R35, R37 ;  /* 0x0000002500237213 */ /* 0x000fe20000000000 */
[----:B------:R-:W-:Y:S01]  /*1ad0*/  IMAD.MOV R7, RZ, RZ, -R7 ;  /* 0x000000ffff077224 */ /* 0x000fe200078e0a07 */
[----:B------:R-:W-:-:S02]  /*1ae0*/  ISETP.GT.U32.AND P1, PT, R0, R32, PT ;  /* 0x000000200000720c */ /* 0x000fc40003f24070 */
[----:B------:R-:W-:Y:S01]  /*1af0*/  ISETP.GT.U32.AND P2, PT, R0, R30, PT ;  /* 0x0000001e0000720c */ /* 0x000fe20003f44070 */
[----:B------:R-:W-:-:S04]  /*1b00*/  IMAD.HI.U32 R34, R5, R35, RZ ;  /* 0x0000002305227227 */ /* 0x000fc800078e00ff */
[----:B------:R-:W-:Y:S01]  /*1b10*/  @!P4 IMAD.IADD R29, R29, 0x1, -R0 ;  /* 0x000000011d1dc824 */ /* 0x000fe200078e0a00 */
[----:B------:R-:W-:Y:S01]  /*1b20*/  ISETP.GE.AND P4, PT, R38, RZ, PT ;  /* 0x000000ff2600720c */ /* 0x000fe20003f86270 */
[----:B------:R-:W-:Y:S01]  /*1b30*/  IMAD.MOV R34, RZ, RZ, -R34 ;  /* 0x000000ffff227224 */ /* 0x000fe200078e0a22 */
[----:B------:R-:W-:Y:S01]  /*1b40*/  LOP3.LUT R38, R6, 0x68, RZ, 0xfc, !PT ;  /* 0x0000006806267812 */ /* 0x000fe200078efcff */
[--C-:B------:R-:W-:Y:S02]  /*1b50*/  @!P3 IMAD.IADD R33, R33, 0x1, -R0.reuse ;  /* 0x000000012121b824 */ /* 0x100fe400078e0a00 */
[----:B------:R-:W-:Y:S01]  /*1b60*/  IMAD R34, R0, R34, R35 ;  /* 0x0000002200227224 */ /* 0x000fe200078e0223 */
[----:B------:R-:W-:Y:S01]  /*1b70*/  IABS R36, R38 ;  /* 0x0000002600247213 */ /* 0x000fe20000000000 */
[--C-:B------:R-:W-:Y:S01]  /*1b80*/  @!P1 IMAD.IADD R32, R32, 0x1, -R0.reuse ;  /* 0x0000000120209824 */ /* 0x100fe200078e0a00 */
[----:B------:R-:W-:Y:S01]  /*1b90*/  ISETP.GT.U32.AND P3, PT, R0, R33, PT ;  /* 0x000000210000720c */ /* 0x000fe20003f64070 */
[----:B------:R-:W-:Y:S01]  /*1ba0*/  @!P2 IMAD.IADD R30, R30, 0x1, -R0 ;  /* 0x000000011e1ea824 */ /* 0x000fe200078e0a00 */
[----:B------:R-:W-:Y:S01]  /*1bb0*/  ISETP.GT.U32.AND P1, PT, R0, R34, PT ;  /* 0x000000220000720c */ /* 0x000fe20003f24070 */
[----:B------:R-:W-:Y:S01]  /*1bc0*/  IMAD.HI.U32 R35, R5, R36, RZ ;  /* 0x0000002405237227 */ /* 0x000fe200078e00ff */
[----:B------:R-:W-:-:S02]  /*1bd0*/  ISETP.GE.AND P2, PT, R39, RZ, PT ;  /* 0x000000ff2700720c */ /* 0x000fc40003f46270 */
[----:B------:R-:W-:Y:S01]  /*1be0*/  IABS R39, R43 ;  /* 0x0000002b00277213 */ /* 0x000fe20000000000 */
[----:B------:R-:W-:Y:S02]  /*1bf0*/  IMAD.MOV R35, RZ, RZ, -R35 ;  /* 0x000000ffff237224 */ /* 0x000fe400078e0a23 */
[----:B------:R-:W-:Y:S01]  /*1c00*/  @!P0 IMAD.MOV R29, RZ, RZ, -R29 ;  /* 0x000000ffff1d8224 */ /* 0x000fe200078e0a1d */
[----:B------:R-:W-:Y:S01]  /*1c10*/  ISETP.GE.AND P0, PT, R40, RZ, PT ;  /* 0x000000ff2800720c */ /* 0x000fe20003f06270 */
[----:B------:R-:W-:Y:S01]  /*1c20*/  IMAD R35, R0, R35, R36 ;  /* 0x0000002300237224 */ /* 0x000fe200078e0224 */
[----:B------:R-:W-:Y:S01]  /*1c30*/  IABS R40, R44 ;  /* 0x0000002c00287213 */ /* 0x000fe20000000000 */
[--C-:B------:R-:W-:Y:S02]  /*1c40*/  @!P3 IMAD.IADD R33, R33, 0x1, -R0.reuse ;  /* 0x000000012121b824 */ /* 0x100fe400078e0a00 */
[----:B------:R-:W-:Y:S01]  /*1c50*/  @!P1 IMAD.IADD R34, R34, 0x1, -R0 ;  /* 0x0000000122229824 */ /* 0x000fe200078e0a00 */
[----:B------:R-:W-:Y:S01]  /*1c60*/  ISETP.GT.U32.AND P3, PT, R0, R35, PT ;  /* 0x000000230000720c */ /* 0x000fe20003f64070 */
[----:B------:R-:W-:-:S03]  /*1c70*/  IMAD.HI.U32 R36, R5, R39, RZ ;  /* 0x0000002705247227 */ /* 0x000fc600078e00ff */
[----:B------:R-:W-:Y:S01]  /*1c80*/  ISETP.GT.U32.AND P1, PT, R0, R34, PT ;  /* 0x000000220000720c */ /* 0x000fe20003f24070 */
[----:B------:R-:W-:Y:S01]  /*1c90*/  @!P5 IMAD.MOV R30, RZ, RZ, -R30 ;  /* 0x000000ffff1ed224 */ /* 0x000fe200078e0a1e */
[----:B------:R-:W-:Y:S01]  /*1ca0*/  ISETP.GE.AND P5, PT, R37, RZ, PT ;  /* 0x000000ff2500720c */ /* 0x000fe20003fa6270 */
[----:B------:R-:W-:-:S04]  /*1cb0*/  IMAD.HI.U32 R37, R5, R40, RZ ;  /* 0x0000002805257227 */ /* 0x000fc800078e00ff */
[----:B------:R-:W-:Y:S02]  /*1cc0*/  IMAD.MOV R36, RZ, RZ, -R36 ;  /* 0x000000ffff247224 */ /* 0x000fe400078e0a24 */
[----:B------:R-:W-:Y:S02]  /*1cd0*/  IMAD.MOV R37, RZ, RZ, -R37 ;  /* 0x000000ffff257224 */ /* 0x000fe400078e0a25 */
[C---:B------:R-:W-:Y:S01]  /*1ce0*/  IMAD R36, R0.reuse, R36, R39 ;  /* 0x0000002400247224 */ /* 0x040fe200078e0227 */
[----:B------:R-:W-:Y:S01]  /*1cf0*/  IABS R39, R49 ;  /* 0x0000003100277213 */ /* 0x000fe20000000000 */
[C---:B------:R-:W-:Y:S02]  /*1d00*/  IMAD R37, R0.reuse, R37, R40 ;  /* 0x0000002500257224 */ /* 0x040fe400078e0228 */
[----:B------:R-:W-:Y:S01]  /*1d10*/  @!P3 IMAD.IADD R35, R35, 0x1, -R0 ;  /* 0x000000012323b824 */ /* 0x000fe200078e0a00 */
[----:B------:R-:W-:Y:S01]  /*1d20*/  ISETP.GT.U32.AND P3, PT, R0, R36, PT ;  /* 0x000000240000720c */ /* 0x000fe20003f64070 */
[----:B------:R-:W-:-:S02]  /*1d30*/  @!P2 IMAD.MOV R32, RZ, RZ, -R32 ;  /* 0x000000ffff20a224 */ /* 0x000fc400078e0a20 */
[----:B------:R-:W-:Y:S01]  /*1d40*/  @!P1 IMAD.IADD R34, R34, 0x1, -R0 ;  /* 0x0000000122229824 */ /* 0x000fe200078e0a00 */
[C---:B------:R-:W-:Y:S01]  /*1d50*/  ISETP.GT.U32.AND P2, PT, R0.reuse, R35, PT ;  /* 0x000000230000720c */ /* 0x040fe20003f44070 */
[----:B------:R-:W-:Y:S01]  /*1d60*/  @!P4 IMAD.MOV R31, RZ, RZ, -R31 ;  /* 0x000000ffff1fc224 */ /* 0x000fe200078e0a1f */
[----:B------:R-:W-:Y:S01]  /*1d70*/  ISETP.GT.U32.AND P1, PT, R0, R37, PT ;  /* 0x000000250000720c */ /* 0x000fe20003f24070 */
[----:B------:R-:W-:Y:S01]  /*1d80*/  @!P5 IMAD.MOV R34, RZ, RZ, -R34 ;  /* 0x000000ffff22d224 */ /* 0x000fe200078e0a22 */
[----:B------:R-:W-:Y:S01]  /*1d90*/  ISETP.GE.AND P4, PT, R38, RZ, PT ;  /* 0x000000ff2600720c */ /* 0x000fe20003f86270 */
[----:B------:R-:W-:-:S04]  /*1da0*/  IMAD.HI.U32 R38, R5, R41, RZ ;  /* 0x0000002905267227 */ /* 0x000fc800078e00ff */
[----:B------:R-:W-:Y:S02]  /*1db0*/  IMAD.MOV R38, RZ, RZ, -R38 ;  /* 0x000000ffff267224 */ /* 0x000fe400078e0a26 */
[--C-:B------:R-:W-:Y:S01]  /*1dc0*/  @!P3 IMAD.IADD R36, R36, 0x1, -R0.reuse ;  /* 0x000000012424b824 */ /* 0x100fe200078e0a00 */
[----:B------:R-:W-:Y:S01]  /*1dd0*/  ISETP.GE.AND P3, PT, R45, RZ, PT ;  /* 0x000000ff2d00720c */ /* 0x000fe20003f66270 */
[----:B------:R-:W-:Y:S01]  /*1de0*/  IMAD R38, R0, R38, R41 ;  /* 0x0000002600267224 */ /* 0x000fe200078e0229 */
[----:B------:R-:W-:Y:S01]  /*1df0*/  IABS R45, R51 ;  /* 0x00000033002d7213 */ /* 0x000fe20000000000 */
[--C-:B------:R-:W-:Y:S01]  /*1e00*/  @!P2 IMAD.IADD R35, R35, 0x1, -R0.reuse ;  /* 0x000000012323a824 */ /* 0x100fe200078e0a00 */
[----:B------:R-:W-:Y:S01]  /*1e10*/  ISETP.GE.AND P2, PT, R44, RZ, PT ;  /* 0x000000ff2c00720c */ /* 0x000fe20003f46270 */
[----:B------:R-:W-:Y:S01]  /*1e20*/  @!P1 IMAD.IADD R37, R37, 0x1, -R0 ;  /* 0x0000000125259824 */ /* 0x000fe200078e0a00 */
[C---:B------:R-:W-:Y:S01]  /*1e30*/  ISETP.GT.U32.AND P1, PT, R0.reuse, R36, PT ;  /* 0x000000240000720c */ /* 0x040fe20003f24070 */
[----:B------:R-:W-:Y:S01]  /*1e40*/  IMAD.MOV.U32 R41, RZ, RZ, R39 ;  /* 0x000000ffff297224 */ /* 0x000fe200078e0027 */
[----:B------:R-:W-:Y:S01]  /*1e50*/  ISETP.GT.U32.AND P5, PT, R0, R38, PT ;  /* 0x000000260000720c */ /* 0x000fe20003fa4070 */
[----:B------:R-:W-:-:S04]  /*1e60*/  IMAD.HI.U32 R39, R5, R42, RZ ;  /* 0x0000002a05277227 */ /* 0x000fc800078e00ff */
[----:B------:R-:W-:Y:S01]  /*1e70*/  @!P4 IMAD.MOV R35, RZ, RZ, -R35 ;  /* 0x000000ffff23c224 */ /* 0x000fe200078e0a23 */
[----:B------:R-:W-:Y:S01]  /*1e80*/  ISETP.GT.U32.AND P4, PT, R0, R37, PT ;  /* 0x000000250000720c */ /* 0x000fe20003f84070 */
[----:B------:R-:W-:-:S04]  /*1e90*/  IMAD.HI.U32 R40, R5, R41, RZ ;  /* 0x0000002905287227 */ /* 0x000fc800078e00ff */
[----:B------:R-:W-:Y:S02]  /*1ea0*/  IMAD.MOV R39, RZ, RZ, -R39 ;  /* 0x000000ffff277224 */ /* 0x000fe400078e0a27 */
[----:B------:R-:W-:Y:S02]  /*1eb0*/  IMAD.MOV R40, RZ, RZ, -R40 ;  /* 0x000000ffff287224 */ /* 0x000fe400078e0a28 */
[C---:B------:R-:W-:Y:S01]  /*1ec0*/  IMAD R39, R0.reuse, R39, R42 ;  /* 0x0000002700277224 */ /* 0x040fe200078e022a */
[----:B------:R-:W-:Y:S01]  /*1ed0*/  IABS R42, R50 ;  /* 0x00000032002a7213 */ /* 0x000fe20000000000 */
[----:B------:R-:W-:Y:S02]  /*1ee0*/  IMAD R40, R0, R40, R41 ;  /* 0x0000002800287224 */ /* 0x000fe400078e0229 */
[--C-:B------:R-:W-:Y:S01]  /*1ef0*/  @!P1 IMAD.IADD R36, R36, 0x1, -R0.reuse ;  /* 0x0000000124249824 */ /* 0x100fe200078e0a00 */
[C---:B------:R-:W-:Y:S01]  /*1f00*/  ISETP.GT.U32.AND P1, PT, R0.reuse, R39, PT ;  /* 0x000000270000720c */ /* 0x040fe20003f24070 */
[----:B------:R-:W-:Y:S01]  /*1f10*/  @!P4 IMAD.IADD R37, R37, 0x1, -R0 ;  /* 0x000000012525c824 */ /* 0x000fe200078e0a00 */
[----:B------:R-:W-:Y:S01]  /*1f20*/  ISETP.GT.U32.AND P4, PT, R0, R40, PT ;  /* 0x000000280000720c */ /* 0x000fe20003f84070 */
[----:B------:R-:W-:-:S04]  /*1f30*/  IMAD.HI.U32 R41, R5, R42, RZ ;  /* 0x0000002a05297227 */ /* 0x000fc800078e00ff */
[----:B------:R-:W-:Y:S02]  /*1f40*/  IMAD.MOV R41, RZ, RZ, -R41 ;  /* 0x000000ffff297224 */ /* 0x000fe400078e0a29 */
[----:B------:R-:W-:Y:S02]  /*1f50*/  @!P5 IMAD.IADD R38, R38, 0x1, -R0 ;  /* 0x000000012626d824 */ /* 0x000fe400078e0a00 */
[C---:B------:R-:W-:Y:S02]  /*1f60*/  IMAD R41, R0.reuse, R41, R42 ;  /* 0x0000002900297224 */ /* 0x040fe400078e022a */
[--C-:B------:R-:W-:Y:S01]  /*1f70*/  @!P1 IMAD.IADD R39, R39, 0x1, -R0.reuse ;  /* 0x0000000127279824 */ /* 0x100fe200078e0a00 */
[----:B------:R-:W-:Y:S01]  /*1f80*/  ISETP.GT.U32.AND P5, PT, R0, R38, PT ;  /* 0x000000260000720c */ /* 0x000fe20003fa4070 */
[----:B------:R-:W-:Y:S01]  /*1f90*/  @!P4 IMAD.IADD R40, R40, 0x1, -R0 ;  /* 0x000000012828c824 */ /* 0x000fe200078e0a00 */
[C---:B------:R-:W-:Y:S01]  /*1fa0*/  ISETP.GT.U32.AND P1, PT, R0.reuse, R41, PT ;  /* 0x000000290000720c */ /* 0x040fe20003f24070 */
[----:B------:R-:W-:Y:S01]  /*1fb0*/  IMAD.HI.U32 R42, R5, R45, RZ ;  /* 0x0000002d052a7227 */ /* 0x000fe200078e00ff */
[----:B------:R-:W-:-:S03]  /*1fc0*/  ISETP.GT.U32.AND P4, PT, R0, R39, PT ;  /* 0x000000270000720c */ /* 0x000fc60003f84070 */
[----:B------:R-:W-:Y:S01]  /*1fd0*/  @!P0 IMAD.MOV R33, RZ, RZ, -R33 ;  /* 0x000000ffff218224 */ /* 0x000fe200078e0a21 */
[----:B------:R-:W-:Y:S01]  /*1fe0*/  ISETP.GE.AND P0, PT, R43, RZ, PT ;  /* 0x000000ff2b00720c */ /* 0x000fe20003f06270 */
[----:B------:R-:W-:-:S04]  /*1ff0*/  IMAD.HI.U32 R43, R5, R46, RZ ;  /* 0x0000002e052b7227 */ /* 0x000fc800078e00ff */
[----:B------:R-:W-:Y:S02]  /*2000*/  IMAD.MOV R42, RZ, RZ, -R42 ;  /* 0x000000ffff2a7224 */ /* 0x000fe400078e0a2a */
[----:B------:R-:W-:Y:S02]  /*2010*/  IMAD.MOV R43, RZ, RZ, -R43 ;  /* 0x000000ffff2b7224 */ /* 0x000fe400078e0a2b */
[C---:B------:R-:W-:Y:S02]  /*2020*/  IMAD R42, R0.reuse, R42, R45 ;  /* 0x0000002a002a7224 */ /* 0x040fe400078e022d */
[C---:B------:R-:W-:Y:S02]  /*2030*/  IMAD R43, R0.reuse, R43, R46 ;  /* 0x0000002b002b7224 */ /* 0x040fe400078e022e */
[--C-:B------:R-:W-:Y:S01]  /*2040*/  @!P4 IMAD.IADD R39, R39, 0x1, -R0.reuse ;  /* 0x000000012727c824 */ /* 0x100fe200078e0a00 */
[----:B------:R-:W-:Y:S01]  /*2050*/  ISETP.GT.U32.AND P4, PT, R0, R42, PT ;  /* 0x0000002a0000720c */ /* 0x000fe20003f84070 */
[----:B------:R-:W-:Y:S01]  /*2060*/  @!P5 IMAD.IADD R38, R38, 0x1, -R0 ;  /* 0x000000012626d824 */ /* 0x000fe200078e0a00 */
[----:B------:R-:W-:Y:S01]  /*2070*/  ISETP.GE.AND P5, PT, R48, RZ, PT ;  /* 0x000000ff3000720c */ /* 0x000fe20003fa6270 */
[----:B------:R-:W-:Y:S01]  /*2080*/  @!P2 IMAD.MOV R37, RZ, RZ, -R37 ;  /* 0x000000ffff25a224 */ /* 0x000fe200078e0a25 */
[----:B------:R-:W-:Y:S01]  /*2090*/  ISETP.GT.U32.AND P2, PT, R0, R43, PT ;  /* 0x0000002b0000720c */ /* 0x000fe20003f44070 */
[----:B------:R-:W-:Y:S01]  /*20a0*/  IMAD.HI.U32 R44, R5, R47, RZ ;  /* 0x0000002f052c7227 */ /* 0x000fe200078e00ff */
[----:B------:R-:W-:-:S03]  /*20b0*/  LOP3.LUT R48, R6, 0x90, RZ, 0xfc, !PT ;  /* 0x0000009006307812 */ /* 0x000fc600078efcff */
[----:B------:R-:W-:Y:S01]  /*20c0*/  IMAD.MOV R44, RZ, RZ, -R44 ;  /* 0x000000ffff2c7224 */ /* 0x000fe200078e0a2c */
[----:B------:R-:W-:Y:S01]  /*20d0*/  IABS R46, R48 ;  /* 0x00000030002e7213 */ /* 0x000fe20000000000 */
[--C-:B------:R-:W-:Y:S01]  /*20e0*/  @!P1 IMAD.IADD R41, R41, 0x1, -R0.reuse ;  /* 0x0000000129299824 */ /* 0x100fe200078e0a00 */
[C---:B------:R-:W-:Y:S01]  /*20f0*/  ISETP.GT.U32.AND P1, PT, R0.reuse, R40, PT ;  /* 0x000000280000720c */ /* 0x040fe20003f24070 */
[----:B------:R-:W-:Y:S01]  /*2100*/  IMAD R44, R0, R44, R47 ;  /* 0x0000002c002c7224 */ /* 0x000fe200078e022f */
[----:B------:R-:W-:Y:S01]  /*2110*/  LOP3.LUT R47, R6, 0x94, RZ, 0xfc, !PT ;  /* 0x00000094062f7812 */ /* 0x000fe200078efcff */
[--C-:B------:R-:W-:Y:S01]  /*2120*/  @!P4 IMAD.IADD R42, R42, 0x1, -R0.reuse ;  /* 0x000000012a2ac824 */ /* 0x100fe200078e0a00 */
[----:B------:R-:W-:Y:S01]  /*2130*/  ISETP.GE.AND P4, PT, R52, RZ, PT ;  /* 0x000000ff3400720c */ /* 0x000fe20003f86270 */
[----:B------:R-:W-:Y:S01]  /*2140*/  @!P5 IMAD.MOV R39, RZ, RZ, -R39 ;  /* 0x000000ffff27d224 */ /* 0x000fe200078e0a27 */
[C---:B------:R-:W-:Y:S01]  /*2150*/  ISETP.GT.U32.AND P5, PT, R0.reuse, R44, PT ;  /* 0x0000002c0000720c */ /* 0x040fe20003fa4070 */
[----:B------:R-:W-:Y:S01]  /*2160*/  @!P2 IMAD.IADD R43, R43, 0x1, -R0 ;  /* 0x000000012b2ba824 */ /* 0x000fe200078e0a00 */
[----:B------:R-:W-:Y:S01]  /*2170*/  ISETP.GT.U32.AND P2, PT, R0, R42, PT ;  /* 0x0000002a0000720c */ /* 0x000fe20003f44070 */
[----:B------:R-:W-:Y:S01]  /*2180*/  IMAD.HI.U32 R45, R5, R46, RZ ;  /* 0x0000002e052d7227 */ /* 0x000fe200078e00ff */
[----:B------:R-:W-:-:S03]  /*2190*/  LOP3.LUT R52, R6, 0x98, RZ, 0xfc, !PT ;  /* 0x0000009806347812 */ /* 0x000fc600078efcff */
[----:B------:R-:W-:Y:S01]  /*21a0*/  @!P0 IMAD.MOV R36, RZ, RZ, -R36 ;  /* 0x000000ffff248224 */ /* 0x000fe200078e0a24 */
[----:B------:R-:W-:Y:S01]  /*21b0*/  ISETP.GT.U32.AND P0, PT, R0, R41, PT ;  /* 0x000000290000720c */ /* 0x000fe20003f04070 */
[----:B------:R-:W-:Y:S01]  /*21c0*/  @!P3 IMAD.MOV R38, RZ, RZ, -R38 ;  /* 0x000000ffff26b224 */ /* 0x000fe200078e0a26 */
[----:B------:R-:W-:Y:S01]  /*21d0*/  ISETP.GE.AND P3, PT, R49, RZ, PT ;  /* 0x000000ff3100720c */ /* 0x000fe20003f66270 */
[----:B------:R-:W-:Y:S01]  /*21e0*/  IMAD.MOV R45, RZ, RZ, -R45 ;  /* 0x000000ffff2d7224 */ /* 0x000fe200078e0a2d */
[----:B------:R-:W-:Y:S01]  /*21f0*/  IABS R49, R47 ;  /* 0x0000002f00317213 */ /* 0x000fe20000000000 */
[----:B------:R-:W-:Y:S01]  /*2200*/  @!P1 IMAD.IADD R40, R40, 0x1, -R0 ;  /* 0x0000000128289824 */ /* 0x000fe200078e0a00 */
[----:B------:R-:W-:Y:S01]  /*2210*/  ISETP.GE.AND P1, PT, R50, RZ, PT ;  /* 0x000000ff3200720c */ /* 0x000fe20003f26270 */
[----:B------:R-:W-:Y:S01]  /*2220*/  IMAD R45, R0, R45, R46 ;  /* 0x0000002d002d7224 */ /* 0x000fe200078e022e */
[----:B------:R-:W-:Y:S01]  /*2230*/  IABS R50, R52 ;  /* 0x0000003400327213 */ /* 0x000fe20000000000 */
[--C-:B------:R-:W-:Y:S01]  /*2240*/  @!P5 IMAD.IADD R44, R44, 0x1, -R0.reuse ;  /* 0x000000012c2cd824 */ /* 0x100fe200078e0a00 */
[----:B------:R-:W-:Y:S01]  /*2250*/  ISETP.GT.U32.AND P5, PT, R0, R43, PT ;  /* 0x0000002b0000720c */ /* 0x000fe20003fa4070 */
[--C-:B------:R-:W-:Y:S01]  /*2260*/  @!P2 IMAD.IADD R42, R42, 0x1, -R0.reuse ;  /* 0x000000012a2aa824 */ /* 0x100fe200078e0a00 */
[C---:B------:R-:W-:Y:S01]  /*2270*/  ISETP.GT.U32.AND P2, PT, R0.reuse, R45, PT ;  /* 0x0000002d0000720c */ /* 0x040fe20003f44070 */
[----:B------:R-:W-:Y:S01]  /*2280*/  @!P0 IMAD.IADD R41, R41, 0x1, -R0 ;  /* 0x0000000129298824 */ /* 0x000fe200078e0a00 */
[----:B------:R-:W-:Y:S01]  /*2290*/  ISETP.GE.AND P0, PT, R51, RZ, PT ;  /* 0x000000ff3300720c */ /* 0x000fe20003f06270 */
[----:B------:R-:W-:Y:S01]  /*22a0*/  @!P3 IMAD.MOV R40, RZ, RZ, -R40 ;  /* 0x000000ffff28b224 */ /* 0x000fe200078e0a28 */
[----:B------:R-:W-:Y:S01]  /*22b0*/  ISETP.GT.U32.AND P3, PT, R0, R44, PT ;  /* 0x0000002c0000720c */ /* 0x000fe20003f64070 */
[----:B------:R-:W-:-:S04]  /*22c0*/  IMAD.HI.U32 R46, R5, R49, RZ ;  /* 0x00000031052e7227 */ /* 0x000fc800078e00ff */
[----:B------:R-:W-:Y:S01]  /*22d0*/  @!P1 IMAD.MOV R41, RZ, RZ, -R41 ;  /* 0x000000ffff299224 */ /* 0x000fe200078e0a29 */
[----:B------:R-:W-:Y:S01]  /*22e0*/  ISETP.GE.AND P1, PT, R53, RZ, PT ;  /* 0x000000ff3500720c */ /* 0x000fe20003f26270 */
[----:B------:R-:W-:Y:S01]  /*22f0*/  IMAD.MOV R46, RZ, RZ, -R46 ;  /* 0x000000ffff2e7224 */ /* 0x000fe200078e0a2e */
[----:B------:R-:W-:Y:S01]  /*2300*/  LOP3.LUT R53, R6, 0x9c, RZ, 0xfc, !PT ;  /* 0x0000009c06357812 */ /* 0x000fe200078efcff */
[----:B------:R-:W-:Y:S01]  /*2310*/  @!P2 IMAD.IADD R45, R45, 0x1, -R0 ;  /* 0x000000012d2da824 */ /* 0x000fe200078e0a00 */
[----:B------:R-:W-:Y:S01]  /*2320*/  ISETP.GE.AND P2, PT, R52, RZ, PT ;  /* 0x000000ff3400720c */ /* 0x000fe20003f46270 */
[----:B------:R-:W-:Y:S01]  /*2330*/  @!P0 IMAD.MOV R42, RZ, RZ, -R42 ;  /* 0x000000ffff2a8224 */ /* 0x000fe200078e0a2a */
[----:B------:R-:W-:Y:S01]  /*2340*/  IABS R51, R53 ;  /* 0x0000003500337213 */ /* 0x000fe20000000000 */
[----:B------:R-:W-:Y:S01]  /*2350*/  @!P3 IMAD.IADD R44, R44, 0x1, -R0 ;  /* 0x000000012c2cb824 */ /* 0x000fe200078e0a00 */
[----:B------:R-:W-:Y:S01]  /*2360*/  ISETP.GE.AND P3, PT, R47, RZ, PT ;  /* 0x000000ff2f00720c */ /* 0x000fe20003f66270 */
[----:B------:R-:W-:Y:S01]  /*2370*/  IMAD.HI.U32 R47, R5, R50, RZ ;  /* 0x00000032052f7227 */ /* 0x000fe200078e00ff */
[----:B------:R-:W-:-:S03]  /*2380*/  ISETP.GT.U32.AND P0, PT, R0, R45, PT ;  /* 0x0000002d0000720c */ /* 0x000fc60003f04070 */
[----:B------:R-:W-:Y:S02]  /*2390*/  IMAD.MOV R47, RZ, RZ, -R47 ;  /* 0x000000ffff2f7224 */ /* 0x000fe400078e0a2f */
[----:B------:R-:W-:Y:S01]  /*23a0*/  @!P5 IMAD.IADD R43, R43, 0x1, -R0 ;  /* 0x000000012b2bd824 */ /* 0x000fe200078e0a00 */
[----:B------:R-:W-:Y:S01]  /*23b0*/  ISETP.GE.AND P5, PT, R48, RZ, PT ;  /* 0x000000ff3000720c */ /* 0x000fe20003fa6270 */
[C---:B------:R-:W-:Y:S02]  /*23c0*/  IMAD R47, R0.reuse, R47, R50 ;  /* 0x0000002f002f7224 */ /* 0x040fe400078e0232 */
[----:B------:R-:W-:Y:S02]  /*23d0*/  IMAD R46, R0, R46, R49 ;  /* 0x0000002e002e7224 */ /* 0x000fe400078e0231 */
[----:B------:R-:W-:-:S04]  /*23e0*/  IMAD.HI.U32 R48, R5, R51, RZ ;  /* 0x0000003305307227 */ /* 0x000fc800078e00ff */
[----:B------:R-:W-:Y:S01]  /*23f0*/  @!P0 IMAD.IADD R45, R45, 0x1, -R0 ;  /* 0x000000012d2d8824 */ /* 0x000fe200078e0a00 */
[C---:B------:R-:W-:Y:S01]  /*2400*/  ISETP.GT.U32.AND P0, PT, R0.reuse, R47, PT ;  /* 0x0000002f0000720c */ /* 0x040fe20003f04070 */
[----:B------:R-:W-:Y:S01]  /*2410*/  @!P4 IMAD.MOV R43, RZ, RZ, -R43 ;  /* 0x000000ffff2bc224 */ /* 0x000fe200078e0a2b */
[C---:B------:R-:W-:Y:S01]  /*2420*/  ISETP.GT.U32.AND P4, PT, R0.reuse, R46, PT ;  /* 0x0000002e0000720c */ /* 0x040fe20003f84070 */
[----:B------:R-:W-:Y:S02]  /*2430*/  IMAD.MOV R48, RZ, RZ, -R48 ;  /* 0x000000ffff307224 */ /* 0x000fe400078e0a30 */
[----:B------:R-:W-:Y:S02]  /*2440*/  @!P5 IMAD.MOV R45, RZ, RZ, -R45 ;  /* 0x000000ffff2dd224 */ /* 0x000fe400078e0a2d */
[----:B------:R-:W-:Y:S01]  /*2450*/  IMAD R49, R0, R48, R51 ;  /* 0x0000003000317224 */ /* 0x000fe200078e0233 */
[----:B------:R-:W-:Y:S01]  /*2460*/  IABS R51, R54 ;  /* 0x0000003600337213 */ /* 0x000fe20000000000 */
[----:B------:R-:W-:Y:S01]  /*2470*/  @!P1 IMAD.MOV R44, RZ, RZ, -R44 ;  /* 0x000000ffff2c9224 */ /* 0x000fe200078e0a2c */
[----:B------:R-:W-:Y:S01]  /*2480*/  ISETP.GE.AND P1, PT, R53, RZ, PT ;  /* 0x000000ff3500720c */ /* 0x000fe20003f26270 */
[----:B------:R-:W-:Y:S01]  /*2490*/  IMAD R238, R2, R7, R238 ;  /* 0x0000000702ee7224 */ /* 0x000fe200078e02ee */
[----:B------:R-:W-:Y:S01]  /*24a0*/  ISETP.GT.U32.AND P5, PT, R0, R49, PT ;  /* 0x000000310000720c */ /* 0x000fe20003fa4070 */
[--C-:B------:R-:W-:Y:S01]  /*24b0*/  @!P0 IMAD.IADD R47, R47, 0x1, -R0.reuse ;  /* 0x000000012f2f8824 */ /* 0x100fe200078e0a00 */
[----:B------:R-:W-:Y:S01]  /*24c0*/  IABS R53, R56 ;  /* 0x0000003800357213 */ /* 0x000fe20000000000 */
[----:B------:R-:W-:-:S02]  /*24d0*/  @!P4 IMAD.IADD R46, R46, 0x1, -R0 ;  /* 0x000000012e2ec824 */ /* 0x000fc400078e0a00 */
[C---:B------:R-:W-:Y:S01]  /*24e0*/  IMAD.HI.U32 R48, R5.reuse, R51, RZ ;  /* 0x0000003305307227 */ /* 0x040fe200078e00ff */
[C---:B------:R-:W-:Y:S02]  /*24f0*/  ISETP.GT.U32.AND P0, PT, R0.reuse, R47, PT ;  /* 0x0000002f0000720c */ /* 0x040fe40003f04070 */
[----:B------:R-:W-:Y:S01]  /*2500*/  ISETP.GT.U32.AND P4, PT, R0, R46, PT ;  /* 0x0000002e0000720c */ /* 0x000fe20003f84070 */
[----:B------:R-:W-:Y:S02]  /*2510*/  IMAD.MOV R52, RZ, RZ, -R48 ;  /* 0x000000ffff347224 */ /* 0x000fe400078e0a30 */
[----:B------:R-:W-:-:S04]  /*2520*/  IMAD.HI.U32 R50, R5, R53, RZ ;  /* 0x0000003505327227 */ /* 0x000fc800078e00ff */
[----:B------:R-:W-:Y:S02]  /*2530*/  @!P5 IMAD.IADD R49, R49, 0x1, -R0 ;  /* 0x000000013131d824 */ /* 0x000fe400078e0a00 */
[----:B------:R-:W-:Y:S01]  /*2540*/  IMAD R51, R0, R52, R51 ;  /* 0x0000003400337224 */ /* 0x000fe200078e0233 */
[----:B------:R-:W-:Y:S01]  /*2550*/  LOP3.LUT R52, R6, 0xb0, RZ, 0xfc, !PT ;  /* 0x000000b006347812 */ /* 0x000fe200078efcff */
[----:B------:R-:W-:Y:S01]  /*2560*/  IMAD.MOV R50, RZ, RZ, -R50 ;  /* 0x000000ffff327224 */ /* 0x000fe200078e0a32 */
[C---:B------:R-:W-:Y:S01]  /*2570*/  ISETP.GT.U32.AND P5, PT, R0.reuse, R49, PT ;  /* 0x000000310000720c */ /* 0x040fe20003fa4070 */
[--C-:B------:R-:W-:Y:S01]  /*2580*/  @!P0 IMAD.IADD R47, R47, 0x1, -R0.reuse ;  /* 0x000000012f2f8824 */ /* 0x100fe200078e0a00 */
[----:B------:R-:W-:Y:S01]  /*2590*/  ISETP.GT.U32.AND P0, PT, R0, R51, PT ;  /* 0x000000330000720c */ /* 0x000fe20003f04070 */
[----:B------:R-:W-:Y:S01]  /*25a0*/  @!P4 IMAD.IADD R46, R46, 0x1, -R0 ;  /* 0x000000012e2ec824 */ /* 0x000fe200078e0a00 */
[----:B------:R-:W-:Y:S01]  /*25b0*/  IABS R59, R52 ;  /* 0x00000034003b7213 */ /* 0x000fe20000000000 */
[----:B------:R-:W-:Y:S01]  /*25c0*/  IMAD R53, R0, R50, R53 ;  /* 0x0000003200357224 */ /* 0x000fe200078e0235 */
[----:B------:R-:W-:Y:S01]  /*25d0*/  ISETP.GE.AND P4, PT, R54, RZ, PT ;  /* 0x000000ff3600720c */ /* 0x000fe20003f86270 */
[----:B------:R-:W-:Y:S01]  /*25e0*/  IMAD.HI.U32 R50, R5, R57, RZ ;  /* 0x0000003905327227 */ /* 0x000fe200078e00ff */
[----:B------:R-:W-:-:S03]  /*25f0*/  LOP3.LUT R54, R6, 0xb4, RZ, 0xfc, !PT ;  /* 0x000000b406367812 */ /* 0x000fc600078efcff */
[----:B------:R-:W-:Y:S01]  /*2600*/  @!P3 IMAD.MOV R46, RZ, RZ, -R46 ;  /* 0x000000ffff2eb224 */ /* 0x000fe200078e0a2e */
[C---:B------:R-:W-:Y:S01]  /*2610*/  ISETP.GT.U32.AND P3, PT, R0.reuse, R53, PT ;  /* 0x000000350000720c */ /* 0x040fe20003f64070 */
[----:B------:R-:W-:Y:S01]  /*2620*/  IMAD.MOV R50, RZ, RZ, -R50 ;  /* 0x000000ffff327224 */ /* 0x000fe200078e0a32 */
[----:B------:R-:W-:Y:S01]  /*2630*/  IABS R61, R54 ;  /* 0x00000036003d7213 */ /* 0x000fe20000000000 */
[--C-:B------:R-:W-:Y:S02]  /*2640*/  @!P5 IMAD.IADD R49, R49, 0x1, -R0.reuse ;  /* 0x000000013131d824 */ /* 0x100fe400078e0a00 */
[C---:B------:R-:W-:Y:S02]  /*2650*/  IMAD R57, R0.reuse, R50, R57 ;  /* 0x0000003200397224 */ /* 0x040fe400078e0239 */
[----:B------:R-:W-:Y:S02]  /*2660*/  @!P0 IMAD.IADD R51, R51, 0x1, -R0 ;  /* 0x0000000133338824 */ /* 0x000fe400078e0a00 */
[----:B------:R-:W-:Y:S01]  /*2670*/  @!P1 IMAD.MOV R49, RZ, RZ, -R49 ;  /* 0x000000ffff319224 */ /* 0x000fe200078e0a31 */
[C---:B------:R-:W-:Y:S01]  /*2680*/  ISETP.GT.U32.AND P1, PT, R0.reuse, R57, PT ;  /* 0x000000390000720c */ /* 0x040fe20003f24070 */
[----:B------:R-:W-:Y:S01]  /*2690*/  IMAD.HI.U32 R48, R5, R55, RZ ;  /* 0x0000003705307227 */ /* 0x000fe200078e00ff */
[----:B------:R-:W-:-:S03]  /*26a0*/  ISETP.GT.U32.AND P0, PT, R0, R51, PT ;  /* 0x000000330000720c */ /* 0x000fc60003f04070 */
[----:B------:R-:W-:Y:S02]  /*26b0*/  @!P3 IMAD.IADD R53, R53, 0x1, -R0 ;  /* 0x000000013535b824 */ /* 0x000fe400078e0a00 */
[----:B------:R-:W-:Y:S02]  /*26c0*/  IMAD.MOV R48, RZ, RZ, -R48 ;  /* 0x000000ffff307224 */ /* 0x000fe400078e0a30 */
[----:B------:R-:W-:Y:S01]  /*26d0*/  @!P2 IMAD.MOV R47, RZ, RZ, -R47 ;  /* 0x000000ffff2fa224 */ /* 0x000fe200078e0a2f */
[C---:B------:R-:W-:Y:S01]  /*26e0*/  ISETP.GT.U32.AND P3, PT, R0.reuse, R53, PT ;  /* 0x000000350000720c */ /* 0x040fe20003f64070 */
[----:B------:R-:W-:Y:S01]  /*26f0*/  IMAD R55, R0, R48, R55 ;  /* 0x0000003000377224 */ /* 0x000fe200078e0237 */
[----:B------:R-:W-:Y:S01]  /*2700*/  ISETP.GE.AND P2, PT, R56, RZ, PT ;  /* 0x000000ff3800720c */ /* 0x000fe20003f46270 */
[----:B------:R-:W-:Y:S01]  /*2710*/  IMAD.HI.U32 R48, R5, R59, RZ ;  /* 0x0000003b05307227 */ /* 0x000fe200078e00ff */
[----:B------:R-:W-:Y:S02]  /*2720*/  LOP3.LUT R56, R6, 0xb8, RZ, 0xfc, !PT ;  /* 0x000000b806387812 */ /* 0x000fe400078efcff */
[----:B------:R-:W-:Y:S01]  /*2730*/  ISETP.GT.U32.AND P5, PT, R0, R55, PT ;  /* 0x000000370000720c */ /* 0x000fe20003fa4070 */
[----:B------:R-:W-:Y:S01]  /*2740*/  @!P1 IMAD.IADD R57, R57, 0x1, -R0 ;  /* 0x0000000139399824 */ /* 0x000fe200078e0a00 */
[----:B------:R-:W-:Y:S01]  /*2750*/  IABS R63, R56 ;  /* 0x00000038003f7213 */ /* 0x000fe20000000000 */
[----:B------:R-:W-:-:S02]  /*2760*/  IMAD.MOV R48, RZ, RZ, -R48 ;  /* 0x000000ffff307224 */ /* 0x000fc400078e0a30 */
[--C-:B------:R-:W-:Y:S01]  /*2770*/  @!P0 IMAD.IADD R51, R51, 0x1, -R0.reuse ;  /* 0x0000000133338824 */ /* 0x100fe200078e0a00 */
[C---:B------:R-:W-:Y:S01]  /*2780*/  ISETP.GT.U32.AND P1, PT, R0.reuse, R57, PT ;  /* 0x000000390000720c */ /* 0x040fe20003f24070 */
[----:B------:R-:W-:Y:S01]  /*2790*/  IMAD R59, R0, R48, R59 ;  /* 0x00000030003b7224 */ /* 0x000fe200078e023b */
[----:B------:R-:W-:Y:S01]  /*27a0*/  ISETP.GE.AND P0, PT, R58, RZ, PT ;  /* 0x000000ff3a00720c */ /* 0x000fe20003f06270 */
[----:B------:R-:W-:Y:S01]  /*27b0*/  @!P4 IMAD.MOV R51, RZ, RZ, -R51 ;  /* 0x000000ffff33c224 */ /* 0x000fe200078e0a33 */
[----:B------:R-:W-:Y:S01]  /*27c0*/  ISETP.GE.AND P4, PT, R60, RZ, PT ;  /* 0x000000ff3c00720c */ /* 0x000fe20003f86270 */
[----:B------:R-:W-:Y:S01]  /*27d0*/  @!P3 IMAD.IADD R53, R53, 0x1, -R0 ;  /* 0x000000013535b824 */ /* 0x000fe200078e0a00 */
[----:B------:R-:W-:Y:S01]  /*27e0*/  ISETP.GT.U32.AND P3, PT, R0, R59, PT ;  /* 0x0000003b0000720c */ /* 0x000fe20003f64070 */
[C---:B------:R-:W-:Y:S01]  /*27f0*/  IMAD.HI.U32 R50, R5.reuse, R63, RZ ;  /* 0x0000003f05327227 */ /* 0x040fe200078e00ff */
[C---:B------:R-:W-:Y:S02]  /*2800*/  LOP3.LUT R60, R6.reuse, 0xd0, RZ, 0xfc, !PT ;  /* 0x000000d0063c7812 */ /* 0x040fe400078efcff */
[----:B------:R-:W-:Y:S01]  /*2810*/  LOP3.LUT R58, R6, 0xcc, RZ, 0xfc, !PT ;  /* 0x000000cc063a7812 */ /* 0x000fe200078efcff */
[----:B------:R-:W-:Y:S01]  /*2820*/  IMAD.HI.U32 R48, R5, R61, RZ ;  /* 0x0000003d05307227 */ /* 0x000fe200078e00ff */
[----:B------:R-:W-:-:S02]  /*2830*/  IABS R75, R60 ;  /* 0x0000003c004b7213 */ /* 0x000fc40000000000 */
[----:B------:R-:W-:Y:S01]  /*2840*/  IABS R73, R58 ;  /* 0x0000003a00497213 */ /* 0x000fe20000000000 */
[----:B------:R-:W-:Y:S02]  /*2850*/  IMAD.MOV R50, RZ, RZ, -R50 ;  /* 0x000000ffff327224 */ /* 0x000fe400078e0a32 */
[----:B------:R-:W-:Y:S02]  /*2860*/  IMAD.MOV R48, RZ, RZ, -R48 ;  /* 0x000000ffff307224 */ /* 0x000fe400078e0a30 */
[C---:B------:R-:W-:Y:S02]  /*2870*/  IMAD R63, R0.reuse, R50, R63 ;  /* 0x00000032003f7224 */ /* 0x040fe400078e023f */
[--C-:B------:R-:W-:Y:S02]  /*2880*/  @!P1 IMAD.IADD R57, R57, 0x1, -R0.reuse ;  /* 0x0000000139399824 */ /* 0x100fe400078e0a00 */
[----:B------:R-:W-:Y:S01]  /*2890*/  IMAD R61, R0, R48, R61 ;  /* 0x00000030003d7224 */ /* 0x000fe200078e023d */
[----:B------:R-:W-:Y:S01]  /*28a0*/  LOP3.LUT R48, R6, 0xbc, RZ, 0xfc, !PT ;  /* 0x000000bc06307812 */ /* 0x000fe200078efcff */
[----:B------:R-:W-:Y:S01]  /*28b0*/  @!P4 IMAD.MOV R57, RZ, RZ, -R57 ;  /* 0x000000ffff39c224 */ /* 0x000fe200078e0a39 */
[C---:B------:R-:W-:Y:S01]  /*28c0*/  ISETP.GT.U32.AND P4, PT, R0.reuse, R63, PT ;  /* 0x0000003f0000720c */ /* 0x040fe20003f84070 */
[--C-:B------:R-:W-:Y:S01]  /*28d0*/  @!P3 IMAD.IADD R59, R59, 0x1, -R0.reuse ;  /* 0x000000013b3bb824 */ /* 0x100fe200078e0a00 */
[C---:B------:R-:W-:Y:S01]  /*28e0*/  ISETP.GT.U32.AND P1, PT, R0.reuse, R61, PT ;  /* 0x0000003d0000720c */ /* 0x040fe20003f24070 */
[----:B------:R-:W-:Y:S01]  /*28f0*/  @!P5 IMAD.IADD R55, R55, 0x1, -R0 ;  /* 0x000000013737d824 */ /* 0x000fe200078e0a00 */
[----:B------:R-:W-:Y:S01]  /*2900*/  IABS R65, R48 ;  /* 0x0000003000417213 */ /* 0x000fe20000000000 */
[----:B------:R-:W-:Y:S01]  /*2910*/  @!P2 IMAD.MOV R53, RZ, RZ, -R53 ;  /* 0x000000ffff35a224 */ /* 0x000fe200078e0a35 */
[----:B------:R-:W-:-:S02]  /*2920*/  ISETP.GT.U32.AND P3, PT, R0, R59, PT ;  /* 0x0000003b0000720c */ /* 0x000fc40003f64070 */
[----:B------:R-:W-:Y:S02]  /*2930*/  ISETP.GE.AND P2, PT, R52, RZ, PT ;  /* 0x000000ff3400720c */ /* 0x000fe40003f46270 */
[----:B------:R-:W-:Y:S02]  /*2940*/  ISETP.GT.U32.AND P5, PT, R0, R55, PT ;  /* 0x000000370000720c */ /* 0x000fe40003fa4070 */
[----:B------:R-:W-:Y:S01]  /*2950*/  LOP3.LUT R52, R6, 0xc0, RZ, 0xfc, !PT ;  /* 0x000000c006347812 */ /* 0x000fe200078efcff */
[--C-:B------:R-:W-:Y:S02]  /*2960*/  @!P4 IMAD.IADD R63, R63, 0x1, -R0.reuse ;  /* 0x000000013f3fc824 */ /* 0x100fe400078e0a00 */
[--C-:B------:R-:W-:Y:S01]  /*2970*/  @!P1 IMAD.IADD R61, R61, 0x1, -R0.reuse ;  /* 0x000000013d3d9824 */ /* 0x100fe200078e0a00 */
[----:B------:R-:W-:Y:S02]  /*2980*/  IABS R67, R52 ;  /* 0x0000003400437213 */ /* 0x000fe40000000000 */
[----:B------:R-:W-:Y:S01]  /*2990*/  ISETP.GT.U32.AND P4, PT, R0, R63, PT ;  /* 0x0000003f0000720c */ /* 0x000fe20003f84070 */
[----:B------:R-:W-:Y:S01]  /*29a0*/  @!P3 IMAD.IADD R59, R59, 0x1, -R0 ;  /* 0x000000013b3bb824 */ /* 0x000fe200078e0a00 */
[----:B------:R-:W-:Y:S01]  /*29b0*/  ISETP.GE.AND P3, PT, R48, RZ, PT ;  /* 0x000000ff3000720c */ /* 0x000fe20003f66270 */
[----:B------:R-:W-:Y:S01]  /*29c0*/  IMAD.HI.U32 R50, R5, R67, RZ ;  /* 0x0000004305327227 */ /* 0x000fe200078e00ff */
[----:B------:R-:W-:-:S03]  /*29d0*/  ISETP.GT.U32.AND P1, PT, R0, R61, PT ;  /* 0x0000003d0000720c */ /* 0x000fc60003f24070 */
[----:B------:R-:W-:-:S04]  /*29e0*/  IMAD.HI.U32 R48, R5, R65, RZ ;  /* 0x0000004105307227 */ /* 0x000fc800078e00ff */
[----:B------:R-:W-:Y:S01]  /*29f0*/  @!P5 IMAD.IADD R55, R55, 0x1, -R0 ;  /* 0x000000013737d824 */ /* 0x000fe200078e0a00 */
[----:B------:R-:W-:Y:S01]  /*2a00*/  ISETP.GE.AND P5, PT, R54, RZ, PT ;  /* 0x000000ff3600720c */ /* 0x000fe20003fa6270 */
[----:B------:R-:W-:Y:S01]  /*2a10*/  IMAD.MOV R50, RZ, RZ, -R50 ;  /* 0x000000ffff327224 */ /* 0x000fe200078e0a32 */
[----:B------:R-:W-:Y:S01]  /*2a20*/  LOP3.LUT R54, R6, 0xc4, RZ, 0xfc, !PT ;  /* 0x000000c406367812 */ /* 0x000fe200078efcff */
[----:B------:R-:W-:Y:S02]  /*2a30*/  IMAD.MOV R48, RZ, RZ, -R48 ;  /* 0x000000ffff307224 */ /* 0x000fe400078e0a30 */
[----:B------:R-:W-:Y:S01]  /*2a40*/  @!P0 IMAD.MOV R55, RZ, RZ, -R55 ;  /* 0x000000ffff378224 */ /* 0x000fe200078e0a37 */
[----:B------:R-:W-:Y:S01]  /*2a50*/  ISETP.GE.AND P0, PT, R56, RZ, PT ;  /* 0x000000ff3800720c */ /* 0x000fe20003f06270 */
[----:B------:R-:W-:Y:S01]  /*2a60*/  IMAD R67, R0, R50, R67 ;  /* 0x0000003200437224 */ /* 0x000fe200078e0243 */
[----:B------:R-:W-:Y:S01]  /*2a70*/  LOP3.LUT R56, R6, 0xc8, RZ, 0xfc, !PT ;  /* 0x000000c806387812 */ /* 0x000fe200078efcff */
[C---:B------:R-:W-:Y:S01]  /*2a80*/  IMAD R65, R0.reuse, R48, R65 ;  /* 0x0000003000417224 */ /* 0x040fe200078e0241 */
[----:B------:R-:W-:Y:S01]  /*2a90*/  IABS R69, R54 ;  /* 0x0000003600457213 */ /* 0x000fe20000000000 */
[--C-:B------:R-:W-:Y:S01]  /*2aa0*/  @!P4 IMAD.IADD R63, R63, 0x1, -R0.reuse ;  /* 0x000000013f3fc824 */ /* 0x100fe200078e0a00 */
[C---:B------:R-:W-:Y:S01]  /*2ab0*/  ISETP.GT.U32.AND P4, PT, R0.reuse, R67, PT ;  /* 0x000000430000720c */ /* 0x040fe20003f84070 */
[----:B------:R-:W-:Y:S01]  /*2ac0*/  @!P1 IMAD.IADD R61, R61, 0x1, -R0 ;  /* 0x000000013d3d9824 */ /* 0x000fe200078e0a00 */
[----:B------:R-:W-:Y:S01]  /*2ad0*/  IABS R71, R56 ;  /* 0x0000003800477213 */ /* 0x000fe20000000000 */
[----:B------:R-:W-:Y:S01]  /*2ae0*/  IMAD.HI.U32 R48, R5, R69, RZ ;  /* 0x0000004505307227 */ /* 0x000fe200078e00ff */
[----:B------:R-:W-:-:S03]  /*2af0*/  ISETP.GT.U32.AND P1, PT, R0, R65, PT ;  /* 0x000000410000720c */ /* 0x000fc60003f24070 */
[----:B------:R-:W-:-:S04]  /*2b00*/  IMAD.HI.U32 R50, R5, R71, RZ ;  /* 0x0000004705327227 */ /* 0x000fc800078e00ff */
[----:B------:R-:W-:Y:S02]  /*2b10*/  IMAD.MOV R50, RZ, RZ, -R50 ;  /* 0x000000ffff327224 */ /* 0x000fe400078e0a32 */
[--C-:B------:R-:W-:Y:S02]  /*2b20*/  @!P4 IMAD.IADD R67, R67, 0x1, -R0.reuse ;  /* 0x000000014343c824 */ /* 0x100fe400078e0a00 */
[C---:B------:R-:W-:Y:S02]  /*2b30*/  IMAD R71, R0.reuse, R50, R71 ;  /* 0x0000003200477224 */ /* 0x040fe400078e0247 */
[----:B------:R-:W-:Y:S02]  /*2b40*/  @!P1 IMAD.IADD R65, R65, 0x1, -R0 ;  /* 0x0000000141419824 */ /* 0x000fe400078e0a00 */
[----:B------:R-:W-:Y:S02]  /*2b50*/  IMAD.MOV R48, RZ, RZ, -R48 ;  /* 0x000000ffff307224 */ /* 0x000fe400078e0a30 */
[----:B------:R-:W-:Y:S01]  /*2b60*/  @!P2 IMAD.MOV R59, RZ, RZ, -R59 ;  /* 0x000000ffff3ba224 */ /* 0x000fe200078e0a3b */
[C---:B------:R-:W-:Y:S01]  /*2b70*/  ISETP.GT.U32.AND P2, PT, R0.reuse, R67, PT ;  /* 0x000000430000720c */ /* 0x040fe20003f44070 */
[----:B------:R-:W-:Y:S01]  /*2b80*/  @!P5 IMAD.MOV R61, RZ, RZ, -R61 ;  /* 0x000000ffff3dd224 */ /* 0x000fe200078e0a3d */
[C---:B------:R-:W-:Y:S01]  /*2b90*/  ISETP.GT.U32.AND P4, PT, R0.reuse, R65, PT ;  /* 0x000000410000720c */ /* 0x040fe20003f84070 */
[C---:B------:R-:W-:Y:S01]  /*2ba0*/  IMAD R69, R0.reuse, R48, R69 ;  /* 0x0000003000457224 */ /* 0x040fe200078e0245 */
[----:B------:R-:W-:Y:S01]  /*2bb0*/  ISETP.GT.U32.AND P5, PT, R0, R71, PT ;  /* 0x000000470000720c */ /* 0x000fe20003fa4070 */
[----:B------:R-:W-:-:S03]  /*2bc0*/  IMAD.HI.U32 R50, R5, R75, RZ ;  /* 0x0000004b05327227 */ /* 0x000fc600078e00ff */
[----:B------:R-:W-:Y:S01]  /*2bd0*/  ISETP.GT.U32.AND P1, PT, R0, R69, PT ;  /* 0x000000450000720c */ /* 0x000fe20003f24070 */
[----:B------:R-:W-:-:S04]  /*2be0*/  IMAD.HI.U32 R48, R5, R73, RZ ;  /* 0x0000004905307227 */ /* 0x000fc800078e00ff */
[----:B------:R-:W-:Y:S02]  /*2bf0*/  IMAD.MOV R50, RZ, RZ, -R50 ;  /* 0x000000ffff327224 */ /* 0x000fe400078e0a32 */
[----:B------:R-:W-:Y:S02]  /*2c00*/  IMAD.MOV R48, RZ, RZ, -R48 ;  /* 0x000000ffff307224 */ /* 0x000fe400078e0a30 */
[C---:B------:R-:W-:Y:S02]  /*2c10*/  IMAD R75, R0.reuse, R50, R75 ;  /* 0x00000032004b7224 */ /* 0x040fe400078e024b */
[C---:B------:R-:W-:Y:S02]  /*2c20*/  IMAD R73, R0.reuse, R48, R73 ;  /* 0x0000003000497224 */ /* 0x040fe400078e0249 */
[--C-:B------:R-:W-:Y:S01]  /*2c30*/  @!P2 IMAD.IADD R67, R67, 0x1, -R0.reuse ;  /* 0x000000014343a824 */ /* 0x100fe200078e0a00 */
[C---:B------:R-:W-:Y:S01]  /*2c40*/  ISETP.GT.U32.AND P2, PT, R0.reuse, R75, PT ;  /* 0x0000004b0000720c */ /* 0x040fe20003f44070 */
[--C-:B------:R-:W-:Y:S01]  /*2c50*/  @!P4 IMAD.IADD R65, R65, 0x1, -R0.reuse ;  /* 0x000000014141c824 */ /* 0x100fe200078e0a00 */
[----:B------:R-:W-:Y:S01]  /*2c60*/  ISETP.GT.U32.AND P4, PT, R0, R73, PT ;  /* 0x000000490000720c */ /* 0x000fe20003f84070 */
[----:B------:R-:W-:-:S02]  /*2c70*/  @!P5 IMAD.IADD R71, R71, 0x1, -R0 ;  /* 0x000000014747d824 */ /* 0x000fc400078e0a00 */
[----:B------:R-:W-:Y:S01]  /*2c80*/  @!P0 IMAD.MOV R63, RZ, RZ, -R63 ;  /* 0x000000ffff3f8224 */ /* 0x000fe200078e0a3f */
[----:B------:R-:W-:Y:S01]  /*2c90*/  ISETP.GE.AND P0, PT, R52, RZ, PT ;  /* 0x000000ff3400720c */ /* 0x000fe20003f06270 */
[----:B------:R-:W-:Y:S01]  /*2ca0*/  IMAD.HI.U32 R48, R5, R77, RZ ;  /* 0x0000004d05307227 */ /* 0x000fe200078e00ff */
[----:B------:R-:W-:Y:S02]  /*2cb0*/  ISETP.GT.U32.AND P5, PT, R0, R71, PT ;  /* 0x000000470000720c */ /* 0x000fe40003fa4070 */
[----:B------:R-:W-:Y:S01]  /*2cc0*/  LOP3.LUT R52, R6, 0xdc, RZ, 0xfc, !PT ;  /* 0x000000dc06347812 */ /* 0x000fe200078efcff */
[----:B------:R-:W-:Y:S02]  /*2cd0*/  @!P1 IMAD.IADD R69, R69, 0x1, -R0 ;  /* 0x0000000145459824 */ /* 0x000fe400078e0a00 */
[----:B------:R-:W-:Y:S02]  /*2ce0*/  IMAD.MOV R48, RZ, RZ, -R48 ;  /* 0x000000ffff307224 */ /* 0x000fe400078e0a30 */
[----:B------:R-:W-:Y:S01]  /*2cf0*/  @!P3 IMAD.MOV R65, RZ, RZ, -R65 ;  /* 0x000000ffff41b224 */ /* 0x000fe200078e0a41 */
[----:B------:R-:W-:Y:S01]  /*2d00*/  ISETP.GT.U32.AND P1, PT, R0, R69, PT ;  /* 0x000000450000720c */ /* 0x000fe20003f24070 */
[--C-:B------:R-:W-:Y:S01]  /*2d10*/  @!P2 IMAD.IADD R75, R75, 0x1, -R0.reuse ;  /* 0x000000014b4ba824 */ /* 0x100fe200078e0a00 */
[----:B------:R-:W-:Y:S01]  /*2d20*/  ISETP.GE.AND P3, PT, R54, RZ, PT ;  /* 0x000000ff3600720c */ /* 0x000fe20003f66270 */
[--C-:B------:R-:W-:Y:S01]  /*2d30*/  @!P4 IMAD.IADD R73, R73, 0x1, -R0.reuse ;  /* 0x000000014949c824 */ /* 0x100fe200078e0a00 */
[----:B------:R-:W-:Y:S01]  /*2d40*/  LOP3.LUT R54, R6, 0xd8, RZ, 0xfc, !PT ;  /* 0x000000d806367812 */ /* 0x000fe200078efcff */
[C---:B------:R-:W-:Y:S01]  /*2d50*/  IMAD R77, R0.reuse, R48, R77 ;  /* 0x00000030004d7224 */ /* 0x040fe200078e024d */
[C---:B------:R-:W-:Y:S01]  /*2d60*/  ISETP.GT.U32.AND P2, PT, R0.reuse, R75, PT ;  /* 0x0000004b0000720c */ /* 0x040fe20003f44070 */
[----:B------:R-:W-:Y:S01]  /*2d70*/  @!P0 IMAD.MOV R67, RZ, RZ, -R67 ;  /* 0x000000ffff438224 */ /* 0x000fe200078e0a43 */
[----:B------:R-:W-:Y:S01]  /*2d80*/  IABS R50, R54 ;  /* 0x0000003600327213 */ /* 0x000fe20000000000 */
[----:B------:R-:W-:Y:S01]  /*2d90*/  @!P5 IMAD.IADD R71, R71, 0x1, -R0 ;  /* 0x000000014747d824 */ /* 0x000fe200078e0a00 */
[----:B------:R-:W-:-:S02]  /*2da0*/  ISETP.GT.U32.AND P0, PT, R0, R73, PT ;  /* 0x000000490000720c */ /* 0x000fc40003f04070 */
[----:B------:R-:W-:Y:S01]  /*2db0*/  ISETP.GT.U32.AND P5, PT, R0, R77, PT ;  /* 0x0000004d0000720c */ /* 0x000fe20003fa4070 */
[----:B------:R-:W-:Y:S01]  /*2dc0*/  IMAD.HI.U32 R48, R5, R50, RZ ;  /* 0x0000003205307227 */ /* 0x000fe200078e00ff */
[----:B------:R-:W-:Y:S02]  /*2dd0*/  ISETP.GE.AND P4, PT, R58, RZ, PT ;  /* 0x000000ff3a00720c */ /* 0x000fe40003f86270 */
[----:B------:R-:W-:Y:S01]  /*2de0*/  LOP3.LUT R58, R6, 0xf4, RZ, 0xfc, !PT ;  /* 0x000000f4063a7812 */ /* 0x000fe200078efcff */
[----:B------:R-:W-:Y:S01]  /*2df0*/  @!P1 IMAD.IADD R69, R69, 0x1, -R0 ;  /* 0x0000000145459824 */ /* 0x000fe200078e0a00 */
[----:B------:R-:W-:Y:S01]  /*2e00*/  ISETP.GE.AND P1, PT, R56, RZ, PT ;  /* 0x000000ff3800720c */ /* 0x000fe20003f26270 */
[----:B------:R-:W-:Y:S01]  /*2e10*/  IMAD.MOV R79, RZ, RZ, -R48 ;  /* 0x000000ffff4f7224 */ /* 0x000fe200078e0a30 */
[----:B------:R-:W-:Y:S01]  /*2e20*/  LOP3.LUT R48, R6, 0xe0, RZ, 0xfc, !PT ;  /* 0x000000e006307812 */ /* 0x000fe200078efcff */
[--C-:B------:R-:W-:Y:S01]  /*2e30*/  @!P2 IMAD.IADD R75, R75, 0x1, -R0.reuse ;  /* 0x000000014b4ba824 */ /* 0x100fe200078e0a00 */
[----:B------:R-:W-:Y:S01]  /*2e40*/  ISETP.GE.AND P2, PT, R52, RZ, PT ;  /* 0x000000ff3400720c */ /* 0x000fe20003f46270 */
[--C-:B------:R-:W-:Y:S01]  /*2e50*/  @!P0 IMAD.IADD R73, R73, 0x1, -R0.reuse ;  /* 0x0000000149498824 */ /* 0x100fe200078e0a00 */
[----:B------:R-:W-:Y:S01]  /*2e60*/  IABS R52, R52 ;  /* 0x0000003400347213 */ /* 0x000fe20000000000 */
[----:B------:R-:W-:Y:S01]  /*2e70*/  @!P5 IMAD.IADD R77, R77, 0x1, -R0 ;  /* 0x000000014d4dd824 */ /* 0x000fe200078e0a00 */
[----:B------:R-:W-:Y:S01]  /*2e80*/  IABS R81, R48 ;  /* 0x0000003000517213 */ /* 0x000fe20000000000 */
[----:B------:R-:W-:Y:S01]  /*2e90*/  IMAD R13, R0, R79, R50 ;  /* 0x0000004f000d7224 */ /* 0x000fe200078e0232 */
[----:B------:R-:W-:Y:S01]  /*2ea0*/  LOP3.LUT R50, R6, 0xe4, RZ, 0xfc, !PT ;  /* 0x000000e406327812 */ /* 0x000fe200078efcff */
[----:B------:R-:W-:Y:S01]  /*2eb0*/  @!P4 IMAD.MOV R73, RZ, RZ, -R73 ;  /* 0x000000ffff49c224 */ /* 0x000fe200078e0a49 */
[C---:B------:R-:W-:Y:S01]  /*2ec0*/  ISETP.GT.U32.AND P5, PT, R0.reuse, R77, PT ;  /* 0x0000004d0000720c */ /* 0x040fe20003fa4070 */
[----:B------:R-:W-:Y:S01]  /*2ed0*/  IMAD.MOV.U32 R79, RZ, RZ, R52 ;  /* 0x000000ffff4f7224 */ /* 0x000fe200078e0034 */
[----:B------:R-:W-:Y:S01]  /*2ee0*/  ISETP.GT.U32.AND P4, PT, R0, R13, PT ;  /* 0x0000000d0000720c */ /* 0x000fe20003f84070 */
[----:B------:R-:W-:Y:S01]  /*2ef0*/  @!P1 IMAD.MOV R71, RZ, RZ, -R71 ;  /* 0x000000ffff479224 */ /* 0x000fe200078e0a47 */
[----:B------:R-:W-:Y:S01]  /*2f00*/  ISETP.GE.AND P1, PT, R62, RZ, PT ;  /* 0x000000ff3e00720c */ /* 0x000fe20003f26270 */
[----:B------:R-:W-:Y:S01]  /*2f10*/  IMAD.HI.U32 R10, R5, R79, RZ ;  /* 0x0000004f050a7227 */ /* 0x000fe200078e00ff */
[----:B------:R-:W-:-:S02]  /*2f20*/  IABS R83, R50 ;  /* 0x0000003200537213 */ /* 0x000fc40000000000 */
[----:B------:R-:W-:Y:S01]  /*2f30*/  ISETP.GE.AND P0, PT, R54, RZ, PT ;  /* 0x000000ff3600720c */ /* 0x000fe20003f06270 */
[----:B------:R-:W-:Y:S01]  /*2f40*/  IMAD.MOV R10, RZ, RZ, -R10 ;  /* 0x000000ffff0a7224 */ /* 0x000fe200078e0a0a */
[----:B------:R-:W-:Y:S01]  /*2f50*/  LOP3.LUT R52, R6, 0xe8, RZ, 0xfc, !PT ;  /* 0x000000e806347812 */ /* 0x000fe200078efcff */
[----:B------:R-:W-:Y:S01]  /*2f60*/  @!P3 IMAD.MOV R69, RZ, RZ, -R69 ;  /* 0x000000ffff45b224 */ /* 0x000fe200078e0a45 */
[----:B------:R-:W-:Y:S01]  /*2f70*/  ISETP.GE.AND P3, PT, R60, RZ, PT ;  /* 0x000000ff3c00720c */ /* 0x000fe20003f66270 */
[--C-:B------:R-:W-:Y:S01]  /*2f80*/  @!P5 IMAD.IADD R77, R77, 0x1, -R0.reuse ;  /* 0x000000014d4dd824 */ /* 0x100fe200078e0a00 */
[----:B------:R-:W-:Y:S01]  /*2f90*/  LOP3.LUT R54, R6, 0xec, RZ, 0xfc, !PT ;  /* 0x000000ec06367812 */ /* 0x000fe200078efcff */
[C---:B------:R-:W-:Y:S01]  /*2fa0*/  IMAD R79, R0.reuse, R10, R79 ;  /* 0x0000000a004f7224 */ /* 0x040fe200078e024f */
[----:B------:R-:W-:Y:S01]  /*2fb0*/  IABS R85, R52 ;  /* 0x0000003400557213 */ /* 0x000fe20000000000 */
[----:B------:R-:W-:Y:S01]  /*2fc0*/  @!P4 IMAD.IADD R13, R13, 0x1, -R0 ;  /* 0x000000010d0dc824 */ /* 0x000fe200078e0a00 */
[----:B------:R-:W-:Y:S01]  /*2fd0*/  IABS R87, R54 ;  /* 0x0000003600577213 */ /* 0x000fe20000000000 */
[----:B------:R-:W-:Y:S01]  /*2fe0*/  @!P1 IMAD.MOV R77, RZ, RZ, -R77 ;  /* 0x000000ffff4d9224 */ /* 0x000fe200078e0a4d */
[C---:B------:R-:W-:Y:S01]  /*2ff0*/  ISETP.GT.U32.AND P1, PT, R0.reuse, R79, PT ;  /* 0x0000004f0000720c */ /* 0x040fe20003f24070 */
[----:B------:R-:W-:Y:S01]  /*3000*/  IMAD.HI.U32 R10, R5, R81, RZ ;  /* 0x00000051050a7227 */ /* 0x000fe200078e00ff */
[----:B------:R-:W-:-:S02]  /*3010*/  ISETP.GT.U32.AND P4, PT, R0, R13, PT ;  /* 0x0000000d0000720c */ /* 0x000fc40003f84070 */
[----:B------:R-:W-:Y:S01]  /*3020*/  LOP3.LUT R56, R6, 0xf0, RZ, 0xfc, !PT ;  /* 0x000000f006387812 */ /* 0x000fe200078efcff */
[----:B------:R-:W-:Y:S01]  /*3030*/  IMAD.MOV R10, RZ, RZ, -R10 ;  /* 0x000000ffff0a7224 */ /* 0x000fe200078e0a0a */
[----:B------:R-:W-:Y:S01]  /*3040*/  ISETP.GE.AND P5, PT, R50, RZ, PT ;  /* 0x000000ff3200720c */ /* 0x000fe20003fa6270 */
[----:B------:R-:W-:Y:S01]  /*3050*/  @!P3 IMAD.MOV R75, RZ, RZ, -R75 ;  /* 0x000000ffff4bb224 */ /* 0x000fe200078e0a4b */
[----:B------:R-:W-:Y:S01]  /*3060*/  ISETP.GE.AND P3, PT, R48, RZ, PT ;  /* 0x000000ff3000720c */ /* 0x000fe20003f66270 */
[----:B------:R-:W-:Y:S01]  /*3070*/  IMAD R81, R0, R10, R81 ;  /* 0x0000000a00517224 */ /* 0x000fe200078e0251 */
[----:B------:R-:W-:Y:S01]  /*3080*/  IABS R89, R56 ;  /* 0x0000003800597213 */ /* 0x000fe20000000000 */
[----:B------:R-:W-:Y:S01]  /*3090*/  IMAD.HI.U32 R48, R5, R83, RZ ;  /* 0x0000005305307227 */ /* 0x000fe200078e00ff */
[----:B------:R-:W-:-:S03]  /*30a0*/  LOP3.LUT R50, R6, 0xf8, RZ, 0xfc, !PT ;  /* 0x000000f806327812 */ /* 0x000fc600078efcff */
[--C-:B------:R-:W-:Y:S01]  /*30b0*/  @!P4 IMAD.IADD R13, R13, 0x1, -R0.reuse ;  /* 0x000000010d0dc824 */ /* 0x100fe200078e0a00 */
[C---:B------:R-:W-:Y:S01]  /*30c0*/  ISETP.GT.U32.AND P4, PT, R0.reuse, R81, PT ;  /* 0x000000510000720c */ /* 0x040fe20003f84070 */
[----:B------:R-:W-:Y:S02]  /*30d0*/  @!P1 IMAD.IADD R79, R79, 0x1, -R0 ;  /* 0x000000014f4f9824 */ /* 0x000fe400078e0a00 */
[----:B------:R-:W-:Y:S02]  /*30e0*/  IMAD.MOV R48, RZ, RZ, -R48 ;  /* 0x000000ffff307224 */ /* 0x000fe400078e0a30 */
[----:B------:R-:W-:Y:S01]  /*30f0*/  IMAD.HI.U32 R10, R5, R85, RZ ;  /* 0x00000055050a7227 */ /* 0x000fe200078e00ff */
[----:B------:R-:W-:-:S03]  /*3100*/  ISETP.GT.U32.AND P1, PT, R0, R79, PT ;  /* 0x0000004f0000720c */ /* 0x000fc60003f24070 */
[----:B------:R-:W-:Y:S02]  /*3110*/  IMAD R83, R0, R48, R83 ;  /* 0x0000003000537224 */ /* 0x000fe400078e0253 */
[----:B------:R-:W-:-:S04]  /*3120*/  IMAD.HI.U32 R48, R5, R87, RZ ;  /* 0x0000005705307227 */ /* 0x000fc800078e00ff */
[----:B------:R-:W-:Y:S01]  /*3130*/  @!P0 IMAD.MOV R13, RZ, RZ, -R13 ;  /* 0x000000ffff0d8224 */ /* 0x000fe200078e0a0d */
[C---:B------:R-:W-:Y:S01]  /*3140*/  ISETP.GT.U32.AND P0, PT, R0.reuse, R83, PT ;  /* 0x000000530000720c */ /* 0x040fe20003f04070 */
[----:B------:R-:W-:Y:S02]  /*3150*/  IMAD.MOV R10, RZ, RZ, -R10 ;  /* 0x000000ffff0a7224 */ /* 0x000fe400078e0a0a */
[----:B------:R-:W-:Y:S02]  /*3160*/  IMAD.MOV R48, RZ, RZ, -R48 ;  /* 0x000000ffff307224 */ /* 0x000fe400078e0a30 */
[--C-:B------:R-:W-:Y:S02]  /*3170*/  @!P4 IMAD.IADD R81, R81, 0x1, -R0.reuse ;  /* 0x000000015151c824 */ /* 0x100fe400078e0a00 */
[C---:B------:R-:W-:Y:S01]  /*3180*/  IMAD R85, R0.reuse, R10, R85 ;  /* 0x0000000a00557224 */ /* 0x040fe200078e0255 */
[----:B------:R-:W-:Y:S01]  /*3190*/  IABS R10, R58 ;  /* 0x0000003a000a7213 */ /* 0x000fe20000000000 */
[C---:B------:R-:W-:Y:S01]  /*31a0*/  IMAD R87, R0.reuse, R48, R87 ;  /* 0x0000003000577224 */ /* 0x040fe200078e0257 */
[C---:B------:R-:W-:Y:S01]  /*31b0*/  ISETP.GT.U32.AND P4, PT, R0.reuse, R81, PT ;  /* 0x000000510000720c */ /* 0x040fe20003f84070 */
[----:B------:R-:W-:Y:S01]  /*31c0*/  @!P1 IMAD.IADD R79, R79, 0x1, -R0 ;  /* 0x000000014f4f9824 */ /* 0x000fe200078e0a00 */
[----:B------:R-:W-:Y:S01]  /*31d0*/  ISETP.GT.U32.AND P1, PT, R0, R85, PT ;  /* 0x000000550000720c */ /* 0x000fe20003f24070 */
[----:B------:R-:W-:Y:S01]  /*31e0*/  IMAD.HI.U32 R6, R5, R89, RZ ;  /* 0x0000005905067227 */ /* 0x000fe200078e00ff */
[----:B------:R-:W-:-:S03]  /*31f0*/  IABS R48, R50 ;  /* 0x0000003200307213 */ /* 0x000fc60000000000 */
[----:B------:R-:W-:Y:S01]  /*3200*/  @!P2 IMAD.MOV R79, RZ, RZ, -R79 ;  /* 0x000000ffff4fa224 */ /* 0x000fe200078e0a4f */
[C---:B------:R-:W-:Y:S01]  /*3210*/  ISETP.GT.U32.AND P2, PT, R0.reuse, R87, PT ;  /* 0x000000570000720c */ /* 0x040fe20003f44070 */
[----:B------:R-:W-:Y:S02]  /*3220*/  IMAD.MOV R6, RZ, RZ, -R6 ;  /* 0x000000ffff067224 */ /* 0x000fe400078e0a06 */
[----:B------:R-:W-:Y:S02]  /*3230*/  @!P0 IMAD.IADD R83, R83, 0x1, -R0 ;  /* 0x0000000153538824 */ /* 0x000fe400078e0a00 */
[C---:B------:R-:W-:Y:S02]  /*3240*/  IMAD R89, R0.reuse, R6, R89 ;  /* 0x0000000600597224 */ /* 0x040fe400078e0259 */
[----:B------:R-:W-:Y:S01]  /*3250*/  IMAD.HI.U32 R6, R5, R10, RZ ;  /* 0x0000000a05067227 */ /* 0x000fe200078e00ff */
[----:B------:R-:W-:-:S03]  /*3260*/  ISETP.GT.U32.AND P0, PT, R0, R83, PT ;  /* 0x000000530000720c */ /* 0x000fc60003f04070 */
[----:B------:R-:W-:-:S04]  /*3270*/  IMAD.HI.U32 R5, R5, R48, RZ ;  /* 0x0000003005057227 */ /* 0x000fc800078e00ff */
[----:B------:R-:W-:Y:S01]  /*3280*/  @!P4 IMAD.IADD R81, R81, 0x1, -R0 ;  /* 0x000000015151c824 */ /* 0x000fe200078e0a00 */
[C---:B------:R-:W-:Y:S01]  /*3290*/  ISETP.GT.U32.AND P4, PT, R0.reuse, R89, PT ;  /* 0x000000590000720c */ /* 0x040fe20003f84070 */
[----:B------:R-:W-:Y:S02]  /*32a0*/  IMAD.MOV R91, RZ, RZ, -R6 ;  /* 0x000000ffff5b7224 */ /* 0x000fe400078e0a06 */
[----:B------:R-:W-:Y:S02]  /*32b0*/  @!P1 IMAD.IADD R85, R85, 0x1, -R0 ;  /* 0x0000000155559824 */ /* 0x000fe400078e0a00 */
[----:B------:R-:W-:Y:S02]  /*32c0*/  IMAD.MOV R93, RZ, RZ, -R5 ;  /* 0x000000ffff5d7224 */ /* 0x000fe400078e0a05 */
[C---:B------:R-:W-:Y:S01]  /*32d0*/  IMAD R5, R0.reuse, R91, R10 ;  /* 0x0000005b00057224 */ /* 0x040fe200078e020a */
[----:B------:R-:W-:Y:S01]  /*32e0*/  ISETP.GT.U32.AND P1, PT, R0, R85, PT ;  /* 0x000000550000720c */ /* 0x000fe20003f24070 */
[----:B------:R-:W-:-:S02]  /*32f0*/  @!P2 IMAD.IADD R87, R87, 0x1, -R0 ;  /* 0x000000015757a824 */ /* 0x000fc400078e0a00 */
[----:B------:R-:W-:Y:S01]  /*3300*/  @!P3 IMAD.MOV R81, RZ, RZ, -R81 ;  /* 0x000000ffff51b224 */ /* 0x000fe200078e0a51 */
[C---:B------:R-:W-:Y:S01]  /*3310*/  ISETP.GT.U32.AND P2, PT, R0.reuse, R5, PT ;  /* 0x000000050000720c */ /* 0x040fe20003f44070 */
[----:B------:R-:W-:Y:S01]  /*3320*/  @!P0 IMAD.IADD R83, R83, 0x1, -R0 ;  /* 0x0000000153538824 */ /* 0x000fe200078e0a00 */
[C---:B------:R-:W-:Y:S01]  /*3330*/  ISETP.GT.U32.AND P3, PT, R0.reuse, R87, PT ;  /* 0x000000570000720c */ /* 0x040fe20003f64070 */
[----:B------:R-:W-:Y:S01]  /*3340*/  IMAD R91, R0, R93, R48 ;  /* 0x0000005d005b7224 */ /* 0x000fe200078e0230 */
[----:B------:R-:W-:Y:S01]  /*3350*/  ISETP.GE.AND P0, PT, R52, RZ, PT ;  /* 0x000000ff3400720c */ /* 0x000fe20003f06270 */
[--C-:B------:R-:W-:Y:S02]  /*3360*/  @!P4 IMAD.IADD R89, R89, 0x1, -R0.reuse ;  /* 0x000000015959c824 */ /* 0x100fe400078e0a00 */
[----:B------:R-:W-:Y:S01]  /*3370*/  @!P5 IMAD.MOV R83, RZ, RZ, -R83 ;  /* 0x000000ffff53d224 */ /* 0x000fe200078e0a53 */
[C---:B------:R-:W-:Y:S01]  /*3380*/  ISETP.GT.U32.AND P5, PT, R0.reuse, R91, PT ;  /* 0x0000005b0000720c */ /* 0x040fe20003fa4070 */
[----:B------:R-:W-:Y:S01]  /*3390*/  @!P1 IMAD.IADD R85, R85, 0x1, -R0 ;  /* 0x0000000155559824 */ /* 0x000fe200078e0a00 */
[----:B------:R-:W-:-:S02]  /*33a0*/  ISETP.GT.U32.AND P4, PT, R0, R89, PT ;  /* 0x000000590000720c */ /* 0x000fc40003f84070 */
[----:B------:R-:W-:Y:S01]  /*33b0*/  ISETP.GE.AND P1, PT, R54, RZ, PT ;  /* 0x000000ff3600720c */ /* 0x000fe20003f26270 */
[--C-:B------:R-:W-:Y:S01]  /*33c0*/  @!P2 IMAD.IADD R5, R5, 0x1, -R0.reuse ;  /* 0x000000010505a824 */ /* 0x100fe200078e0a00 */
[----:B------:R-:W-:Y:S01]  /*33d0*/  ISETP.GE.AND P2, PT, R56, RZ, PT ;  /* 0x000000ff3800720c */ /* 0x000fe20003f46270 */
[----:B------:R-:W-:Y:S01]  /*33e0*/  @!P3 IMAD.IADD R87, R87, 0x1, -R0 ;  /* 0x000000015757b824 */ /* 0x000fe200078e0a00 */
[----:B------:R-:W-:Y:S01]  /*33f0*/  ISETP.GT.U32.AND P3, PT, R2, R238, PT ;  /* 0x000000ee0200720c */ /* 0x000fe20003f64070 */
[----:B------:R-:W-:Y:S01]  /*3400*/  @!P0 IMAD.MOV R85, RZ, RZ, -R85 ;  /* 0x000000ffff558224 */ /* 0x000fe200078e0a55 */
[----:B------:R-:W-:-:S03]  /*3410*/  ISETP.GT.U32.AND P0, PT, R0, R5, PT ;  /* 0x000000050000720c */ /* 0x000fc60003f04070 */
[--C-:B------:R-:W-:Y:S02]  /*3420*/  @!P5 IMAD.IADD R91, R91, 0x1, -R0.reuse ;  /* 0x000000015b5bd824 */ /* 0x100fe400078e0a00 */
[----:B------:R-:W-:Y:S01]  /*3430*/  @!P4 IMAD.IADD R89, R89, 0x1, -R0 ;  /* 0x000000015959c824 */ /* 0x000fe200078e0a00 */
[----:B------:R-:W-:Y:S01]  /*3440*/  ISETP.GE.AND P4, PT, R58, RZ, PT ;  /* 0x000000ff3a00720c */ /* 0x000fe20003f86270 */
[----:B------:R-:W-:Y:S01]  /*3450*/  @!P1 IMAD.MOV R87, RZ, RZ, -R87 ;  /* 0x000000ffff579224 */ /* 0x000fe200078e0a57 */
[----:B------:R-:W-:Y:S01]  /*3460*/  ISETP.GT.U32.AND P5, PT, R0, R91, PT ;  /* 0x0000005b0000720c */ /* 0x000fe20003fa4070 */
[----:B------:R-:W-:Y:S01]  /*3470*/  @!P2 IMAD.MOV R89, RZ, RZ, -R89 ;  /* 0x000000ffff59a224 */ /* 0x000fe200078e0a59 */
[----:B------:R-:W-:Y:S01]  /*3480*/  ISETP.GE.AND P1, PT, R98, c[0x0][0x180], PT ;  /* 0x0000600062007a0c */ /* 0x000fe20003f26270 */
[----:B------:R-:W-:Y:S01]  /*3490*/  @!P3 IMAD.IADD R238, R238, 0x1, -R2 ;  /* 0x00000001eeeeb824 */ /* 0x000fe200078e0a02 */
[----:B------:R-:W-:Y:S01]  /*34a0*/  ISETP.GE.AND P2, PT, R50, RZ, PT ;  /* 0x000000ff3200720c */ /* 0x000fe20003f46270 */
[----:B------:R-:W-:Y:S01]  /*34b0*/  @!P0 IMAD.IADD R5, R5, 0x1, -R0 ;  /* 0x0000000105058824 */ /* 0x000fe200078e0a00 */
[----:B------:R-:W-:-:S02]  /*34c0*/  SEL R7, R241, RZ, !P1 ;  /* 0x000000fff1077207 */ /* 0x000fc40004800000 */
[----:B------:R-:W-:Y:S02]  /*34d0*/  ISETP.GT.U32.AND P1, PT, R2, R238, PT ;  /* 0x000000ee0200720c */ /* 0x000fe40003f24070 */
[----:B------:R-:W-:Y:S01]  /*34e0*/  ISETP.GE.AND P3, PT, R98, UR4, PT ;  /* 0x0000000462007c0c */ /* 0x000fe2000bf66270 */
[----:B------:R-:W-:Y:S01]  /*34f0*/  @!P4 IMAD.MOV R5, RZ, RZ, -R5 ;  /* 0x000000ffff05c224 */ /* 0x000fe200078e0a05 */
[----:B------:R-:W-:Y:S01]  /*3500*/  ISETP.NE.AND P4, PT, RZ, c[0x0][0x17c], PT ;  /* 0x00005f00ff007a0c */ /* 0x000fe20003f85270 */
[----:B------:R-:W-:Y:S01]  /*3510*/  @!P5 IMAD.IADD R91, R91, 0x1, -R0 ;  /* 0x000000015b5bd824 */ /* 0x000fe200078e0a00 */
[----:B------:R-:W-:Y:S02]  /*3520*/  LOP3.LUT R0, RZ, c[0x0][0x17c], RZ, 0x33, !PT ;  /* 0x00005f00ff007a12 */ /* 0x000fe400078e33ff */
[----:B------:R-:W-:Y:S01]  /*3530*/  ISETP.GT.AND P0, PT, R95, 0x3f, PT ;  /* 0x0000003f5f00780c */ /* 0x000fe20003f04270 */
[----:B------:R-:W-:Y:S01]  /*3540*/  @!P2 IMAD.MOV R91, RZ, RZ, -R91 ;  /* 0x000000ffff5ba224 */ /* 0x000fe200078e0a5b */
[----:B------:R-:W-:-:S02]  /*3550*/  ISETP.GE.AND P2, PT, R64, RZ, PT ;  /* 0x000000ff4000720c */ /* 0x000fc40003f46270 */
[----:B------:R-:W-:Y:S01]  /*3560*/  SEL R3, R0, R3, !P4 ;  /* 0x0000000300037207 */ /* 0x000fe20006000000 */
[----:B------:R-:W-:Y:S01]  /*3570*/  @!P1 IMAD.IADD R238, R238, 0x1, -R2 ;  /* 0x00000001eeee9824 */ /* 0x000fe200078e0a02 */
[----:B------:R-:W-:Y:S02]  /*3580*/  ISETP.NE.AND P1, PT, RZ, c[0x0][0x178], PT ;  /* 0x00005e00ff007a0c */ /* 0x000fe40003f25270 */
[C---:B------:R-:W-:Y:S01]  /*3590*/  SEL R8, R0.reuse, R8, !P4 ;  /* 0x0000000800087207 */ /* 0x040fe20006000000 */
[----:B------:R-:W-:Y:S01]  /*35a0*/  IMAD R3, R3, c[0x0][0x190], RZ ;  /* 0x0000640003037a24 */ /* 0x000fe200078e02ff */
[C---:B------:R-:W-:Y:S02]  /*35b0*/  SEL R9, R0.reuse, R9, !P4 ;  /* 0x0000000900097207 */ /* 0x040fe40006000000 */
[----:B------:R-:W-:Y:S01]  /*35c0*/  SEL R11, R0, R11, !P4 ;  /* 0x0000000b000b7207 */ /* 0x000fe20006000000 */
[----:B------:R-:W-:Y:S01]  /*35d0*/  IMAD R8, R8, c[0x0][0x190], RZ ;  /* 0x0000640008087a24 */ /* 0x000fe200078e02ff */
[C---:B------:R-:W-:Y:S01]  /*35e0*/  SEL R12, R0.reuse, R12, !P4 ;  /* 0x0000000c000c7207 */ /* 0x040fe20006000000 */
[----:B------:R-:W-:Y:S01]  /*35f0*/  @!P2 IMAD.MOV R238, RZ, RZ, -R238 ;  /* 0x000000ffffeea224 */ /* 0x000fe200078e0aee */
[C---:B------:R-:W-:Y:S01]  /*3600*/  SEL R14, R0.reuse, R14, !P4 ;  /* 0x0000000e000e7207 */ /* 0x040fe20006000000 */
[----:B------:R-:W-:Y:S01]  /*3610*/  IMAD R9, R9, c[0x0][0x190], RZ ;  /* 0x0000640009097a24 */ /* 0x000fe200078e02ff */
[C---:B------:R-:W-:Y:S01]  /*3620*/  SEL R15, R0.reuse, R15, !P4 ;  /* 0x0000000f000f7207 */ /* 0x040fe20006000000 */
[----:B------:R-:W-:Y:S01]  /*3630*/  IMAD R11, R11, c[0x0][0x190], RZ ;  /* 0x000064000b0b7a24 */ /* 0x000fe200078e02ff */
[----:B------:R-:W-:Y:S01]  /*3640*/  SEL R16, R0, R16, !P4 ;  /* 0x0000001000107207 */ /* 0x000fe20006000000 */
[----:B------:R-:W-:Y:S01]  /*3650*/  IMAD R12, R12, c[0x0][0x190], RZ ;  /* 0x000064000c0c7a24 */ /* 0x000fe200078e02ff */
[----:B------:R-:W-:Y:S01]  /*3660*/  SEL R17, R0, R17, !P4 ;  /* 0x0000001100117207 */ /* 0x000fe20006000000 */
[----:B------:R-:W-:Y:S01]  /*3670*/  IMAD R14, R14, c[0x0][0x190], RZ ;  /* 0x000064000e0e7a24 */ /* 0x000fe200078e02ff */
[C---:B------:R-:W-:Y:S01]  /*3680*/  SEL R18, R0.reuse, R18, !P4 ;  /* 0x0000001200127207 */ /* 0x040fe20006000000 */
        /* <DEDUP_REMOVED lines=29> */
[C---:B------:R-:W-:Y:S01]  /*3860*/  SEL R33, R0.reuse, R33, !P4 ;  /* 0x0000002100217207 */ /* 0x040fe20006000000 */
[----:B------:R-:W-:Y:S01]  /*3870*/  STL [R1+0xc8], R3 ;  /* 0x0000c80301007387 */ /* 0x000fe20000100800 */
[----:B------:R-:W-:Y:S01]  /*3880*/  SEL R34, R0, R34, !P4 ;  /* 0x0000002200227207 */ /* 0x000fe20006000000 */
[----:B------:R-:W-:Y:S01]  /*3890*/  IMAD R30, R30, c[0x0][0x190], RZ ;  /* 0x000064001e1e7a24 */ /* 0x000fe200078e02ff */
[C---:B------:R-:W-:Y:S01]  /*38a0*/  SEL R35, R0.reuse, R35, !P4 ;  /* 0x0000002300237207 */ /* 0x040fe20006000000 */
[----:B------:R-:W-:Y:S01]  /*38b0*/  STL [R1+0xc4], R8 ;  /* 0x0000c40801007387 */ /* 0x000fe20000100800 */
        /* <DEDUP_REMOVED lines=74> */
[C---:B------:R-:W-:Y:S01]  /*3d60*/  LEA R88, P4, R246.reuse, c[0x0][0x168], 0x2 ;  /* 0x00005a00f6587a11 */ /* 0x040fe200078810ff */
[----:B------:R-:W-:Y:S01]  /*3d70*/  STL [R1+0x78], R29 ;  /* 0x0000781d01007387 */ /* 0x000fe20000100800 */
[----:B------:R-:W-:Y:S01]  /*3d80*/  @!P1 LOP3.LUT R238, RZ, c[0x0][0x178], RZ, 0x33, !PT ;  /* 0x00005e00ffee9a12 */ /* 0x000fe200078e33ff */
[----:B------:R-:W-:Y:S01]  /*3d90*/  IMAD R47, R47, c[0x0][0x190], RZ ;  /* 0x000064002f2f7a24 */ /* 0x000fe200078e02ff */
[----:B------:R-:W-:Y:S01]  /*3da0*/  LEA.HI.X.SX32 R0, R246, c[0x0][0x16c], 0x2, P4 ;  /* 0x00005b00f6007a11 */ /* 0x000fe200020f16ff */
[----:B------:R-:W-:Y:S01]  /*3db0*/  STL [R1+0x74], R30 ;  /* 0x0000741e01007387 */ /* 0x000fe20000100800 */
[-C--:B------:R-:W-:Y:S01]  /*3dc0*/  LEA R162, P2, R3, R88.reuse, 0x2 ;  /* 0x0000005803a27211 */ /* 0x080fe200078410ff */
[----:B------:R-:W-:Y:S01]  /*3dd0*/  IMAD R10, R63, c[0x0][0x190], RZ ;  /* 0x000064003f0a7a24 */ /* 0x000fe200078e02ff */
[C---:B------:R-:W-:Y:S01]  /*3de0*/  LEA R160, P4, R8.reuse, R88, 0x2 ;  /* 0x0000005808a07211 */ /* 0x040fe200078810ff */
[----:B------:R-:W-:Y:S01]  /*3df0*/  STL [R1+0x70], R31 ;  /* 0x0000701f01007387 */ /* 0x000fe20000100800 */
[----:B------:R-:W-:Y:S01]  /*3e00*/  LEA.HI.X.SX32 R163, R3, R0, 0x2, P2 ;  /* 0x0000000003a37211 */ /* 0x000fe200010f16ff */
[----:B------:R-:W-:Y:S01]  /*3e10*/  IMAD R54, R49, c[0x0][0x190], RZ ;  /* 0x0000640031367a24 */ /* 0x000fe200078e02ff */
[-C--:B------:R-:W-:Y:S01]  /*3e20*/  LEA R158, P1, R9, R88.reuse, 0x2 ;  /* 0x00000058099e7211 */ /* 0x080fe200078210ff */
[----:B------:R-:W-:Y:S01]  /*3e30*/  STL [R1+0x6c], R32 ;  /* 0x00006c2001007387 */ /* 0x000fe20000100800 */
[----:B------:R-:W-:Y:S01]  /*3e40*/  LEA R92, P2, R11, R88, 0x2 ;  /* 0x000000580b5c7211 */ /* 0x000fe200078410ff */
[----:B------:R-:W-:Y:S01]  /*3e50*/  IMAD R51, R51, c[0x0][0x190], RZ ;  /* 0x0000640033337a24 */ /* 0x000fe200078e02ff */
[----:B------:R-:W-:Y:S01]  /*3e60*/  LEA.HI.X.SX32 R161, R8, R0, 0x2, P4 ;  /* 0x0000000008a17211 */ /* 0x000fe200020f16ff */
        /* <DEDUP_REMOVED lines=60> */
[----:B------:R2:W-:Y:S01]  /*4230*/  STL [R1+0x2c], R54 ;  /* 0x00002c3601007387 */ /* 0x0005e20000100800 */
        /* <DEDUP_REMOVED lines=12> */
[----:B------:R-:W-:-:S02]  /*4300*/  LEA R124, P4, R31, R88, 0x2 ;  /* 0x000000581f7c7211 */ /* 0x000fc400078810ff */
[----:B------:R-:W-:Y:S01]  /*4310*/  LEA.HI.X.SX32 R141, R29, R0, 0x2, P1 ;  /* 0x000000001d8d7211 */ /* 0x000fe200008f16ff */
[----:B------:R4:W-:Y:S01]  /*4320*/  STL [R1+0x1c], R50 ;  /* 0x00001c3201007387 */ /* 0x0009e20000100800 */
[----:B------:R-:W-:Y:S02]  /*4330*/  SEL R6, RZ, 0x4, P3 ;  /* 0x00000004ff067807 */ /* 0x000fe40001800000 */
[----:B------:R-:W-:Y:S01]  /*4340*/  LEA R72, P1, R32, R88, 0x2 ;  /* 0x0000005820487211 */ /* 0x000fe200078210ff */
[----:B------:R-:W-:Y:S01]  /*4350*/  STL [R1+0x18], R96 ;  /* 0x0000186001007387 */ /* 0x000fe20000100800 */
[----:B------:R-:W-:Y:S02]  /*4360*/  LEA.HI.X.SX32 R75, R30, R0, 0x2, P2 ;  /* 0x000000001e4b7211 */ /* 0x000fe400010f16ff */
[----:B------:R-:W-:Y:S01]  /*4370*/  LEA R130, P2, R33, R88, 0x2 ;  /* 0x0000005821827211 */ /* 0x000fe200078410ff */
[----:B------:R-:W-:Y:S01]  /*4380*/  STL [R1+0x14], R13 ;  /* 0x0000140d01007387 */ /* 0x000fe20000100800 */
[----:B------:R-:W-:-:S02]  /*4390*/  LEA.HI.X.SX32 R125, R31, R0, 0x2, P4 ;  /* 0x000000001f7d7211 */ /* 0x000fc400020f16ff */
[----:B------:R-:W-:Y:S01]  /*43a0*/  LEA R70, P4, R34, R88, 0x2 ;  /* 0x0000005822467211 */ /* 0x000fe200078810ff */
[----:B------:R-:W-:Y:S01]  /*43b0*/  STL [R1+0x10], R10 ;  /* 0x0000100a01007387 */ /* 0x000fe20000100800 */
[----:B------:R-:W-:Y:S02]  /*43c0*/  SEL R6, R6, RZ, P0 ;  /* 0x000000ff06067207 */ /* 0x000fe40000000000 */
[----:B------:R-:W-:Y:S02]  /*43d0*/  LEA.HI.X.SX32 R73, R32, R0, 0x2, P1 ;  /* 0x0000000020497211 */ /* 0x000fe400008f16ff */
[----:B------:R-:W-:Y:S02]  /*43e0*/  LEA R128, P1, R35, R88, 0x2 ;  /* 0x0000005823807211 */ /* 0x000fe400078210ff */
[----:B------:R-:W-:Y:S02]  /*43f0*/  LEA.HI.X.SX32 R131, R33, R0, 0x2, P2 ;  /* 0x0000000021837211 */ /* 0x000fe400010f16ff */
[----:B------:R-:W-:-:S02]  /*4400*/  LEA R66, P2, R36, R88, 0x2 ;  /* 0x0000005824427211 */ /* 0x000fc400078410ff */
[----:B------:R-:W-:Y:S02]  /*4410*/  LEA.HI.X.SX32 R71, R34, R0, 0x2, P4 ;  /* 0x0000000022477211 */ /* 0x000fe400020f16ff */
[----:B------:R-:W-:Y:S02]  /*4420*/  LEA R126, P4, R37, R88, 0x2 ;  /* 0x00000058257e7211 */ /* 0x000fe400078810ff */
[----:B------:R-:W-:Y:S01]  /*4430*/  ISETP.NE.U32.AND P5, PT, R6, RZ, PT ;  /* 0x000000ff0600720c */ /* 0x000fe20003fa5070 */
[----:B------:R-:W-:Y:S01]  /*4440*/  IMAD R6, R67, c[0x0][0x190], RZ ;  /* 0x0000640043067a24 */ /* 0x000fe200078e02ff */
[----:B------:R-:W-:Y:S02]  /*4450*/  LEA.HI.X.SX32 R129, R35, R0, 0x2, P1 ;  /* 0x0000000023817211 */ /* 0x000fe400008f16ff */
[----:B------:R-:W-:Y:S02]  /*4460*/  LEA R58, P1, R38, R88, 0x2 ;  /* 0x00000058263a7211 */ /* 0x000fe400078210ff */
[----:B------:R-:W-:-:S02]  /*4470*/  LEA.HI.X.SX32 R67, R36, R0, 0x2, P2 ;  /* 0x0000000024437211 */ /* 0x000fc400010f16ff */
[----:B------:R-:W-:Y:S02]  /*4480*/  LEA R122, P2, R39, R88, 0x2 ;  /* 0x00000058277a7211 */ /* 0x000fe400078410ff */
[----:B------:R-:W-:Y:S02]  /*4490*/  LEA.HI.X.SX32 R127, R37, R0, 0x2, P4 ;  /* 0x00000000257f7211 */ /* 0x000fe400020f16ff */
[----:B-1----:R-:W-:Y:S02]  /*44a0*/  LEA R64, P4, R40, R88, 0x2 ;  /* 0x0000005828407211 */ /* 0x002fe400078810ff */
[----:B------:R-:W-:Y:S01]  /*44b0*/  ISETP.NE.U32.AND P3, PT, R7, RZ, PT ;  /* 0x000000ff0700720c */ /* 0x000fe20003f65070 */
[----:B------:R-:W-:Y:S01]  /*44c0*/  IMAD R7, R65, c[0x0][0x190], RZ ;  /* 0x0000640041077a24 */ /* 0x000fe200078e02ff */
[----:B------:R-:W-:Y:S02]  /*44d0*/  LEA.HI.X.SX32 R59, R38, R0, 0x2, P1 ;  /* 0x00000000263b7211 */ /* 0x000fe400008f16ff */
[----:B------:R-:W-:-:S02]  /*44e0*/  LEA R198, P1, R41, R88, 0x2 ;  /* 0x0000005829c67211 */ /* 0x000fc400078210ff */
[----:B------:R-:W-:Y:S01]  /*44f0*/  LEA.HI.X.SX32 R123, R39, R0, 0x2, P2 ;  /* 0x00000000277b7211 */ /* 0x000fe200010f16ff */
[----:B------:R-:W-:Y:S01]  /*4500*/  STL [R1+0xc], R7 ;  /* 0x00000c0701007387 */ /* 0x000fe20000100800 */
[----:B------:R-:W-:Y:S02]  /*4510*/  LEA R194, P2, R42, R88, 0x2 ;  /* 0x000000582ac27211 */ /* 0x000fe400078410ff */
[----:B------:R-:W-:Y:S01]  /*4520*/  LEA.HI.X.SX32 R65, R40, R0, 0x2, P4 ;  /* 0x0000000028417211 */ /* 0x000fe200020f16ff */
[----:B------:R-:W-:Y:S01]  /*4530*/  STL [R1+0x8], R6 ;  /* 0x0000080601007387 */ /* 0x000fe20000100800 */
[----:B------:R-:W-:Y:S02]  /*4540*/  LEA R62, P4, R43, R88, 0x2 ;  /* 0x000000582b3e7211 */ /* 0x000fe400078810ff */
[----:B------:R-:W-:Y:S01]  /*4550*/  LEA.HI.X.SX32 R199, R41, R0, 0x2, P1 ;  /* 0x0000000029c77211 */ /* 0x000fe200008f16ff */
[----:B------:R-:W-:Y:S01]  /*4560*/  STL [R1+0x4], R5 ;  /* 0x0000040501007387 */ /* 0x000fe20000100800 */
[----:B------:R-:W-:-:S02]  /*4570*/  LEA R120, P1, R44, R88, 0x2 ;  /* 0x000000582c787211 */ /* 0x000fc400078210ff */
[----:B------:R-:W-:Y:S01]  /*4580*/  LEA.HI.X.SX32 R195, R42, R0, 0x2, P2 ;  /* 0x000000002ac37211 */ /* 0x000fe200010f16ff */
[----:B------:R1:W-:Y:S01]  /*4590*/  STL [R1], R2 ;  /* 0x0000000201007387 */ /* 0x0003e20000100800 */
[----:B------:R-:W-:Y:S02]  /*45a0*/  LEA R60, P2, R45, R88, 0x2 ;  /* 0x000000582d3c7211 */ /* 0x000fe400078410ff */
[----:B------:R-:W-:Y:S02]  /*45b0*/  LEA.HI.X.SX32 R63, R43, R0, 0x2, P4 ;  /* 0x000000002b3f7211 */ /* 0x000fe400020f16ff */
[----:B------:R-:W-:Y:S02]  /*45c0*/  LEA R118, P4, R46, R88, 0x2 ;  /* 0x000000582e767211 */ /* 0x000fe400078810ff */
[----:B------:R-:W-:Y:S02]  /*45d0*/  LEA.HI.X.SX32 R121, R44, R0, 0x2, P1 ;  /* 0x000000002c797211 */ /* 0x000fe400008f16ff */
[----:B------:R-:W-:-:S02]  /*45e0*/  LEA R56, P1, R47, R88, 0x2 ;  /* 0x000000582f387211 */ /* 0x000fc400078210ff */
[----:B------:R-:W-:Y:S02]  /*45f0*/  LEA.HI.X.SX32 R61, R45, R0, 0x2, P2 ;  /* 0x000000002d3d7211 */ /* 0x000fe400010f16ff */
[----:B------:R-:W-:Y:S02]  /*4600*/  LEA R116, P2, R54, R88, 0x2 ;  /* 0x0000005836747211 */ /* 0x000fe400078410ff */
[----:B------:R-:W-:Y:S02]  /*4610*/  LEA.HI.X.SX32 R119, R46, R0, 0x2, P4 ;  /* 0x000000002e777211 */ /* 0x000fe400020f16ff */
[----:B------:R-:W-:Y:S02]  /*4620*/  LEA R48, P4, R51, R88, 0x2 ;  /* 0x0000005833307211 */ /* 0x000fe400078810ff */
[----:B------:R-:W-:Y:S02]  /*4630*/  LEA.HI.X.SX32 R57, R47, R0, 0x2, P1 ;  /* 0x000000002f397211 */ /* 0x000fe400008f16ff */
[----:B------:R-:W-:-:S02]  /*4640*/  LEA R114, P1, R52, R88, 0x2 ;  /* 0x0000005834727211 */ /* 0x000fc400078210ff */
[----:B------:R-:W-:Y:S02]  /*4650*/  LEA.HI.X.SX32 R117, R54, R0, 0x2, P2 ;  /* 0x0000000036757211 */ /* 0x000fe400010f16ff */
[----:B--2---:R-:W-:Y:S02]  /*4660*/  LEA R54, P2, R97, R88, 0x2 ;  /* 0x0000005861367211 */ /* 0x004fe400078410ff */
[----:B------:R-:W-:Y:S02]  /*4670*/  LEA.HI.X.SX32 R49, R51, R0, 0x2, P4 ;  /* 0x0000000033317211 */ /* 0x000fe400020f16ff */
[----:B------:R-:W-:Y:S02]  /*4680*/  LEA R106, P4, R50, R88, 0x2 ;  /* 0x00000058326a7211 */ /* 0x000fe400078810ff */
[----:B------:R-:W-:Y:S02]  /*4690*/  LEA.HI.X.SX32 R115, R52, R0, 0x2, P1 ;  /* 0x0000000034737211 */ /* 0x000fe400008f16ff */
[----:B---3--:R-:W-:-:S02]  /*46a0*/  LEA R52, P1, R96, R88, 0x2 ;  /* 0x0000005860347211 */ /* 0x008fc400078210ff */
[----:B------:R-:W-:Y:S02]  /*46b0*/  LEA.HI.X.SX32 R55, R97, R0, 0x2, P2 ;  /* 0x0000000061377211 */ /* 0x000fe400010f16ff */
[----:B------:R-:W-:Y:S02]  /*46c0*/  LEA R112, P2, R13, R88, 0x2 ;  /* 0x000000580d707211 */ /* 0x000fe400078410ff */
[----:B------:R-:W-:Y:S02]  /*46d0*/  LEA.HI.X.SX32 R107, R50, R0, 0x2, P4 ;  /* 0x00000000326b7211 */ /* 0x000fe400020f16ff */
[----:B----4-:R-:W-:Y:S02]  /*46e0*/  LEA R50, P4, R10, R88, 0x2 ;  /* 0x000000580a327211 */ /* 0x010fe400078810ff */
        /* <DEDUP_REMOVED lines=9> */
[----:B------:R-:W-:Y:S02]  /*4780*/  LEA R104, P2, R252, R88, 0x2 ;  /* 0x00000058fc687211 */ /* 0x000fe400078410ff */
[-C--:B------:R-:W-:Y:S02]  /*4790*/  LEA.HI.X.SX32 R109, R5, R0.reuse, 0x2, P4 ;  /* 0x00000000056d7211 */ /* 0x080fe400020f16ff */
[----:B------:R-:W-:Y:S02]  /*47a0*/  ISETP.GE.AND P4, PT, R165, c[0x0][0x180], PT ;  /* 0x00006000a5007a0c */ /* 0x000fe40003f86270 */
[----:B------:R-:W-:Y:S02]  /*47b0*/  LEA.HI.X.SX32 R39, R2, R0, 0x2, P1 ;  /* 0x0000000002277211 */ /* 0x000fe400008f16ff */
[----:B------:R-:W-:-:S02]  /*47c0*/  ISETP.GE.AND P1, PT, R164, c[0x0][0x180], PT ;  /* 0x00006000a4007a0c */ /* 0x000fc40003f26270 */
[----:B------:R-:W-:Y:S02]  /*47d0*/  LEA.HI.X.SX32 R105, R252, R0, 0x2, P2 ;  /* 0x00000000fc697211 */ /* 0x000fe400010f16ff */
[----:B------:R-:W-:Y:S02]  /*47e0*/  ISETP.GE.AND P2, PT, R138, c[0x0][0x180], PT ;  /* 0x000060008a007a0c */ /* 0x000fe40003f46270 */
[----:B------:R-:W-:Y:S02]  /*47f0*/  SEL R243, R241, RZ, !P4 ;  /* 0x000000fff1f37207 */ /* 0x000fe40006000000 */
[----:B------:R-:W-:Y:S02]  /*4800*/  ISETP.GE.AND P4, PT, R137, c[0x0][0x180], PT ;  /* 0x0000600089007a0c */ /* 0x000fe40003f86270 */
[----:B------:R-:W-:Y:S02]  /*4810*/  SEL R244, R241, RZ, !P1 ;  /* 0x000000fff1f47207 */ /* 0x000fe40004800000 */
[----:B------:R-:W-:-:S02]  /*4820*/  ISETP.GE.AND P1, PT, R136, c[0x0][0x180], PT ;  /* 0x0000600088007a0c */ /* 0x000fc40003f26270 */
[----:B------:R-:W-:Y:S02]  /*4830*/  SEL R247, R241, RZ, !P2 ;  /* 0x000000fff1f77207 */ /* 0x000fe40005000000 */
[----:B------:R-:W-:Y:S02]  /*4840*/  ISETP.GE.AND P2, PT, R135, c[0x0][0x180], PT ;  /* 0x0000600087007a0c */ /* 0x000fe40003f46270 */
[C---:B------:R-:W-:Y:S02]  /*4850*/  SEL R248, R241.reuse, RZ, !P4 ;  /* 0x000000fff1f87207 */ /* 0x040fe40006000000 */
[----:B------:R-:W-:Y:S02]  /*4860*/  ISETP.GE.AND P4, PT, R134, c[0x0][0x180], PT ;  /* 0x0000600086007a0c */ /* 0x000fe40003f86270 */
[----:B------:R-:W-:Y:S02]  /*4870*/  SEL R249, R241, RZ, !P1 ;  /* 0x000000fff1f97207 */ /* 0x000fe40004800000 */
[----:B------:R-:W-:-:S02]  /*4880*/  ISETP.GE.AND P1, PT, R133, c[0x0][0x180], PT ;  /* 0x0000600085007a0c */ /* 0x000fc40003f26270 */
[C---:B------:R-:W-:Y:S02]  /*4890*/  SEL R250, R241.reuse, RZ, !P2 ;  /* 0x000000fff1fa7207 */ /* 0x040fe40005000000 */
[----:B------:R-:W-:Y:S02]  /*48a0*/  ISETP.GE.AND P2, PT, R132, c[0x0][0x180], PT ;  /* 0x0000600084007a0c */ /* 0x000fe40003f46270 */
[----:B------:R-:W-:Y:S02]  /*48b0*/  SEL R251, R241, RZ, !P4 ;  /* 0x000000fff1fb7207 */ /* 0x000fe40006000000 */
[----:B------:R-:W-:Y:S02]  /*48c0*/  ISETP.GE.AND P4, PT, R103, c[0x0][0x180], PT ;  /* 0x0000600067007a0c */ /* 0x000fe40003f86270 */
[----:B------:R-:W-:Y:S02]  /*48d0*/  SEL R234, R241, RZ, !P1 ;  /* 0x000000fff1ea7207 */ /* 0x000fe40004800000 */
[----:B------:R-:W-:-:S02]  /*48e0*/  ISETP.GE.AND P1, PT, R102, c[0x0][0x180], PT ;  /* 0x0000600066007a0c */ /* 0x000fc40003f26270 */
[----:B------:R-:W-:Y:S02]  /*48f0*/  SEL R236, R241, RZ, !P2 ;  /* 0x000000fff1ec7207 */ /* 0x000fe40005000000 */
[----:B------:R-:W-:Y:S02]  /*4900*/  ISETP.GE.AND P2, PT, R101, c[0x0][0x180], PT ;  /* 0x0000600065007a0c */ /* 0x000fe40003f46270 */
[----:B------:R-:W-:Y:S02]  /*4910*/  SEL R237, R241, RZ, !P4 ;  /* 0x000000fff1ed7207 */ /* 0x000fe40006000000 */
[----:B------:R-:W-:Y:S02]  /*4920*/  LOP3.LUT R89, R207, 0x1e, RZ, 0xfc, !PT ;  /* 0x0000001ecf597812 */ /* 0x000fe400078efcff */
[----:B------:R-:W-:Y:S02]  /*4930*/  ISETP.GE.AND P4, PT, R100, c[0x0][0x180], PT ;  /* 0x0000600064007a0c */ /* 0x000fe40003f86270 */
[----:B------:R-:W-:-:S02]  /*4940*/  SEL R240, R241, RZ, !P1 ;  /* 0x000000fff1f07207 */ /* 0x000fc40004800000 */
[----:B------:R-:W-:Y:S02]  /*4950*/  ISETP.GE.AND P1, PT, R99, c[0x0][0x180], PT ;  /* 0x0000600063007a0c */ /* 0x000fe40003f26270 */
[----:B------:R-:W-:Y:S02]  /*4960*/  SEL R30, R241, RZ, !P2 ;  /* 0x000000fff11e7207 */ /* 0x000fe40005000000 */
[----:B------:R-:W-:Y:S02]  /*4970*/  ISETP.GE.AND P2, PT, R89, c[0x0][0x180], PT ;  /* 0x0000600059007a0c */ /* 0x000fe40003f46270 */
[----:B------:R-:W-:Y:S02]  /*4980*/  SEL R31, R241, RZ, !P4 ;  /* 0x000000fff11f7207 */ /* 0x000fe40006000000 */
[----:B------:R-:W-:Y:S02]  /*4990*/  ISETP.GE.AND P4, PT, R207, UR4, PT ;  /* 0x00000004cf007c0c */ /* 0x000fe4000bf86270 */
[----:B------:R-:W-:-:S02]  /*49a0*/  SEL R239, R241, RZ, !P1 ;  /* 0x000000fff1ef7207 */ /* 0x000fc40004800000 */
[----:B------:R-:W-:Y:S02]  /*49b0*/  SEL R241, R241, RZ, !P2 ;  /* 0x000000fff1f17207 */ /* 0x000fe40005000000 */
[----:B------:R-:W-:Y:S02]  /*49c0*/  ISETP.GE.AND P2, PT, R164, UR4, PT ;  /* 0x00000004a4007c0c */ /* 0x000fe4000bf46270 */
[----:B------:R-:W-:Y:S02]  /*49d0*/  SEL R230, RZ, 0x4, P4 ;  /* 0x00000004ffe67807 */ /* 0x000fe40002000000 */
[----:B------:R-:W-:Y:S02]  /*49e0*/  ISETP.GE.AND P1, PT, R165, UR4, PT ;  /* 0x00000004a5007c0c */ /* 0x000fe4000bf26270 */
[----:B------:R-:W-:Y:S02]  /*49f0*/  ISETP.GE.AND P4, PT, R138, UR4, PT ;  /* 0x000000048a007c0c */ /* 0x000fe4000bf86270 */
[----:B------:R-:W-:-:S02]  /*4a00*/  SEL R229, RZ, 0x4, P2 ;  /* 0x00000004ffe57807 */ /* 0x000fc40001000000 */
[----:B------:R-:W-:Y:S02]  /*4a10*/  SEL R232, RZ, 0x4, P1 ;  /* 0x00000004ffe87807 */ /* 0x000fe40000800000 */
        /* <DEDUP_REMOVED lines=11> */
[----:B-1----:R-:W-:Y:S02]  /*4ad0*/  SEL R2, RZ, 0x4, P1 ;  /* 0x00000004ff027807 */ /* 0x002fe40000800000 */
        /* <DEDUP_REMOVED lines=9> */
[----:B------:R-:W-:Y:S01]  /*4b70*/  ISETP.GE.AND P4, PT, R89, UR4, PT ;  /* 0x0000000459007c0c */ /* 0x000fe2000bf86270 */
[----:B------:R-:W-:Y:S01]  /*4b80*/  UIADD3 UR4, UR5, -0x80, URZ ;  /* 0xffffff8005047890 */ /* 0x000fe2000fffe03f */
[----:B------:R-:W-:-:S02]  /*4b90*/  SEL R213, RZ, 0x4, P2 ;  /* 0x00000004ffd57807 */ /* 0x000fc40001000000 */
[----:B------:R-:W-:Y:S02]  /*4ba0*/  SEL R29, RZ, 0x4, P1 ;  /* 0x00000004ff1d7807 */ /* 0x000fe40000800000 */
[----:B------:R-:W-:Y:S02]  /*4bb0*/  ISETP.GE.AND P2, PT, R207, UR6, PT ;  /* 0x00000006cf007c0c */ /* 0x000fe4000bf46270 */
[----:B------:R-:W-:Y:S02]  /*4bc0*/  SEL R212, RZ, 0x4, P4 ;  /* 0x00000004ffd47807 */ /* 0x000fe40002000000 */
[----:B------:R-:W-:Y:S02]  /*4bd0*/  ISETP.GE.AND P4, PT, R165, UR6, PT ;  /* 0x00000006a5007c0c */ /* 0x000fe4000bf86270 */
[----:B------:R-:W-:Y:S02]  /*4be0*/  SEL R230, R230, RZ, P0 ;  /* 0x000000ffe6e67207 */ /* 0x000fe40000000000 */
[----:B------:R-:W-:-:S02]  /*4bf0*/  SEL R232, R232, RZ, P0 ;  /* 0x000000ffe8e87207 */ /* 0x000fc40000000000 */
[----:B------:R-:W-:Y:S02]  /*4c00*/  SEL R229, R229, RZ, P0 ;  /* 0x000000ffe5e57207 */ /* 0x000fe40000000000 */
[----:B------:R-:W-:Y:S02]  /*4c10*/  SEL R228, R228, RZ, P0 ;  /* 0x000000ffe4e47207 */ /* 0x000fe40000000000 */
[----:B------:R-:W-:Y:S02]  /*4c20*/  SEL R226, R226, RZ, P0 ;  /* 0x000000ffe2e27207 */ /* 0x000fe40000000000 */
[----:B------:R-:W-:Y:S02]  /*4c30*/  SEL R221, R221, RZ, P0 ;  /* 0x000000ffdddd7207 */ /* 0x000fe40000000000 */
        /* <DEDUP_REMOVED lines=10> */
[----:B------:R-:W-:Y:S02]  /*4ce0*/  SEL R196, RZ, 0x4, P2 ;  /* 0x00000004ffc47807 */ /* 0x000fe40001000000 */
[----:B------:R-:W-:Y:S02]  /*4cf0*/  ISETP.GE.AND P0, PT, R164, UR6, PT ;  /* 0x00000006a4007c0c */ /* 0x000fe4000bf06270 */
[----:B------:R-:W-:Y:S02]  /*4d00*/  ISETP.GE.AND P2, PT, R138, UR6, PT ;  /* 0x000000068a007c0c */ /* 0x000fe4000bf46270 */
[----:B------:R-:W-:-:S02]  /*4d10*/  SEL R139, RZ, 0x4, P4 ;  /* 0x00000004ff8b7807 */ /* 0x000fc40002000000 */
[----:B------:R-:W-:Y:S02]  /*4d20*/  ISETP.GE.AND P4, PT, R137, UR6, PT ;  /* 0x0000000689007c0c */ /* 0x000fe4000bf86270 */
[----:B------:R-:W-:Y:S02]  /*4d30*/  SEL R200, RZ, 0x4, P0 ;  /* 0x00000004ffc87807 */ /* 0x000fe40000000000 */
        /* <DEDUP_REMOVED lines=16> */
[-C--:B------:R-:W-:Y:S02]  /*4e40*/  LEA R44, P4, R224, R88.reuse, 0x2 ;  /* 0x00000058e02c7211 */ /* 0x080fe400078810ff */
[----:B------:R-:W-:Y:S02]  /*4e50*/  ISETP.GT.AND P1, PT, R95, 0x5f, PT ;  /* 0x0000005f5f00780c */ /* 0x000fe40003f24270 */
[----:B------:R-:W-:Y:S02]  /*4e60*/  SEL R6, RZ, 0x4, P0 ;  /* 0x00000004ff067807 */ /* 0x000fe40000000000 */
[----:B------:R-:W-:Y:S02]  /*4e70*/  SEL R7, RZ, 0x4, P2 ;  /* 0x00000004ff077807 */ /* 0x000fe40001000000 */
[----:B------:R-:W-:Y:S02]  /*4e80*/  LEA R96, P0, R222, R88, 0x2 ;  /* 0x00000058de607211 */ /* 0x000fe400078010ff */
[----:B------:R-:W-:-:S02]  /*4e90*/  ISETP.GE.AND P2, PT, R101, UR6, PT ;  /* 0x0000000665007c0c */ /* 0x000fc4000bf46270 */
[-C--:B------:R-:W-:Y:S02]  /*4ea0*/  LEA.HI.X.SX32 R45, R224, R0.reuse, 0x2, P4 ;  /* 0x00000000e02d7211 */ /* 0x080fe400020f16ff */
[----:B------:R-:W-:Y:S02]  /*4eb0*/  ISETP.GE.AND P4, PT, R100, UR6, PT ;  /* 0x0000000664007c0c */ /* 0x000fe4000bf86270 */
[----:B------:R-:W-:Y:S02]  /*4ec0*/  SEL R9, R7, RZ, P1 ;  /* 0x000000ff07097207 */ /* 0x000fe40000800000 */
[----:B------:R-:W-:Y:S02]  /*4ed0*/  LEA.HI.X.SX32 R97, R222, R0, 0x2, P0 ;  /* 0x00000000de617211 */ /* 0x000fe400000f16ff */
[----:B------:R-:W-:Y:S02]  /*4ee0*/  SEL R7, RZ, 0x4, P2 ;  /* 0x00000004ff077807 */ /* 0x000fe40001000000 */
[----:B------:R-:W-:-:S02]  /*4ef0*/  ISETP.GE.AND P0, PT, R99, UR6, PT ;  /* 0x0000000663007c0c */ /* 0x000fc4000bf06270 */
[----:B------:R-:W-:Y:S02]  /*4f00*/  ISETP.GE.AND P2, PT, R89, UR6, PT ;  /* 0x0000000659007c0c */ /* 0x000fe4000bf46270 */
[----:B------:R-:W-:Y:S02]  /*4f10*/  SEL R8, RZ, 0x4, P4 ;  /* 0x00000004ff087807 */ /* 0x000fe40002000000 */
[----:B------:R-:W-:Y:S02]  /*4f20*/  ISETP.NE.U32.AND P4, PT, R9, RZ, PT ;  /* 0x000000ff0900720c */ /* 0x000fe40003f85070 */
[----:B------:R-:W-:Y:S02]  /*4f30*/  SEL R170, RZ, 0x4, P0 ;  /* 0x00000004ffaa7807 */ /* 0x000fe40000000000 */
[----:B------:R-:W-:Y:S02]  /*4f40*/  SEL R9, RZ, 0x4, P2 ;  /* 0x00000004ff097807 */ /* 0x000fe40001000000 */
[----:B------:R-:W-:-:S02]  /*4f50*/  ISETP.GE.AND P0, PT, R207, UR7, PT ;  /* 0x00000007cf007c0c */ /* 0x000fc4000bf06270 */
        /* <DEDUP_REMOVED lines=16> */
[----:B------:R-:W-:Y:S02]  /*5060*/  ISETP.GE.AND P1, PT, R164, UR7, PT ;  /* 0x00000007a4007c0c */ /* 0x000fe4000bf26270 */
[----:B------:R-:W-:-:S02]  /*5070*/  SEL R10, RZ, 0x4, P0 ;  /* 0x00000004ff0a7807 */ /* 0x000fc40000000000 */
[----:B------:R-:W-:Y:S02]  /*5080*/  ISETP.GE.AND P0, PT, R138, UR7, PT ;  /* 0x000000078a007c0c */ /* 0x000fe4000bf06270 */
[----:B------:R-:W-:Y:S02]  /*5090*/  SEL R12, RZ, 0x4, P1 ;  /* 0x00000004ff0c7807 */ /* 0x000fe40000800000 */
[----:B------:R-:W-:Y:S02]  /*50a0*/  ISETP.GE.AND P1, PT, R137, UR7, PT ;  /* 0x0000000789007c0c */ /* 0x000fe4000bf26270 */
[----:B------:R-:W-:Y:S02]  /*50b0*/  SEL R13, RZ, 0x4, P0 ;  /* 0x00000004ff0d7807 */ /* 0x000fe40000000000 */
        /* <DEDUP_REMOVED lines=23> */
[----:B------:R-:W-:Y:S01]  /*5230*/  ISETP.GE.AND P1, PT, R98, UR7, PT ;  /* 0x0000000762007c0c */ /* 0x000fe2000bf26270 */
[----:B------:R-:W-:Y:S01]  /*5240*/  ULDC.64 UR6, c[0x0][0x118] ;  /* 0x0000460000067ab9 */ /* 0x000fe20000000a00 */
[----:B------:R-:W-:Y:S02]  /*5250*/  SEL R25, RZ, 0x4, P0 ;  /* 0x00000004ff197807 */ /* 0x000fe40000000000 */
[----:B------:R-:W-:-:S02]  /*5260*/  SEL R11, RZ, 0x4, P2 ;  /* 0x00000004ff0b7807 */ /* 0x000fc40001000000 */
[----:B------:R-:W-:Y:S02]  /*5270*/  ISETP.GT.AND P0, PT, R95, 0x7f, PT ;  /* 0x0000007f5f00780c */ /* 0x000fe40003f04270 */
[----:B------:R-:W-:Y:S02]  /*5280*/  SEL R26, RZ, 0x4, P1 ;  /* 0x00000004ff1a7807 */ /* 0x000fe40000800000 */
        /* <DEDUP_REMOVED lines=17> */
[----:B------:R-:W-:Y:S02]  /*53a0*/  LEA R42, P0, R220, R88, 0x2 ;  /* 0x00000058dc2a7211 */ /* 0x000fe400078010ff */
[----:B------:R-:W-:Y:S02]  /*53b0*/  @P5 LOP3.LUT R206, R206, 0x1, RZ, 0xfc, !PT ;  /* 0x00000001cece5812 */ /* 0x000fe400078efcff */
[----:B------:R-:W-:Y:S02]  /*53c0*/  LEA.HI.X.SX32 R43, R220, R0, 0x2, P0 ;  /* 0x00000000dc2b7211 */ /* 0x000fe400000f16ff */
[----:B------:R-:W-:Y:S02]  /*53d0*/  LEA R102, P0, R218, R88, 0x2 ;  /* 0x00000058da667211 */ /* 0x000fe400078010ff */
[----:B------:R-:W-:-:S02]  /*53e0*/  ISETP.NE.U32.AND P5, PT, R30, RZ, PT ;  /* 0x000000ff1e00720c */ /* 0x000fc40003fa5070 */
[----:B------:R-:W-:Y:S02]  /*53f0*/  LEA.HI.X.SX32 R103, R218, R0, 0x2, P0 ;  /* 0x00000000da677211 */ /* 0x000fe400000f16ff */
[----:B------:R-:W-:Y:S02]  /*5400*/  LEA R40, P0, R216, R88, 0x2 ;  /* 0x00000058d8287211 */ /* 0x000fe400078010ff */
[----:B------:R-:W-:Y:S02]  /*5410*/  @P3 LOP3.LUT R4, R4, 0x80000000, RZ, 0xfc, !PT ;  /* 0x8000000004043812 */ /* 0x000fe400078efcff */
[----:B------:R-:W-:Y:S02]  /*5420*/  LEA.HI.X.SX32 R41, R216, R0, 0x2, P0 ;  /* 0x00000000d8297211 */ /* 0x000fe400000f16ff */
[----:B------:R-:W-:Y:S02]  /*5430*/  LEA R100, P0, R214, R88, 0x2 ;  /* 0x00000058d6647211 */ /* 0x000fe400078010ff */
[----:B------:R-:W-:-:S02]  /*5440*/  ISETP.NE.U32.AND P3, PT, R31, RZ, PT ;  /* 0x000000ff1f00720c */ /* 0x000fc40003f65070 */
[----:B------:R-:W-:Y:S02]  /*5450*/  LEA.HI.X.SX32 R101, R214, R0, 0x2, P0 ;  /* 0x00000000d6657211 */ /* 0x000fe400000f16ff */
[C---:B------:R-:W-:Y:S02]  /*5460*/  LEA R36, P0, R215.reuse, R88, 0x2 ;  /* 0x00000058d7247211 */ /* 0x040fe400078010ff */
[C---:B------:R-:W-:Y:S02]  /*5470*/  LOP3.LUT R33, R94.reuse, 0x7f, RZ, 0xc0, !PT ;  /* 0x0000007f5e217812 */ /* 0x040fe400078ec0ff */
[----:B------:R-:W-:Y:S02]  /*5480*/  LEA.HI.X.SX32 R37, R215, R0, 0x2, P0 ;  /* 0x00000000d7257211 */ /* 0x000fe400000f16ff */
[----:B------:R-:W-:Y:S01]  /*5490*/  LEA R98, P0, R219, R88, 0x2 ;  /* 0x00000058db627211 */ /* 0x000fe200078010ff */
[----:B------:R-:W-:Y:S01]  /*54a0*/  IMAD.SHL.U32 R33, R33, 0x4, RZ ;  /* 0x0000000421217824 */ /* 0x000fe200078e00ff */
[----:B------:R-:W-:-:S02]  /*54b0*/  LOP3.LUT R34, R94, 0x60, RZ, 0xc0, !PT ;  /* 0x000000605e227812 */ /* 0x000fc400078ec0ff */
[----:B------:R-:W-:Y:S02]  /*54c0*/  LEA.HI.X.SX32 R99, R219, R0, 0x2, P0 ;  /* 0x00000000db637211 */ /* 0x000fe400000f16ff */
[C---:B------:R-:W-:Y:S02]  /*54d0*/  LEA R30, P0, R223.reuse, R88, 0x2 ;  /* 0x00000058df1e7211 */ /* 0x040fe400078010ff */
[----:B------:R-:W-:Y:S02]  /*54e0*/  SHF.R.U32.HI R197, RZ, 0x1, R34 ;  /* 0x00000001ffc57819 */ /* 0x000fe40000011622 */
[----:B------:R-:W-:Y:S02]  /*54f0*/  LEA.HI.X.SX32 R31, R223, R0, 0x2, P0 ;  /* 0x00000000df1f7211 */ /* 0x000fe400000f16ff */
[----:B------:R-:W-:Y:S02]  /*5500*/  LEA R94, P0, R227, R88, 0x2 ;  /* 0x00000058e35e7211 */ /* 0x000fe400078010ff */
[----:B------:R-:W-:-:S02]  /*5510*/  ISETP.NE.U32.AND P2, PT, R2, RZ, PT ;  /* 0x000000ff0200720c */ /* 0x000fc40003f45070 */
[----:B------:R-:W-:Y:S02]  /*5520*/  LEA.HI.X.SX32 R95, R227, R0, 0x2, P0 ;  /* 0x00000000e35f7211 */ /* 0x000fe400000f16ff */
[C---:B------:R-:W-:Y:S02]  /*5530*/  LEA R34, P0, R231.reuse, R88, 0x2 ;  /* 0x00000058e7227211 */ /* 0x040fe400078010ff */
[----:B------:R-:W-:Y:S02]  /*5540*/  ISETP.NE.U32.AND P1, PT, R32, RZ, PT ;  /* 0x000000ff2000720c */ /* 0x000fe40003f25070 */
[----:B------:R-:W-:Y:S02]  /*5550*/  LEA.HI.X.SX32 R35, R231, R0, 0x2, P0 ;  /* 0x00000000e7237211 */ /* 0x000fe400000f16ff */
[----:B------:R-:W-:Y:S02]  /*5560*/  LEA R88, P0, R235, R88, 0x2 ;  /* 0x00000058eb587211 */ /* 0x000fe400078010ff */
[----:B------:R-:W-:-:S02]  /*5570*/  LOP3.LUT R197, R33, R197, RZ, 0x3c, !PT ;  /* 0x000000c521c57212 */ /* 0x000fc400078e3cff */
[----:B------:R-:W-:Y:S01]  /*5580*/  LEA.HI.X.SX32 R89, R235, R0, 0x2, P0 ;  /* 0x00000000eb597211 */ /* 0x000fe200000f16ff */
[C---:B------:R-:W-:Y:S01]  /*5590*/  IMAD R0, R233.reuse, 0x2, R171 ;  /* 0x00000002e9007824 */ /* 0x040fe200078e02ab */
[----:B------:R-:W-:Y:S02]  /*55a0*/  LEA R164, P0, R238, c[0x0][0x160], 0x2 ;  /* 0x00005800eea47a11 */ /* 0x000fe400078010ff */
[----:B------:R-:W-:Y:S01]  /*55b0*/  LOP3.LUT R4, R4, 0xdfffffff, RZ, 0xc0, !PT ;  /* 0xdfffffff04047812 */ /* 0x000fe200078ec0ff */
[----:B------:R-:W-:Y:S01]  /*55c0*/  IMAD R2, R233, 0x2, R0 ;  /* 0x00000002e9027824 */ /* 0x000fe200078e0200 */
[----:B------:R-:W-:Y:S02]  /*55d0*/  LEA.HI.X.SX32 R165, R238, c[0x0][0x164], 0x2, P0 ;  /* 0x00005900eea57a11 */ /* 0x000fe400000f16ff */
[----:B------:R-:W-:Y:S01]  /*55e0*/  ISETP.NE.U32.AND P0, PT, R3, RZ, PT ;  /* 0x000000ff0300720c */ /* 0x000fe20003f05070 */
[----:B------:R-:W-:Y:S01]  /*55f0*/  IMAD R133, R233, 0x2, R2 ;  /* 0x00000002e9857824 */ /* 0x000fe200078e0202 */
[----:B------:R-:W-:-:S02]  /*5600*/  @P4 LOP3.LUT R4, R4, 0x20000000, RZ, 0xfc, !PT ;  /* 0x2000000004044812 */ /* 0x000fc400078efcff */
[----:B------:R-:W-:Y:S01]  /*5610*/  ISETP.NE.U32.AND P4, PT, R170, RZ, PT ;  /* 0x000000ffaa00720c */ /* 0x000fe20003f85070 */
[C---:B------:R-:W-:Y:S01]  /*5620*/  IMAD R132, R233.reuse, 0x2, R133 ;  /* 0x00000002e9847824 */ /* 0x040fe200078e0285 */
[----:B------:R-:W-:Y:S02]  /*5630*/  LOP3.LUT R206, R206, 0xfffffffd, RZ, 0xc0, !PT ;  /* 0xfffffffdcece7812 */ /* 0x000fe400078ec0ff */
[----:B------:R-:W-:Y:S01]  /*5640*/  LOP3.LUT R4, R4, 0xbfffffff, RZ, 0xc0, !PT ;  /* 0xbfffffff04047812 */ /* 0x000fe200078ec0ff */
[----:B------:R-:W-:Y:S01]  /*5650*/  IMAD R245, R233, 0x2, R132 ;  /* 0x00000002e9f57824 */ /* 0x000fe200078e0284 */
[----:B------:R-:W-:Y:S02]  /*5660*/  @P5 LOP3.LUT R206, R206, 0x2, RZ, 0xfc, !PT ;  /* 0x00000002cece5812 */ /* 0x000fe400078efcff */
[----:B------:R-:W-:Y:S01]  /*5670*/  ISETP.NE.U32.AND P5, PT, R247, RZ, PT ;  /* 0x000000fff700720c */ /* 0x000fe20003fa5070 */
[C---:B------:R-:W-:Y:S01]  /*5680*/  IMAD R3, R233.reuse, 0x2, R245 ;  /* 0x00000002e9037824 */ /* 0x040fe200078e02f5 */
[----:B------:R-:W-:Y:S01]  /*5690*/  LOP3.LUT R206, R206, 0xfffffffb, RZ, 0xc0, !PT ;  /* 0xfffffffbcece7812 */ /* 0x000fe200078ec0ff */
[----:B------:R-:W1:Y:S02]  /*56a0*/  S2R R247, SR_TID.X ;  /* 0x0000000000f77919 */ /* 0x000e640000002100 */
[----:B------:R-:W-:Y:S01]  /*56b0*/  IMAD R134, R233, 0x2, R3 ;  /* 0x00000002e9867824 */ /* 0x000fe200078e0203 */
[----:B------:R-:W-:-:S02]  /*56c0*/  @P4 LOP3.LUT R4, R4, 0x40000000, RZ, 0xfc, !PT ;  /* 0x4000000004044812 */ /* 0x000fc400078efcff */
[----:B------:R-:W-:Y:S01]  /*56d0*/  @P3 LOP3.LUT R206, R206, 0x4, RZ, 0xfc, !PT ;  /* 0x00000004cece3812 */ /* 0x000fe200078efcff */
[----:B------:R-:W-:Y:S01]  /*56e0*/  IMAD R135, R233, 0x2, R134 ;  /* 0x00000002e9877824 */ /* 0x000fe200078e0286 */
[----:B------:R-:W-:Y:S02]  /*56f0*/  ISETP.NE.U32.AND P4, PT, R243, RZ, PT ;  /* 0x000000fff300720c */ /* 0x000fe40003f85070 */
[----:B------:R-:W-:Y:S01]  /*5700*/  ISETP.NE.U32.AND P3, PT, R244, RZ, PT ;  /* 0x000000fff400720c */ /* 0x000fe20003f65070 */
[----:B------:R-:W-:Y:S01]  /*5710*/  IMAD R136, R233, 0x2, R135 ;  /* 0x00000002e9887824 */ /* 0x000fe200078e0287 */
[----:B------:R-:W-:-:S03]  /*5720*/  LOP3.LUT R243, R205, 0x40, RZ, 0x3c, !PT ;  /* 0x00000040cdf37812 */ /* 0x000fc600078e3cff */
[----:B------:R-:W-:-:S04]  /*5730*/  IMAD R137, R233, 0x2, R136 ;  /* 0x00000002e9897824 */ /* 0x000fc800078e0288 */
[----:B------:R-:W-:-:S04]  /*5740*/  IMAD R138, R233, 0x2, R137 ;  /* 0x00000002e98a7824 */ /* 0x000fc800078e0289 */
[----:B------:R-:W-:Y:S01]  /*5750*/  IMAD R32, R233, 0x2, R138 ;  /* 0x00000002e9207824 */ /* 0x000fe200078e028a */
[----:B-1----:R-:W-:-:S04]  /*5760*/  SHF.R.U32.HI R244, RZ, 0x6, R247 ;  /* 0x00000006fff47819 */ /* 0x002fc800000116f7 */
[----:B------:R-:W-:Y:S02]  /*5770*/  LEA R182, P6, R32, R164, 0x2 ;  /* 0x000000a420b67211 */ /* 0x000fe400078c10ff */
[----:B------:R-:W-:Y:S02]  /*5780*/  SGXT.U32 R244, R244, 0x1 ;  /* 0x00000001f4f4781a */ /* 0x000fe40000000000 */
[----:B------:R-:W-:Y:S01]  /*5790*/  LEA.HI.X.SX32 R183, R32, R165, 0x2, P6 ;  /* 0x000000a520b77211 */ /* 0x000fe200030f16ff */
[----:B------:R-:W-:Y:S01]  /*57a0*/  IMAD R32, R233, 0x2, R32 ;  /* 0x00000002e9207824 */ /* 0x000fe200078e0220 */
[----:B------:R-:W-:-:S04]  /*57b0*/  LOP3.LUT R244, R244, 0x18, RZ, 0xfc, !PT ;  /* 0x00000018f4f47812 */ /* 0x000fc800078efcff */
[----:B------:R-:W-:-:S04]  /*57c0*/  LEA R168, P6, R32, R164, 0x2 ;  /* 0x000000a420a87211 */ /* 0x000fc800078c10ff */
[----:B------:R-:W-:Y:S01]  /*57d0*/  LEA.HI.X.SX32 R169, R32, R165, 0x2, P6 ;  /* 0x000000a520a97211 */ /* 0x000fe200030f16ff */
[----:B------:R-:W-:-:S05]  /*57e0*/  IMAD R32, R233, 0x2, R32 ;  /* 0x00000002e9207824 */ /* 0x000fca00078e0220 */
[----:B------:R-:W-:-:S04]  /*57f0*/  LEA R180, P6, R32, R164, 0x2 ;  /* 0x000000a420b47211 */ /* 0x000fc800078c10ff */
[----:B------:R-:W-:Y:S01]  /*5800*/  LEA.HI.X.SX32 R181, R32, R165, 0x2, P6 ;  /* 0x000000a520b57211 */ /* 0x000fe200030f16ff */
[C---:B------:R-:W-:Y:S02]  /*5810*/  IMAD R32, R233.reuse, 0x2, R32 ;  /* 0x00000002e9207824 */ /* 0x040fe400078e0220 */
[----:B------:R-:W-:-:S03]  /*5820*/  IMAD.SHL.U32 R233, R233, 0x20, RZ ;  /* 0x00000020e9e97824 */ /* 0x000fc600078e00ff */
[----:B------:R-:W-:-:S04]  /*5830*/  LEA R166, P6, R32, R164, 0x2 ;  /* 0x000000a420a67211 */ /* 0x000fc800078c10ff */
[----:B------:R-:W-:Y:S02]  /*5840*/  LEA.HI.X.SX32 R167, R32, R165, 0x2, P6 ;  /* 0x000000a520a77211 */ /* 0x000fe400030f16ff */
        /* <DEDUP_REMOVED lines=24> */
[----:B------:R-:W-:Y:S02]  /*59d0*/  ISETP.NE.U32.AND P6, PT, R242, RZ, PT ;  /* 0x000000fff200720c */ /* 0x000fe40003fc5070 */
[----:B------:R-:W-:-:S11]  /*59e0*/  LOP3.LUT R242, R207, 0x4, RZ, 0xfc, !PT ;  /* 0x00000004cff27812 */ /* 0x000fd600078efcff */
[----:B------:R1:W-:Y:S01]  /*59f0*/  LDGSTS.E [R205+0x28000], [R32.64], P6 ;  /* 0x2800000020cd7fae */ /* 0x0003e2000b121846 */
[----:B------:R-:W-:Y:S02]  /*5a00*/  ISETP.NE.U32.AND P6, PT, R248, RZ, PT ;  /* 0x000000fff800720c */ /* 0x000fe40003fc5070 */
[----:B------:R-:W-:Y:S01]  /*5a10*/  LOP3.LUT R248, R207, 0x6, RZ, 0xfc, !PT ;  /* 0x00000006cff87812 */ /* 0x000fe200078efcff */
[----:B------:R2:W-:Y:S01]  /*5a20*/  LDGSTS.E [R205+0x28400], [R192.64], P4 ;  /* 0x28400000c0cd7fae */ /* 0x0005e2000a121846 */
[----:B------:R-:W-:-:S03]  /*5a30*/  ISETP.NE.U32.AND P4, PT, R249, RZ, PT ;  /* 0x000000fff900720c */ /* 0x000fc60003f85070 */
[----:B------:R3:W-:Y:S01]  /*5a40*/  LDGSTS.E [R205+0x28800], [R190.64], P3 ;  /* 0x28800000becd7fae */ /* 0x0007e20009921846 */
[----:B------:R-:W-:-:S03]  /*5a50*/  ISETP.NE.U32.AND P3, PT, R250, RZ, PT ;  /* 0x000000fffa00720c */ /* 0x000fc60003f65070 */
[----:B------:R4:W-:Y:S01]  /*5a60*/  LDGSTS.E [R205+0x28c00], [R188.64], P5 ;  /* 0x28c00000bccd7fae */ /* 0x0009e2000a921846 */
[----:B------:R-:W-:Y:S01]  /*5a70*/  ISETP.NE.U32.AND P5, PT, R251, RZ, PT ;  /* 0x000000fffb00720c */ /* 0x000fe20003fa5070 */
[----:B-1----:R-:W-:Y:S02]  /*5a80*/  IMAD.WIDE R32, R233, 0x4, R32 ;  /* 0x00000004e9207825 */ /* 0x002fe400078e0220 */
[----:B------:R1:W-:Y:S01]  /*5a90*/  LDGSTS.E [R205+0x29000], [R186.64], P6 ;  /* 0x29000000bacd7fae */ /* 0x0003e2000b121846 */
[----:B------:R-:W-:Y:S01]  /*5aa0*/  ISETP.NE.U32.AND P6, PT, R237, RZ, PT ;  /* 0x000000ffed00720c */ /* 0x000fe20003fc5070 */
[C---:B--2---:R-:W-:Y:S02]  /*5ab0*/  IMAD.WIDE R192, R233.reuse, 0x4, R192 ;  /* 0x00000004e9c07825 */ /* 0x044fe400078e02c0 */
[----:B------:R2:W-:Y:S01]  /*5ac0*/  LDGSTS.E [R205+0x29400], [R184.64], P4 ;  /* 0x29400000b8cd7fae */ /* 0x0005e2000a121846 */
[----:B------:R-:W-:Y:S01]  /*5ad0*/  ISETP.NE.U32.AND P4, PT, R240, RZ, PT ;  /* 0x000000fff000720c */ /* 0x000fe20003f85070 */
[C---:B---3--:R-:W-:Y:S01]  /*5ae0*/  IMAD.WIDE R190, R233.reuse, 0x4, R190 ;  /* 0x00000004e9be7825 */ /* 0x048fe200078e02be */
[----:B------:R-:W-:Y:S01]  /*5af0*/  SHF.R.U32.HI R240, RZ, 0x6, R247 ;  /* 0x00000006fff07819 */ /* 0x000fe200000116f7 */
[----:B------:R3:W-:Y:S01]  /*5b00*/  LDGSTS.E [R205+0x29800], [R182.64], P3 ;  /* 0x29800000b6cd7fae */ /* 0x0007e20009921846 */
[----:B------:R-:W-:Y:S01]  /*5b10*/  ISETP.NE.U32.AND P3, PT, R234, RZ, PT ;  /* 0x000000ffea00720c */ /* 0x000fe20003f65070 */
[C---:B----4-:R-:W-:Y:S01]  /*5b20*/  IMAD.WIDE R188, R233.reuse, 0x4, R188 ;  /* 0x00000004e9bc7825 */ /* 0x050fe200078e02bc */
[----:B------:R-:W-:Y:S01]  /*5b30*/  SHF.R.U32.HI R234, RZ, 0x6, R247 ;  /* 0x00000006ffea7819 */ /* 0x000fe200000116f7 */
[----:B------:R4:W-:Y:S01]  /*5b40*/  LDGSTS.E [R205+0x29c00], [R180.64], P5 ;  /* 0x29c00000b4cd7fae */ /* 0x0009e2000a921846 */
[----:B------:R-:W-:Y:S01]  /*5b50*/  ISETP.NE.U32.AND P5, PT, R236, RZ, PT ;  /* 0x000000ffec00720c */ /* 0x000fe20003fa5070 */
[----:B-1----:R-:W-:Y:S01]  /*5b60*/  IMAD.WIDE R186, R233, 0x4, R186 ;  /* 0x00000004e9ba7825 */ /* 0x002fe200078e02ba */
[----:B------:R-:W-:-:S02]  /*5b70*/  SHF.R.U32.HI R236, RZ, 0x6, R247 ;  /* 0x00000006ffec7819 */ /* 0x000fc400000116f7 */
[----:B------:R-:W-:Y:S01]  /*5b80*/  SGXT.U32 R234, R234, 0x1 ;  /* 0x00000001eaea781a */ /* 0x000fe20000000000 */
[C---:B--2---:R-:W-:Y:S01]  /*5b90*/  IMAD.WIDE R184, R233.reuse, 0x4, R184 ;  /* 0x00000004e9b87825 */ /* 0x044fe200078e02b8 */
[----:B------:R-:W-:Y:S02]  /*5ba0*/  SGXT.U32 R236, R236, 0x1 ;  /* 0x00000001ecec781a */ /* 0x000fe40000000000 */
[----:B------:R-:W-:Y:S01]  /*5bb0*/  LOP3.LUT R234, R234, 0x1a, RZ, 0xfc, !PT ;  /* 0x0000001aeaea7812 */ /* 0x000fe200078efcff */
[----:B------:R1:W-:Y:S01]  /*5bc0*/  LDGSTS.E [R243+0x28200], [R178.64], P3 ;  /* 0x28200000b2f37fae */ /* 0x0003e20009921846 */
[----:B------:R-:W-:Y:S01]  /*5bd0*/  LOP3.LUT P3, RZ, R206, 0x4, RZ, 0xc0, !PT ;  /* 0x00000004ceff7812 */ /* 0x000fe2000786c0ff */
[C---:B---3--:R-:W-:Y:S01]  /*5be0*/  IMAD.WIDE R182, R233.reuse, 0x4, R182 ;  /* 0x00000004e9b67825 */ /* 0x048fe200078e02b6 */
[----:B------:R-:W-:Y:S01]  /*5bf0*/  LOP3.LUT R236, R236, 0x1c, RZ, 0xfc, !PT ;  /* 0x0000001cecec7812 */ /* 0x000fe200078efcff */
[----:B------:R2:W-:Y:S01]  /*5c00*/  LDGSTS.E [R243+0x28600], [R176.64], P5 ;  /* 0x28600000b0f37fae */ /* 0x0005e2000a921846 */
[----:B------:R-:W-:Y:S01]  /*5c10*/  LOP3.LUT P5, RZ, R206, 0x2, RZ, 0xc0, !PT ;  /* 0x00000002ceff7812 */ /* 0x000fe200078ac0ff */
[----:B----4-:R-:W-:Y:S01]  /*5c20*/  IMAD.WIDE R180, R233, 0x4, R180 ;  /* 0x00000004e9b47825 */ /* 0x010fe200078e02b4 */
[----:B------:R-:W-:Y:S01]  /*5c30*/  SGXT.U32 R240, R240, 0x1 ;  /* 0x00000001f0f0781a */ /* 0x000fe20000000000 */
[----:B------:R3:W-:Y:S01]  /*5c40*/  LDGSTS.E [R243+0x28a00], [R174.64], P6 ;  /* 0x28a00000aef37fae */ /* 0x0007e2000b121846 */
[----:B------:R-:W-:-:S02]  /*5c50*/  ISETP.NE.U32.AND P6, PT, R239, RZ, PT ;  /* 0x000000ffef00720c */ /* 0x000fc40003fc5070 */
[----:B------:R-:W-:Y:S01]  /*5c60*/  LOP3.LUT R240, R240, 0x1e, RZ, 0xfc, !PT ;  /* 0x0000001ef0f07812 */ /* 0x000fe200078efcff */
[----:B------:R4:W-:Y:S01]  /*5c70*/  LDGSTS.E [R243+0x28e00], [R172.64], P4 ;  /* 0x28e00000acf37fae */ /* 0x0009e2000a121846 */
[----:B------:R-:W-:Y:S01]  /*5c80*/  ISETP.NE.U32.AND P4, PT, R241, RZ, PT ;  /* 0x000000fff100720c */ /* 0x000fe20003f85070 */
[----:B-1----:R-:W-:Y:S01]  /*5c90*/  IMAD.WIDE R178, R233, 0x4, R178 ;  /* 0x00000004e9b27825 */ /* 0x002fe200078e02b2 */
[----:B------:R-:W-:-:S03]  /*5ca0*/  LOP3.LUT R247, R247, 0x1f, RZ, 0xc0, !PT ;  /* 0x0000001ff7f77812 */ /* 0x000fc600078ec0ff */
[----:B------:R1:W-:Y:S01]  /*5cb0*/  LDGSTS.E [R243+0x29200], [R170.64], P5 ;  /* 0x29200000aaf37fae */ /* 0x0003e2000a921846 */
[----:B------:R-:W-:Y:S01]  /*5cc0*/  LOP3.LUT P5, RZ, R206, 0x1, RZ, 0xc0, !PT ;  /* 0x00000001ceff7812 */ /* 0x000fe200078ac0ff */
[----:B--2---:R-:W-:Y:S01]  /*5cd0*/  IMAD.WIDE R176, R233, 0x4, R176 ;  /* 0x00000004e9b07825 */ /* 0x004fe200078e02b0 */
[----:B------:R-:W-:Y:S01]  /*5ce0*/  LOP3.LUT R206, R197, 0x40, RZ, 0x3c, !PT ;  /* 0x00000040c5ce7812 */ /* 0x000fe200078e3cff */
[----:B------:R2:W-:Y:S01]  /*5cf0*/  LDGSTS.E [R243+0x29600], [R164.64], P3 ;  /* 0x29600000a4f37fae */ /* 0x0005e20009921846 */
[----:B------:R-:W-:Y:S01]  /*5d00*/  LOP3.LUT P3, RZ, R4, 0x80000000, RZ, 0xc0, !PT ;  /* 0x8000000004ff7812 */ /* 0x000fe2000786c0ff */
[C---:B---3--:R-:W-:Y:S02]  /*5d10*/  IMAD.WIDE R174, R233.reuse, 0x4, R174 ;  /* 0x00000004e9ae7825 */ /* 0x048fe400078e02ae */
[----:B------:R3:W-:Y:S01]  /*5d20*/  LDGSTS.E [R243+0x29a00], [R168.64], P6 ;  /* 0x29a00000a8f37fae */ /* 0x0007e2000b121846 */
[----:B------:R-:W-:Y:S01]  /*5d30*/  ISETP.NE.U32.AND P6, PT, R232, RZ, PT ;  /* 0x000000ffe800720c */ /* 0x000fe20003fc5070 */
[----:B----4-:R-:W-:-:S02]  /*5d40*/  IMAD.WIDE R172, R233, 0x4, R172 ;  /* 0x00000004e9ac7825 */ /* 0x010fc400078e02ac */
[----:B------:R4:W-:Y:S01]  /*5d50*/  LDGSTS.E [R243+0x29e00], [R166.64], P4 ;  /* 0x29e00000a6f37fae */ /* 0x0009e2000a121846 */
[----:B------:R-:W-:Y:S01]  /*5d60*/  ISETP.NE.U32.AND P4, PT, R230, RZ, PT ;  /* 0x000000ffe600720c */ /* 0x000fe20003f85070 */
[C---:B-1----:R-:W-:Y:S02]  /*5d70*/  IMAD.WIDE R170, R233.reuse, 0x4, R170 ;  /* 0x00000004e9aa7825 */ /* 0x042fe400078e02aa */
[----:B------:R-:W0:Y:S02]  /*5d80*/  LDGDEPBAR ;  /* 0x00000000000079af */ /* 0x000e240000000000 */
[----:B--2---:R-:W-:Y:S02]  /*5d90*/  IMAD.WIDE R164, R233, 0x4, R164 ;  /* 0x00000004e9a47825 */ /* 0x004fe400078e02a4 */
[----:B------:R1:W-:Y:S02]  /*5da0*/  LDGSTS.E [R197], [R162.64], P3 ;  /* 0x00000000a2c57fae */ /* 0x0003e40009921846 */
[----:B------:R-:W-:-:S02]  /*5db0*/  IMAD.MOV.U32 R241, RZ, RZ, 0x1f ;  /* 0x0000001ffff17424 */ /* 0x000fc400078e00ff */
[----:B------:R2:W-:Y:S01]  /*5dc0*/  LDGSTS.E [R197+0x400], [R158.64], P3 ;  /* 0x004000009ec57fae */ /* 0x0005e20009921846 */
[----:B---3--:R-:W-:Y:S02]  /*5dd0*/  IMAD.WIDE R168, R233, 0x4, R168 ;  /* 0x00000004e9a87825 */ /* 0x008fe400078e02a8 */
[----:B------:R-:W-:Y:S01]  /*5de0*/  IADD3 R241, R241, c[0x0][0x180], RZ ;  /* 0x00006000f1f17a10 */ /* 0x000fe20007ffe0ff */
[----:B------:R3:W-:Y:S01]  /*5df0*/  LDGSTS.E [R197+0x800], [R152.64], P3 ;  /* 0x0080000098c57fae */ /* 0x0007e20009921846 */
[----:B----4-:R-:W-:-:S03]  /*5e00*/  IMAD.WIDE R166, R233, 0x4, R166 ;  /* 0x00000004e9a67825 */ /* 0x010fc600078e02a6 */
[----:B------:R4:W-:Y:S04]  /*5e10*/  LDGSTS.E [R197+0xc00], [R156.64], P3 ;  /* 0x00c000009cc57fae */ /* 0x0009e80009921846 */
        /* <DEDUP_REMOVED lines=59> */
[----:B------:R1:W-:Y:S01]  /*61d0*/  LDGSTS.E [R206+0x7e00], [R88.64], P3 ;  /* 0x07e0000058ce7fae */ /* 0x0003e20009921846 */
[----:B------:R-:W-:-:S03]  /*61e0*/  ISETP.NE.U32.AND P3, PT, R26, RZ, PT ;  /* 0x000000ff1a00720c */ /* 0x000fc60003f65070 */
[----:B------:R-:W0:Y:S04]  /*61f0*/  LDGDEPBAR ;  /* 0x00000000000079af */ /* 0x000e280000000000 */
[----:B------:R-:W-:Y:S06]  /*6200*/  BAR.SYNC.DEFER_BLOCKING 0x0 ;  /* 0x0000000000007b1d */ /* 0x000fec0000010000 */
[----:B------:R-:W-:Y:S01]  /*6210*/  @!PT LDS RZ, [RZ] ;  /* 0x00000000fffff984 */ /* 0x000fe20000000800 */
[----:B------:R-:W-:Y:S01]  /*6220*/  @!PT LDS RZ, [RZ] ;  /* 0x00000000fffff984 */ /* 0x000fe20000000800 */
[----:B------:R-:W-:Y:S01]  /*6230*/  @!PT LDS RZ, [RZ] ;  /* 0x00000000fffff984 */ /* 0x000fe20000000800 */
[----:B------:R1:W-:Y:S01]  /*6240*/  LDGSTS.E [R205+0x2a000], [R32.64], P4 ;  /* 0x2a00000020cd7fae */ /* 0x0003e2000a121846 */
[----:B------:R-:W-:-:S03]  /*6250*/  ISETP.NE.U32.AND P4, PT, R229, RZ, PT ;  /* 0x000000ffe500720c */ /* 0x000fc60003f85070 */
[----:B------:R2:W-:Y:S01]  /*6260*/  LDGSTS.E [R205+0x2a400], [R192.64], P6 ;  /* 0x2a400000c0cd7fae */ /* 0x0005e2000b121846 */
[----:B------:R-:W-:Y:S01]  /*6270*/  ISETP.NE.U32.AND P6, PT, R228, RZ, PT ;  /* 0x000000ffe400720c */ /* 0x000fe20003fc5070 */
[----:B-1----:R-:W-:-:S08]  /*6280*/  IMAD.WIDE R32, R233, 0x4, R32 ;  /* 0x00000004e9207825 */ /* 0x002fd000078e0220 */
[----:B------:R1:W-:Y:S01]  /*6290*/  LDGSTS.E [R205+0x2a800], [R190.64], P4 ;  /* 0x2a800000becd7fae */ /* 0x0003e2000a121846 */
[----:B------:R-:W-:-:S03]  /*62a0*/  ISETP.NE.U32.AND P4, PT, R226, RZ, PT ;  /* 0x000000ffe200720c */ /* 0x000fc60003f85070 */
[----:B------:R1:W-:Y:S01]  /*62b0*/  LDGSTS.E [R205+0x2ac00], [R188.64], P6 ;  /* 0x2ac00000bccd7fae */ /* 0x0003e2000b121846 */
[----:B------:R-:W-:-:S09]  /*62c0*/  ISETP.NE.U32.AND P6, PT, R221, RZ, PT ;  /* 0x000000ffdd00720c */ /* 0x000fd20003fc5070 */
[----:B------:R1:W-:Y:S01]  /*62d0*/  LDGSTS.E [R205+0x2b000], [R186.64], P4 ;  /* 0x2b000000bacd7fae */ /* 0x0003e2000a121846 */
[----:B------:R-:W-:-:S03]  /*62e0*/  ISETP.NE.U32.AND P4, PT, R225, RZ, PT ;  /* 0x000000ffe100720c */ /* 0x000fc60003f85070 */
[----:B------:R1:W-:Y:S01]  /*62f0*/  LDGSTS.E [R205+0x2b400], [R184.64], P6 ;  /* 0x2b400000b8cd7fae */ /* 0x0003e2000b121846 */
[----:B------:R-:W-:-:S09]  /*6300*/  ISETP.GE.AND P6, PT, R244, UR4, PT ;  /* 0x00000004f4007c0c */ /* 0x000fd2000bfc6270 */
[----:B------:R1:W-:Y:S01]  /*6310*/  LDGSTS.E [R205+0x2b800], [R182.64], P4 ;  /* 0x2b800000b6cd7fae */ /* 0x0003e2000a121846 */
[----:B------:R-:W-:-:S03]  /*6320*/  ISETP.NE.U32.AND P4, PT, R27, RZ, PT ;  /* 0x000000ff1b00720c */ /* 0x000fc60003f85070 */
[----:B------:R1:W-:Y:S01]  /*6330*/  LDGSTS.E [R205+0x2bc00], [R180.64], P2 ;  /* 0x2bc00000b4cd7fae */ /* 0x0003e20009121846 */
[----:B------:R-:W-:-:S03]  /*6340*/  ISETP.GT.AND P2, PT, R241, 0x9f, PT ;  /* 0x0000009ff100780c */ /* 0x000fc60003f44270 */
[----:B------:R1:W-:Y:S04]  /*6350*/  LDGSTS.E [R243+0x2a200], [R178.64], P1 ;  /* 0x2a200000b2f37fae */ /* 0x0003e80008921846 */
[----:B------:R1:W-:Y:S01]  /*6360*/  LDGSTS.E [R243+0x2a600], [R176.64], P0 ;  /* 0x2a600000b0f37fae */ /* 0x0003e20008121846 */
[----:B------:R-:W-:-:S03]  /*6370*/  ISETP.GE.AND P0, PT, R207, UR4, PT ;  /* 0x00000004cf007c0c */ /* 0x000fc6000bf06270 */
[----:B------:R1:W-:Y:S01]  /*6380*/  LDGSTS.E [R243+0x2aa00], [R174.64], P4 ;  /* 0x2aa00000aef37fae */ /* 0x0003e2000a121846 */
[----:B------:R-:W-:Y:S02]  /*6390*/  ISETP.NE.U32.AND P4, PT, R28, RZ, PT ;  /* 0x000000ff1c00720c */ /* 0x000fe40003f85070 */
[----:B------:R-:W-:Y:S02]  /*63a0*/  SEL R26, RZ, 0x4, P0 ;  /* 0x00000004ff1a7807 */ /* 0x000fe40000000000 */
[----:B------:R-:W-:Y:S02]  /*63b0*/  ISETP.GE.AND P0, PT, R242, UR4, PT ;  /* 0x00000004f2007c0c */ /* 0x000fe4000bf06270 */
[----:B------:R-:W-:Y:S02]  /*63c0*/  SEL R26, R26, RZ, P2 ;  /* 0x000000ff1a1a7207 */ /* 0x000fe40001000000 */
[----:B------:R-:W-:Y:S02]  /*63d0*/  LOP3.LUT R242, R207, 0x8, RZ, 0xfc, !PT ;  /* 0x00000008cff27812 */ /* 0x000fe400078efcff */
[----:B------:R-:W-:-:S02]  /*63e0*/  SEL R27, RZ, 0x4, P0 ;  /* 0x00000004ff1b7807 */ /* 0x000fc40000000000 */
[----:B------:R-:W-:Y:S01]  /*63f0*/  ISETP.GE.AND P0, PT, R242, UR4, PT ;  /* 0x00000004f2007c0c */ /* 0x000fe2000bf06270 */
[----:B------:R1:W-:Y:S01]  /*6400*/  LDGSTS.E [R243+0x2ae00], [R172.64], P4 ;  /* 0x2ae00000acf37fae */ /* 0x0003e2000a121846 */
[----:B------:R-:W-:Y:S02]  /*6410*/  ISETP.NE.U32.AND P4, PT, R217, RZ, PT ;  /* 0x000000ffd900720c */ /* 0x000fe40003f85070 */
[----:B------:R-:W-:Y:S02]  /*6420*/  LOP3.LUT R242, R207, 0xc, RZ, 0xfc, !PT ;  /* 0x0000000ccff27812 */ /* 0x000fe400078efcff */
[----:B------:R-:W-:Y:S02]  /*6430*/  SEL R27, R27, RZ, P2 ;  /* 0x000000ff1b1b7207 */ /* 0x000fe40001000000 */
[----:B------:R-:W-:Y:S02]  /*6440*/  SEL R28, RZ, 0x4, P0 ;  /* 0x00000004ff1c7807 */ /* 0x000fe40000000000 */
[----:B------:R-:W-:-:S02]  /*6450*/  ISETP.GE.AND P0, PT, R242, UR4, PT ;  /* 0x00000004f2007c0c */ /* 0x000fc4000bf06270 */
[----:B------:R-:W-:Y:S02]  /*6460*/  LOP3.LUT R242, R207, 0x10, RZ, 0xfc, !PT ;  /* 0x00000010cff27812 */ /* 0x000fe400078efcff */
[----:B------:R-:W-:Y:S01]  /*6470*/  SEL R217, RZ, 0x4, P0 ;  /* 0x00000004ffd97807 */ /* 0x000fe20000000000 */
[----:B------:R1:W-:Y:S01]  /*6480*/  LDGSTS.E [R243+0x2b200], [R170.64], P4 ;  /* 0x2b200000aaf37fae */ /* 0x0003e2000a121846 */
[----:B------:R-:W-:Y:S02]  /*6490*/  ISETP.NE.U32.AND P4, PT, R29, RZ, PT ;  /* 0x000000ff1d00720c */ /* 0x000fe40003f85070 */
[----:B------:R-:W-:Y:S02]  /*64a0*/  ISETP.GE.AND P0, PT, R242, UR4, PT ;  /* 0x00000004f2007c0c */ /* 0x000fe4000bf06270 */
[----:B------:R-:W-:Y:S02]  /*64b0*/  LOP3.LUT R242, R207, 0x14, RZ, 0xfc, !PT ;  /* 0x00000014cff27812 */ /* 0x000fe400078efcff */
[----:B------:R-:W-:-:S02]  /*64c0*/  SEL R29, RZ, 0x4, P0 ;  /* 0x00000004ff1d7807 */ /* 0x000fc40000000000 */
[----:B------:R-:W-:Y:S02]  /*64d0*/  ISETP.GE.AND P0, PT, R242, UR4, PT ;  /* 0x00000004f2007c0c */ /* 0x000fe4000bf06270 */
[----:B------:R-:W-:Y:S02]  /*64e0*/  LOP3.LUT R242, R207, 0x2, RZ, 0xfc, !PT ;  /* 0x00000002cff27812 */ /* 0x000fe400078efcff */
[----:B------:R-:W-:Y:S01]  /*64f0*/  SEL R28, R28, RZ, P2 ;  /* 0x000000ff1c1c7207 */ /* 0x000fe20001000000 */
[----:B------:R1:W-:Y:S01]  /*6500*/  LDGSTS.E [R243+0x2b600], [R164.64], P4 ;  /* 0x2b600000a4f37fae */ /* 0x0003e2000a121846 */
[----:B------:R-:W-:Y:S02]  /*6510*/  ISETP.NE.U32.AND P4, PT, R213, RZ, PT ;  /* 0x000000ffd500720c */ /* 0x000fe40003f85070 */
[----:B------:R-:W-:Y:S02]  /*6520*/  SEL R217, R217, RZ, P2 ;  /* 0x000000ffd9d97207 */ /* 0x000fe40001000000 */
[----:B------:R-:W-:-:S02]  /*6530*/  SEL R213, RZ, 0x4, P0 ;  /* 0x00000004ffd57807 */ /* 0x000fc40000000000 */
[----:B------:R-:W-:Y:S02]  /*6540*/  ISETP.NE.U32.AND P1, PT, R217, RZ, PT ;  /* 0x000000ffd900720c */ /* 0x000fe40003f25070 */
[----:B------:R-:W-:Y:S02]  /*6550*/  SEL R29, R29, RZ, P2 ;  /* 0x000000ff1d1d7207 */ /* 0x000fe40001000000 */
[----:B------:R-:W-:-:S03]  /*6560*/  SEL R213, R213, RZ, P2 ;  /* 0x000000ffd5d57207 */ /* 0x000fc60001000000 */
[----:B------:R1:W-:Y:S01]  /*6570*/  LDGSTS.E [R243+0x2ba00], [R168.64], P4 ;  /* 0x2ba00000a8f37fae */ /* 0x0003e2000a121846 */
[----:B------:R-:W-:Y:S02]  /*6580*/  ISETP.NE.U32.AND P4, PT, R212, RZ, PT ;  /* 0x000000ffd400720c */ /* 0x000fe40003f85070 */
[----:B------:R-:W-:Y:S02]  /*6590*/  SEL R212, RZ, 0x4, P6 ;  /* 0x00000004ffd47807 */ /* 0x000fe40003000000 */
[----:B------:R-:W-:Y:S02]  /*65a0*/  ISETP.NE.U32.AND P0, PT, R213, RZ, PT ;  /* 0x000000ffd500720c */ /* 0x000fe40003f05070 */
[----:B------:R-:W-:-:S04]  /*65b0*/  SEL R212, R212, RZ, P2 ;  /* 0x000000ffd4d47207 */ /* 0x000fc80001000000 */
[----:B------:R-:W-:Y:S01]  /*65c0*/  ISETP.NE.U32.AND P6, PT, R212, RZ, PT ;  /* 0x000000ffd400720c */ /* 0x000fe20003fc5070 */
[----:B------:R-:W-:Y:S02]  /*65d0*/  IMAD.MOV.U32 R212, RZ, RZ, c[0x0][0x18c] ;  /* 0x00006300ffd47624 */ /* 0x000fe400078e00ff */
[----:B------:R1:W-:Y:S01]  /*65e0*/  LDGSTS.E [R243+0x2be00], [R166.64], P4 ;  /* 0x2be00000a6f37fae */ /* 0x0003e2000a121846 */
[----:B------:R-:W-:Y:S01]  /*65f0*/  ISETP.NE.U32.AND P4, PT, R196, RZ, PT ;  /* 0x000000ffc400720c */ /* 0x000fe20003f85070 */
[----:B------:R-:W-:Y:S02]  /*6600*/  IMAD.SHL.U32 R212, R212, 0x20, RZ ;  /* 0x00000020d4d47824 */ /* 0x000fe400078e00ff */
[----:B------:R-:W0:Y:S01]  /*6610*/  LDGDEPBAR ;  /* 0x00000000000079af */ /* 0x000e220000000000 */
[----:B------:R-:W-:Y:S02]  /*6620*/  IMAD.MOV.U32 R196, RZ, RZ, c[0x0][0x188] ;  /* 0x00006200ffc47624 */ /* 0x000fe400078e00ff */
[----:B------:R-:W-:-:S04]  /*6630*/  IMAD.WIDE R162, R212, 0x4, R162 ;  /* 0x00000004d4a27825 */ /* 0x000fc800078e02a2 */
[C---:B--2---:R-:W-:Y:S01]  /*6640*/  IMAD.WIDE R158, R212.reuse, 0x4, R158 ;  /* 0x00000004d49e7825 */ /* 0x044fe200078e029e */
[----:B------:R2:W-:Y:S03]  /*6650*/  LDGSTS.E [R197+0x8000], [R162.64], P5 ;  /* 0x08000000a2c57fae */ /* 0x0005e6000a921846 */
[C---:B---3--:R-:W-:Y:S01]  /*6660*/  IMAD.WIDE R152, R212.reuse, 0x4, R152 ;  /* 0x00000004d4987825 */ /* 0x048fe200078e0298 */
[----:B------:R3:W-:Y:S03]  /*6670*/  LDGSTS.E [R197+0x8400], [R158.64], P5 ;  /* 0x084000009ec57fae */ /* 0x0007e6000a921846 */
[C---:B----4-:R-:W-:Y:S01]  /*6680*/  IMAD.WIDE R156, R212.reuse, 0x4, R156 ;  /* 0x00000004d49c7825 */ /* 0x050fe200078e029c */
[----:B------:R4:W-:Y:S03]  /*6690*/  LDGSTS.E [R197+0x8800], [R152.64], P5 ;  /* 0x0880000098c57fae */ /* 0x0009e6000a921846 */
[C---:B-----5:R-:W-:Y:S01]  /*66a0*/  IMAD.WIDE R154, R212.reuse, 0x4, R154 ;  /* 0x00000004d49a7825 */ /* 0x060fe200078e029a */
[----:B------:R5:W-:Y:S03]  /*66b0*/  LDGSTS.E [R197+0x8c00], [R156.64], P5 ;  /* 0x08c000009cc57fae */ /* 0x000be6000a921846 */
[C---:B------:R-:W-:Y:S01]  /*66c0*/  IMAD.WIDE R150, R212.reuse, 0x4, R150 ;  /* 0x00000004d4967825 */ /* 0x040fe200078e0296 */
        /* <DEDUP_REMOVED lines=115> */
[----:B------:R-:W-:Y:S01]  /*6e00*/  IMAD.WIDE R88, R212, 0x4, R88 ;  /* 0x00000004d4587825 */ /* 0x000fe200078e0258 */
[----:B------:R1:W-:Y:S03]  /*6e10*/  LDGSTS.E [R206+0xfa00], [R94.64], P5 ;  /* 0x0fa000005ece7fae */ /* 0x0003e6000a921846 */
[----:B------:R-:W-:Y:S01]  /*6e20*/  IMAD.SHL.U32 R196, R196, 0x20, RZ ;  /* 0x00000020c4c47824 */ /* 0x000fe200078e00ff */
[----:B------:R3:W-:Y:S01]  /*6e30*/  LDGSTS.E [R206+0xfe00], [R88.64], P5 ;  /* 0x0fe0000058ce7fae */ /* 0x0007e2000a921846 */
[----:B------:R-:W-:Y:S01]  /*6e40*/  ISETP.NE.U32.AND P5, PT, R139, RZ, PT ;  /* 0x000000ff8b00720c */ /* 0x000fe20003fa5070 */
[----:B--2---:R-:W-:-:S02]  /*6e50*/  IMAD.WIDE R162, R212, 0x4, R162 ;  /* 0x00000004d4a27825 */ /* 0x004fc400078e02a2 */
[----:B------:R-:W0:Y:S02]  /*6e60*/  LDGDEPBAR ;  /* 0x00000000000079af */ /* 0x000e240000000000 */
[C---:B------:R-:W-:Y:S02]  /*6e70*/  IMAD.WIDE R192, R196.reuse, 0x4, R192 ;  /* 0x00000004c4c07825 */ /* 0x040fe400078e02c0 */
[----:B------:R-:W-:Y:S02]  /*6e80*/  BAR.SYNC.DEFER_BLOCKING 0x0 ;  /* 0x0000000000007b1d */ /* 0x000fe40000010000 */
[----:B-1----:R-:W-:-:S04]  /*6e90*/  IMAD.WIDE R190, R196, 0x4, R190 ;  /* 0x00000004c4be7825 */ /* 0x002fc800078e02be */
[----:B------:R-:W-:-:S04]  /*6ea0*/  IMAD.WIDE R188, R196, 0x4, R188 ;  /* 0x00000004c4bc7825 */ /* 0x000fc800078e02bc */
[----:B------:R-:W-:-:S04]  /*6eb0*/  IMAD.WIDE R186, R196, 0x4, R186 ;  /* 0x00000004c4ba7825 */ /* 0x000fc800078e02ba */
[----:B------:R-:W-:-:S04]  /*6ec0*/  IMAD.WIDE R184, R196, 0x4, R184 ;  /* 0x00000004c4b87825 */ /* 0x000fc800078e02b8 */
[----:B------:R-:W-:-:S04]  /*6ed0*/  IMAD.WIDE R182, R196, 0x4, R182 ;  /* 0x00000004c4b67825 */ /* 0x000fc800078e02b6 */
[----:B------:R-:W-:Y:S01]  /*6ee0*/  IMAD.WIDE R180, R196, 0x4, R180 ;  /* 0x00000004c4b47825 */ /* 0x000fe200078e02b4 */
[----:B------:R-:W-:Y:S01]  /*6ef0*/  @!PT LDS RZ, [RZ] ;  /* 0x00000000fffff984 */ /* 0x000fe20000000800 */
[----:B------:R-:W-:Y:S01]  /*6f00*/  @!PT LDS RZ, [RZ] ;  /* 0x00000000fffff984 */ /* 0x000fe20000000800 */
[----:B------:R-:W-:Y:S01]  /*6f10*/  @!PT LDS RZ, [RZ] ;  /* 0x00000000fffff984 */ /* 0x000fe20000000800 */
[----:B------:R1:W-:Y:S01]  /*6f20*/  LDGSTS.E [R205+0x2c000], [R32.64], P4 ;  /* 0x2c00000020cd7fae */ /* 0x0003e2000a121846 */
[----:B------:R-:W-:Y:S02]  /*6f30*/  ISETP.NE.U32.AND P4, PT, R200, RZ, PT ;  /* 0x000000ffc800720c */ /* 0x000fe40003f85070 */
[C---:B------:R-:W-:Y:S01]  /*6f40*/  IMAD.WIDE R178, R196.reuse, 0x4, R178 ;  /* 0x00000004c4b27825 */ /* 0x040fe200078e02b2 */
[----:B------:R2:W-:Y:S01]  /*6f50*/  LDGSTS.E [R205+0x2c400], [R192.64], P5 ;  /* 0x2c400000c0cd7fae */ /* 0x0005e2000a921846 */
[----:B------:R-:W-:Y:S02]  /*6f60*/  ISETP.NE.U32.AND P5, PT, R201, RZ, PT ;  /* 0x000000ffc900720c */ /* 0x000fe40003fa5070 */
[----:B------:R-:W-:-:S04]  /*6f70*/  IMAD.WIDE R176, R196, 0x4, R176 ;  /* 0x00000004c4b07825 */ /* 0x000fc800078e02b0 */
[----:B------:R-:W-:-:S03]  /*6f80*/  IMAD.WIDE R174, R196, 0x4, R174 ;  /* 0x00000004c4ae7825 */ /* 0x000fc600078e02ae */
[----:B------:R1:W-:Y:S01]  /*6f90*/  LDGSTS.E [R205+0x2c800], [R190.64], P4 ;  /* 0x2c800000becd7fae */ /* 0x0003e2000a121846 */
[----:B------:R-:W-:Y:S01]  /*6fa0*/  ISETP.NE.U32.AND P4, PT, R202, RZ, PT ;  /* 0x000000ffca00720c */ /* 0x000fe20003f85070 */
[C---:B------:R-:W-:Y:S02]  /*6fb0*/  IMAD.WIDE R172, R196.reuse, 0x4, R172 ;  /* 0x00000004c4ac7825 */ /* 0x040fe400078e02ac */
[----:B------:R1:W-:Y:S01]  /*6fc0*/  LDGSTS.E [R205+0x2cc00], [R188.64], P5 ;  /* 0x2cc00000bccd7fae */ /* 0x0003e2000a921846 */
[----:B------:R-:W-:Y:S01]  /*6fd0*/  ISETP.NE.U32.AND P5, PT, R203, RZ, PT ;  /* 0x000000ffcb00720c */ /* 0x000fe20003fa5070 */
[----:B------:R-:W-:-:S04]  /*6fe0*/  IMAD.WIDE R170, R196, 0x4, R170 ;  /* 0x00000004c4aa7825 */ /* 0x000fc800078e02aa */
[----:B------:R-:W-:-:S04]  /*6ff0*/  IMAD.WIDE R164, R196, 0x4, R164 ;  /* 0x00000004c4a47825 */ /* 0x000fc800078e02a4 */
[----:B------:R1:W-:Y:S01]  /*7000*/  LDGSTS.E [R205+0x2d000], [R186.64], P4 ;  /* 0x2d000000bacd7fae */ /* 0x0003e2000a121846 */
[----:B------:R-:W-:Y:S01]  /*7010*/  ISETP.NE.U32.AND P4, PT, R208, RZ, PT ;  /* 0x000000ffd000720c */ /* 0x000fe20003f85070 */
[C---:B------:R-:W-:Y:S02]  /*7020*/  IMAD.WIDE R168, R196.reuse, 0x4, R168 ;  /* 0x00000004c4a87825 */ /* 0x040fe400078e02a8 */
[----:B------:R1:W-:Y:S01]  /*7030*/  LDGSTS.E [R205+0x2d400], [R184.64], P5 ;  /* 0x2d400000b8cd7fae */ /* 0x0003e2000a921846 */
[----:B------:R-:W-:Y:S01]  /*7040*/  ISETP.NE.U32.AND P5, PT, R209, RZ, PT ;  /* 0x000000ffd100720c */ /* 0x000fe20003fa5070 */
[----:B------:R-:W-:-:S04]  /*7050*/  IMAD.WIDE R166, R196, 0x4, R166 ;  /* 0x00000004c4a67825 */ /* 0x000fc800078e02a6 */
[----:B---3--:R-:W-:-:S04]  /*7060*/  IMAD.WIDE R158, R212, 0x4, R158 ;  /* 0x00000004d49e7825 */ /* 0x008fc800078e029e */
[----:B------:R3:W-:Y:S01]  /*7070*/  LDGSTS.E [R205+0x2d800], [R182.64], P4 ;  /* 0x2d800000b6cd7fae */ /* 0x0007e2000a121846 */
[----:B------:R-:W-:Y:S01]  /*7080*/  ISETP.NE.U32.AND P4, PT, R210, RZ, PT ;  /* 0x000000ffd200720c */ /* 0x000fe20003f85070 */
[C---:B----4-:R-:W-:Y:S02]  /*7090*/  IMAD.WIDE R152, R212.reuse, 0x4, R152 ;  /* 0x00000004d4987825 */ /* 0x050fe400078e0298 */
[----:B------:R4:W-:Y:S01]  /*70a0*/  LDGSTS.E [R205+0x2dc00], [R180.64], P5 ;  /* 0x2dc00000b4cd7fae */ /* 0x0009e2000a921846 */
[----:B------:R-:W-:Y:S01]  /*70b0*/  ISETP.NE.U32.AND P5, PT, R211, RZ, PT ;  /* 0x000000ffd300720c */ /* 0x000fe20003fa5070 */
[----:B-----5:R-:W-:-:S04]  /*70c0*/  IMAD.WIDE R156, R212, 0x4, R156 ;  /* 0x00000004d49c7825 */ /* 0x020fc800078e029c */
[----:B------:R-:W-:-:S04]  /*70d0*/  IMAD.WIDE R154, R212, 0x4, R154 ;  /* 0x00000004d49a7825 */ /* 0x000fc800078e029a */
[----:B------:R5:W-:Y:S01]  /*70e0*/  LDGSTS.E [R243+0x2c200], [R178.64], P4 ;  /* 0x2c200000b2f37fae */ /* 0x000be2000a121846 */
[----:B------:R-:W-:Y:S01]  /*70f0*/  ISETP.NE.U32.AND P4, PT, R5, RZ, PT ;  /* 0x000000ff0500720c */ /* 0x000fe20003f85070 */
[----:B------:R-:W-:Y:S02]  /*7100*/  IMAD.WIDE R150, R212, 0x4, R150 ;  /* 0x00000004d4967825 */ /* 0x000fe400078e0296 */
[----:B------:R1:W-:Y:S01]  /*7110*/  LDGSTS.E [R243+0x2c600], [R176.64], P5 ;  /* 0x2c600000b0f37fae */ /* 0x0003e2000a921846 */
[----:B------:R-:W-:Y:S01]  /*7120*/  ISETP.NE.U32.AND P5, PT, R6, RZ, PT ;  /* 0x000000ff0600720c */ /* 0x000fe20003fa5070 */
[----:B------:R-:W-:-:S04]  /*7130*/  IMAD.WIDE R142, R212, 0x4, R142 ;  /* 0x00000004d48e7825 */ /* 0x000fc800078e028e */
        /* <DEDUP_REMOVED lines=9> */
[----:B------:R-:W-:Y:S01]  /*71d0*/  LOP3.LUT P4, RZ, R4, 0x40000000, RZ, 0xc0, !PT ;  /* 0x4000000004ff7812 */ /* 0x000fe2000788c0ff */
[C---:B------:R-:W-:Y:S02]  /*71e0*/  IMAD.WIDE R124, R212.reuse, 0x4, R124 ;  /* 0x00000004d47c7825 */ /* 0x040fe400078e027c */
        /* <DEDUP_REMOVED lines=9> */
[C---:B------:R-:W-:Y:S02]  /*7280*/  IMAD.WIDE R122, R212.reuse, 0x4, R122 ;  /* 0x00000004d47a7825 */ /* 0x040fe400078e027a */
[----:B------:R-:W0:Y:S02]  /*7290*/  LDGDEPBAR ;  /* 0x00000000000079af */ /* 0x000e240000000000 */
[----:B------:R-:W-:-:S04]  /*72a0*/  IMAD.WIDE R198, R212, 0x4, R198 ;  /* 0x00000004d4c67825 */ /* 0x000fc800078e02c6 */
[----:B------:R1:W-:Y:S01]  /*72b0*/  LDGSTS.E [R197+0x10000], [R162.64], P4 ;  /* 0x10000000a2c57fae */ /* 0x0003e2000a121846 */
[----:B------:R-:W-:-:S03]  /*72c0*/  IMAD.WIDE R62, R212, 0x4, R62 ;  /* 0x00000004d43e7825 */ /* 0x000fc600078e023e */
        /* <DEDUP_REMOVED lines=93> */
[----:B-1----:R-:W-:-:S03]  /*78a0*/  IMAD.WIDE R32, R196, 0x4, R32 ;  /* 0x00000004c4207825 */ /* 0x002fc600078e0220 */
[----:B------:R1:W-:Y:S01]  /*78b0*/  LDGSTS.E [R206+0x14200], [R194.64], P4 ;  /* 0x14200000c2ce7fae */ /* 0x0003e2000a121846 */
[----:B--2---:R-:W-:-:S03]  /*78c0*/  IMAD.WIDE R192, R196, 0x4, R192 ;  /* 0x00000004c4c07825 */ /* 0x004fc600078e02c0 */
        /* <DEDUP_REMOVED lines=9> */
[----:B---3--:R-:W-:-:S03]  /*7960*/  IMAD.WIDE R182, R196, 0x4, R182 ;  /* 0x00000004c4b67825 */ /* 0x008fc600078e02b6 */
[----:B------:R3:W-:Y:S01]  /*7970*/  LDGSTS.E [R206+0x15a00], [R112.64], P4 ;  /* 0x15a0000070ce7fae */ /* 0x0007e2000a121846 */
[----:B----4-:R-:W-:-:S03]  /*7980*/  IMAD.WIDE R180, R196, 0x4, R180 ;  /* 0x00000004c4b47825 */ /* 0x010fc600078e02b4 */
[----:B------:R4:W-:Y:S01]  /*7990*/  LDGSTS.E [R206+0x15e00], [R110.64], P4 ;  /* 0x15e000006ece7fae */ /* 0x0009e2000a121846 */
[----:B-----5:R-:W-:-:S03]  /*79a0*/  IMAD.WIDE R178, R196, 0x4, R178 ;  /* 0x00000004c4b27825 */ /* 0x020fc600078e02b2 */
        /* <DEDUP_REMOVED lines=15> */
[----:B------:R-:W-:Y:S01]  /*7aa0*/  ISETP.NE.U32.AND P4, PT, R10, RZ, PT ;  /* 0x000000ff0a00720c */ /* 0x000fe20003f85070 */
[C---:B------:R-:W-:Y:S02]  /*7ab0*/  IMAD.WIDE R162, R212.reuse, 0x4, R162 ;  /* 0x00000004d4a27825 */ /* 0x040fe400078e02a2 */
[----:B------:R-:W0:Y:S02]  /*7ac0*/  LDGDEPBAR ;  /* 0x00000000000079af */ /* 0x000e240000000000 */
[C---:B------:R-:W-:Y:S02]  /*7ad0*/  IMAD.WIDE R158, R212.reuse, 0x4, R158 ;  /* 0x00000004d49e7825 */ /* 0x040fe400078e029e */
[----:B------:R-:W-:Y:S02]  /*7ae0*/  BAR.SYNC.DEFER_BLOCKING 0x0 ;  /* 0x0000000000007b1d */ /* 0x000fe40000010000 */
[----:B------:R-:W-:-:S04]  /*7af0*/  IMAD.WIDE R152, R212, 0x4, R152 ;  /* 0x00000004d4987825 */ /* 0x000fc800078e0298 */
        /* <DEDUP_REMOVED lines=41> */
[----:B------:R-:W-:Y:S01]  /*7d90*/  IMAD.WIDE R54, R212, 0x4, R54 ;  /* 0x00000004d4367825 */ /* 0x000fe200078e0236 */
[----:B------:R-:W-:-:S03]  /*7da0*/  CS2R R20, SRZ ;  /* 0x0000000000147805 */ /* 0x000fc6000001ff00 */
        /* <DEDUP_REMOVED lines=18> */
[----:B------:R-:W-:Y:S01]  /*7ed0*/  IMAD.WIDE R36, R212, 0x4, R36 ;  /* 0x00000004d4247825 */ /* 0x000fe200078e0224 */
[----:B------:R-:W-:Y:S02]  /*7ee0*/  ISETP.GE.AND P4, PT, R242, UR4, PT ;  /* 0x00000004f2007c0c */ /* 0x000fe4000bf86270 */
[----:B------:R1:W-:Y:S01]  /*7ef0*/  LDGSTS.E [R243+0x2fe00], [R166.64], P5 ;  /* 0x2fe00000a6f37fae */ /* 0x0003e2000a921846 */
[----:B------:R-:W-:Y:S01]  /*7f00*/  IMAD.WIDE R30, R212, 0x4, R30 ;  /* 0x00000004d41e7825 */ /* 0x000fe200078e021e */
[----:B------:R-:W-:Y:S02]  /*7f10*/  ISETP.NE.U32.AND P5, PT, R26, RZ, PT ;  /* 0x000000ff1a00720c */ /* 0x000fe40003fa5070 */
[----:B------:R-:W0:Y:S01]  /*7f20*/  LDGDEPBAR ;  /* 0x00000000000079af */ /* 0x000e220000000000 */
[----:B------:R-:W-:Y:S01]  /*7f30*/  IMAD.WIDE R34, R212, 0x4, R34 ;  /* 0x00000004d4227825 */ /* 0x000fe200078e0222 */
[----:B------:R-:W-:-:S02]  /*7f40*/  LOP3.LUT R242, R207, 0xa, RZ, 0xfc, !PT ;  /* 0x0000000acff27812 */ /* 0x000fc400078efcff */
        /* <DEDUP_REMOVED lines=127> */
[----:B------:R-:W-:Y:S01]  /*8740*/  ISETP.GE.AND P3, PT, R236, UR4, PT ;  /* 0x00000004ec007c0c */ /* 0x000fe2000bf66270 */
[C---:B------:R-:W-:Y:S02]  /*8750*/  IMAD.WIDE R122, R212.reuse, 0x4, R122 ;  /* 0x00000004d47a7825 */ /* 0x040fe400078e027a */
[----:B------:R-:W0:Y:S01]  /*8760*/  LDGDEPBAR ;  /* 0x00000000000079af */ /* 0x000e220000000000 */
[----:B------:R-:W-:Y:S01]  /*8770*/  SEL R4, RZ, 0x4, P3 ;  /* 0x00000004ff047807 */ /* 0x000fe20001800000 */
[----:B------:R-:W-:Y:S02]  /*8780*/  IMAD.WIDE R198, R212, 0x4, R198 ;  /* 0x00000004d4c67825 */ /* 0x000fe400078e02c6 */
[----:B------:R-:W-:Y:S01]  /*8790*/  BAR.SYNC.DEFER_BLOCKING 0x0 ;  /* 0x0000000000007b1d */ /* 0x000fe20000010000 */
[----:B------:R-:W-:Y:S01]  /*87a0*/  SEL R4, R4, RZ, P2 ;  /* 0x000000ff04047207 */ /* 0x000fe20001000000 */
[----:B-1----:R-:W-:-:S03]  /*87b0*/  IMAD.WIDE R62, R212, 0x4, R62 ;  /* 0x00000004d43e7825 */ /* 0x002fc600078e023e */
[----:B------:R-:W-:Y:S01]  /*87c0*/  ISETP.NE.U32.AND P3, PT, R4, RZ, PT ;  /* 0x000000ff0400720c */ /* 0x000fe20003f65070 */
[----:B--2---:R-:W-:Y:S01]  /*87d0*/  IMAD.WIDE R60, R212, 0x4, R60 ;  /* 0x00000004d43c7825 */ /* 0x004fe200078e023c */
[----:B------:R-:W-:Y:S02]  /*87e0*/  SEL R4, RZ, 0x4, P4 ;  /* 0x00000004ff047807 */ /* 0x000fe40002000000 */
[----:B------:R-:W-:Y:S01]  /*87f0*/  ISETP.GE.AND P4, PT, R248, UR4, PT ;  /* 0x00000004f8007c0c */ /* 0x000fe2000bf86270 */
[C---:B------:R-:W-:Y:S01]  /*8800*/  IMAD.WIDE R56, R212.reuse, 0x4, R56 ;  /* 0x00000004d4387825 */ /* 0x040fe200078e0238 */
[----:B------:R-:W-:Y:S02]  /*8810*/  LOP3.LUT R248, R207, 0x12, RZ, 0xfc, !PT ;  /* 0x00000012cff87812 */ /* 0x000fe400078efcff */
[----:B------:R-:W-:Y:S01]  /*8820*/  SEL R5, RZ, 0x4, P4 ;  /* 0x00000004ff057807 */ /* 0x000fe20002000000 */
[----:B------:R-:W-:Y:S01]  /*8830*/  IMAD.WIDE R48, R212, 0x4, R48 ;  /* 0x00000004d4307825 */ /* 0x000fe200078e0230 */
[----:B------:R-:W-:-:S02]  /*8840*/  ISETP.GE.AND P4, PT, R242, UR4, PT ;  /* 0x00000004f2007c0c */ /* 0x000fc4000bf86270 */
[----:B------:R-:W-:Y:S01]  /*8850*/  LOP3.LUT R242, R207, 0xe, RZ, 0xfc, !PT ;  /* 0x0000000ecff27812 */ /* 0x000fe200078efcff */
[----:B------:R-:W-:Y:S01]  /*8860*/  IMAD.WIDE R54, R212, 0x4, R54 ;  /* 0x00000004d4367825 */ /* 0x000fe200078e0236 */
[----:B------:R-:W-:Y:S02]  /*8870*/  SEL R4, R4, RZ, P2 ;  /* 0x000000ff04047207 */ /* 0x000fe40001000000 */
[----:B------:R-:W-:Y:S01]  /*8880*/  SEL R6, RZ, 0x4, P4 ;  /* 0x00000004ff067807 */ /* 0x000fe20002000000 */
[----:B------:R-:W-:Y:S01]  /*8890*/  IMAD.WIDE R52, R212, 0x4, R52 ;  /* 0x00000004d4347825 */ /* 0x000fe200078e0234 */
[----:B------:R-:W-:Y:S01]  /*88a0*/  ISETP.NE.U32.AND P4, PT, R4, RZ, PT ;  /* 0x000000ff0400720c */ /* 0x000fe20003f85070 */
[----:B------:R-:W-:Y:S01]  /*88b0*/  @!PT LDS RZ, [RZ] ;  /* 0x00000000fffff984 */ /* 0x000fe20000000800 */
[----:B------:R-:W-:Y:S01]  /*88c0*/  @!PT LDS RZ, [RZ] ;  /* 0x00000000fffff984 */ /* 0x000fe20000000800 */
[----:B------:R-:W-:Y:S01]  /*88d0*/  @!PT LDS RZ, [RZ] ;  /* 0x00000000fffff984 */ /* 0x000fe20000000800 */
[----:B------:R1:W-:Y:S01]  /*88e0*/  LDGSTS.E [R205+0x30000], [R32.64], P5 ;  /* 0x3000000020cd7fae */ /* 0x0003e2000a921846 */
[----:B------:R-:W-:Y:S01]  /*88f0*/  ISETP.NE.U32.AND P5, PT, R27, RZ, PT ;  /* 0x000000ff1b00720c */ /* 0x000fe20003fa5070 */
[----:B---3--:R-:W-:Y:S01]  /*8900*/  IMAD.WIDE R50, R212, 0x4, R50 ;  /* 0x00000004d4327825 */ /* 0x008fe200078e0232 */
[----:B------:R-:W-:Y:S01]  /*8910*/  SEL R5, R5, RZ, P2 ;  /* 0x000000ff05057207 */ /* 0x000fe20001000000 */
[----:B------:R-:W-:Y:S01]  /*8920*/  CS2R R26, SRZ ;  /* 0x00000000001a7805 */ /* 0x000fe2000001ff00 */
[----:B------:R-:W-:Y:S01]  /*8930*/  SEL R6, R6, RZ, P2 ;  /* 0x000000ff06067207 */ /* 0x000fe20001000000 */
[----:B----4-:R-:W-:-:S04]  /*8940*/  IMAD.WIDE R46, R212, 0x4, R46 ;  /* 0x00000004d42e7825 */ /* 0x010fc800078e022e */
[----:B-----5:R-:W-:Y:S01]  /*8950*/  IMAD.WIDE R38, R212, 0x4, R38 ;  /* 0x00000004d4267825 */ /* 0x020fe200078e0226 */
[----:B-1----:R-:W-:-:S03]  /*8960*/  CS2R R32, SRZ ;  /* 0x0000000000207805 */ /* 0x002fc6000001ff00 */
[----:B------:R1:W-:Y:S01]  /*8970*/  LDGSTS.E [R205+0x30400], [R192.64], P5 ;  /* 0x30400000c0cd7fae */ /* 0x0003e2000a921846 */
[----:B------:R-:W-:Y:S01]  /*8980*/  ISETP.NE.U32.AND P5, PT, R28, RZ, PT ;  /* 0x000000ff1c00720c */ /* 0x000fe20003fa5070 */
[----:B------:R-:W-:-:S04]  /*8990*/  IMAD.WIDE R44, R212, 0x4, R44 ;  /* 0x00000004d42c7825 */ /* 0x000fc800078e022c */
[----:B------:R-:W-:-:S04]  /*89a0*/  IMAD.WIDE R42, R212, 0x4, R42 ;  /* 0x00000004d42a7825 */ /* 0x000fc800078e022a */
[----:B------:R-:W-:-:S04]  /*89b0*/  IMAD.WIDE R40, R212, 0x4, R40 ;  /* 0x00000004d4287825 */ /* 0x000fc800078e0228 */
[----:B------:R1:W-:Y:S01]  /*89c0*/  LDGSTS.E [R205+0x30800], [R190.64], P5 ;  /* 0x30800000becd7fae */ /* 0x0003e2000a921846 */
[----:B------:R-:W-:Y:S01]  /*89d0*/  ISETP.GE.AND P5, PT, R242, UR4, PT ;  /* 0x00000004f2007c0c */ /* 0x000fe2000bfa6270 */
[C---:B------:R-:W-:Y:S01]  /*89e0*/  IMAD.WIDE R36, R212.reuse, 0x4, R36 ;  /* 0x00000004d4247825 */ /* 0x040fe200078e0224 */
[----:B------:R-:W-:Y:S01]  /*89f0*/  LOP3.LUT R242, R207, 0x16, RZ, 0xfc, !PT ;  /* 0x00000016cff27812 */ /* 0x000fe200078efcff */
[----:B------:R1:W-:Y:S01]  /*8a00*/  LDGSTS.E [R205+0x30c00], [R188.64], P1 ;  /* 0x30c00000bccd7fae */ /* 0x0003e20008921846 */
[----:B------:R-:W-:Y:S01]  /*8a10*/  SEL R9, RZ, 0x4, P5 ;  /* 0x00000004ff097807 */ /* 0x000fe20002800000 */
[----:B------:R-:W-:Y:S01]  /*8a20*/  IMAD.WIDE R30, R212, 0x4, R30 ;  /* 0x00000004d41e7825 */ /* 0x000fe200078e021e */
[----:B------:R-:W-:Y:S02]  /*8a30*/  ISETP.GE.AND P5, PT, R248, UR4, PT ;  /* 0x00000004f8007c0c */ /* 0x000fe4000bfa6270 */
[----:B------:R-:W-:Y:S01]  /*8a40*/  ISETP.NE.U32.AND P1, PT, R5, RZ, PT ;  /* 0x000000ff0500720c */ /* 0x000fe20003f25070 */
[----:B------:R-:W-:Y:S01]  /*8a50*/  IMAD.WIDE R34, R212, 0x4, R34 ;  /* 0x00000004d4227825 */ /* 0x000fe200078e0222 */
[----:B------:R-:W-:Y:S01]  /*8a60*/  SEL R7, RZ, 0x4, P5 ;  /* 0x00000004ff077807 */ /* 0x000fe20002800000 */
[----:B------:R-:W2:Y:S01]  /*8a70*/  S2R R248, SR_TID.X ;  /* 0x0000000000f87919 */ /* 0x000ea20000002100 */
[----:B------:R-:W-:Y:S01]  /*8a80*/  ISETP.GE.AND P5, PT, R242, UR4, PT ;  /* 0x00000004f2007c0c */ /* 0x000fe2000bfa6270 */
[C---:B------:R-:W-:Y:S01]  /*8a90*/  IMAD.WIDE R160, R212.reuse, 0x4, R160 ;  /* 0x00000004d4a07825 */ /* 0x040fe200078e02a0 */
[----:B------:R-:W-:Y:S01]  /*8aa0*/  SEL R9, R9, RZ, P2 ;  /* 0x000000ff09097207 */ /* 0x000fe20001000000 */
[----:B------:R-:W3:Y:S01]  /*8ab0*/  S2R R242, SR_TID.X ;  /* 0x0000000000f27919 */ /* 0x000ee20000002100 */
[----:B------:R-:W-:Y:S01]  /*8ac0*/  SEL R4, RZ, 0x4, P5 ;  /* 0x00000004ff047807 */ /* 0x000fe20002800000 */
[----:B------:R-:W-:Y:S01]  /*8ad0*/  IMAD.WIDE R92, R212, 0x4, R92 ;  /* 0x00000004d45c7825 */ /* 0x000fe200078e025c */
[----:B------:R-:W-:-:S02]  /*8ae0*/  ISETP.GE.AND P5, PT, R234, UR4, PT ;  /* 0x00000004ea007c0c */ /* 0x000fc4000bfa6270 */
[----:B------:R-:W-:Y:S01]  /*8af0*/  SEL R4, R4, RZ, P2 ;  /* 0x000000ff04047207 */ /* 0x000fe20001000000 */
[----:B------:R-:W-:Y:S01]  /*8b00*/  IMAD.WIDE R90, R212, 0x4, R90 ;  /* 0x00000004d45a7825 */ /* 0x000fe200078e025a */
[----:B------:R-:W-:Y:S02]  /*8b10*/  SEL R8, RZ, 0x4, P5 ;  /* 0x00000004ff087807 */ /* 0x000fe40002800000 */
[----:B------:R-:W-:Y:S01]  /*8b20*/  ISETP.GE.AND P5, PT, R240, UR4, PT ;  /* 0x00000004f0007c0c */ /* 0x000fe2000bfa6270 */
[C---:B------:R-:W-:Y:S01]  /*8b30*/  IMAD.WIDE R86, R212.reuse, 0x4, R86 ;  /* 0x00000004d4567825 */ /* 0x040fe200078e0256 */
[----:B------:R-:W-:Y:S02]  /*8b40*/  SEL R7, R7, RZ, P2 ;  /* 0x000000ff07077207 */ /* 0x000fe40001000000 */
[----:B------:R-:W-:Y:S01]  /*8b50*/  SEL R5, RZ, 0x4, P5 ;  /* 0x00000004ff057807 */ /* 0x000fe20002800000 */
[----:B------:R-:W-:Y:S01]  /*8b60*/  IMAD.WIDE R78, R212, 0x4, R78 ;  /* 0x00000004d44e7825 */ /* 0x000fe200078e024e */
[----:B------:R-:W-:-:S02]  /*8b70*/  ISETP.NE.U32.AND P5, PT, R29, RZ, PT ;  /* 0x000000ff1d00720c */ /* 0x000fc40003fa5070 */
[----:B------:R-:W-:Y:S01]  /*8b80*/  SEL R5, R5, RZ, P2 ;  /* 0x000000ff05057207 */ /* 0x000fe20001000000 */
[----:B------:R-:W-:Y:S01]  /*8b90*/  IMAD.WIDE R84, R212, 0x4, R84 ;  /* 0x00000004d4547825 */ /* 0x000fe200078e0254 */
[----:B------:R-:W-:Y:S01]  /*8ba0*/  SEL R8, R8, RZ, P2 ;  /* 0x000000ff08087207 */ /* 0x000fe20001000000 */
[----:B------:R-:W-:Y:S01]  /*8bb0*/  CS2R R28, SRZ ;  /* 0x00000000001c7805 */ /* 0x000fe2000001ff00 */
[----:B--2---:R-:W-:Y:S01]  /*8bc0*/  LOP3.LUT R248, R248, 0x7f, RZ, 0xc0, !PT ;  /* 0x0000007ff8f87812 */ /* 0x004fe200078ec0ff */
[----:B------:R-:W-:Y:S01]  /*8bd0*/  IMAD.WIDE R82, R212, 0x4, R82 ;  /* 0x00000004d4527825 */ /* 0x000fe200078e0252 */
[----:B---3--:R-:W-:-:S03]  /*8be0*/  LOP3.LUT R202, R242, 0x60, RZ, 0xc0, !PT ;  /* 0x00000060f2ca7812 */ /* 0x008fc600078ec0ff */
[----:B------:R-:W-:Y:S02]  /*8bf0*/  IMAD.WIDE R80, R212, 0x4, R80 ;  /* 0x00000004d4507825 */ /* 0x000fe400078e0250 */
[----:B------:R2:W-:Y:S01]  /*8c00*/  LDGSTS.E [R205+0x31000], [R186.64], P5 ;  /* 0x31000000bacd7fae */ /* 0x0005e2000a921846 */
[----:B------:R-:W-:Y:S01]  /*8c10*/  ISETP.NE.U32.AND P5, PT, R6, RZ, PT ;  /* 0x000000ff0600720c */ /* 0x000fe20003fa5070 */
[----:B------:R-:W-:Y:S02]  /*8c20*/  IMAD.SHL.U32 R6, R242, 0x4, RZ ;  /* 0x00000004f2067824 */ /* 0x000fe400078e00ff */
[----:B------:R3:W-:Y:S01]  /*8c30*/  LDGSTS.E [R205+0x31400], [R184.64], P0 ;  /* 0x31400000b8cd7fae */ /* 0x0007e20008121846 */
[----:B------:R-:W-:Y:S01]  /*8c40*/  ISETP.NE.U32.AND P0, PT, R9, RZ, PT ;  /* 0x000000ff0900720c */ /* 0x000fe20003f05070 */
[C---:B------:R-:W-:Y:S02]  /*8c50*/  IMAD.WIDE R76, R212.reuse, 0x4, R76 ;  /* 0x00000004d44c7825 */ /* 0x040fe400078e024c */
[----:B------:R1:W-:Y:S01]  /*8c60*/  LDGSTS.E [R205+0x31800], [R182.64], P6 ;  /* 0x31800000b6cd7fae */ /* 0x0003e2000b121846 */
[----:B------:R-:W-:Y:S01]  /*8c70*/  ISETP.NE.U32.AND P6, PT, R7, RZ, PT ;  /* 0x000000ff0700720c */ /* 0x000fe20003fc5070 */
[----:B------:R-:W-:-:S02]  /*8c80*/  IMAD.WIDE R68, R212, 0x4, R68 ;  /* 0x00000004d4447825 */ /* 0x000fc400078e0244 */
[----:B------:R1:W-:Y:S01]  /*8c90*/  LDGSTS.E [R205+0x31c00], [R180.64], P3 ;  /* 0x31c00000b4cd7fae */ /* 0x0003e20009921846 */
[----:B------:R-:W-:Y:S01]  /*8ca0*/  ISETP.NE.U32.AND P3, PT, R4, RZ, PT ;  /* 0x000000ff0400720c */ /* 0x000fe20003f65070 */
[----:B------:R-:W-:Y:S01]  /*8cb0*/  IMAD.SHL.U32 R4, R242, 0x1000, RZ ;  /* 0x00001000f2047824 */ /* 0x000fe200078e00ff */
[----:B--2---:R-:W-:Y:S01]  /*8cc0*/  CS2R R186, SRZ ;  /* 0x0000000000ba7805 */ /* 0x004fe2000001ff00 */
[----:B------:R2:W-:Y:S01]  /*8cd0*/  LDGSTS.E [R243+0x30200], [R178.64], P4 ;  /* 0x30200000b2f37fae */ /* 0x0005e2000a121846 */
[----:B------:R-:W-:Y:S01]  /*8ce0*/  ISETP.NE.U32.AND P4, PT, R8, RZ, PT ;  /* 0x000000ff0800720c */ /* 0x000fe20003f85070 */
[----:B------:R-:W-:Y:S01]  /*8cf0*/  IMAD.WIDE R74, R212, 0x4, R74 ;  /* 0x00000004d44a7825 */ /* 0x000fe200078e024a */
[----:B------:R-:W-:Y:S01]  /*8d00*/  LOP3.LUT R213, R4, 0x6000, RZ, 0xc0, !PT ;  /* 0x0000600004d57812 */ /* 0x000fe200078ec0ff */
[----:B------:R4:W-:Y:S01]  /*8d10*/  LDGSTS.E [R243+0x30600], [R176.64], P1 ;  /* 0x30600000b0f37fae */ /* 0x0009e20008921846 */
[----:B------:R-:W-:Y:S01]  /*8d20*/  ISETP.NE.U32.AND P1, PT, R5, RZ, PT ;  /* 0x000000ff0500720c */ /* 0x000fe20003f25070 */
[----:B------:R-:W-:Y:S01]  /*8d30*/  IMAD.SHL.U32 R4, R242, 0x20, RZ ;  /* 0x00000020f2047824 */ /* 0x000fe200078e00ff */
[----:B---3--:R-:W-:Y:S01]  /*8d40*/  CS2R R184, SRZ ;  /* 0x0000000000b87805 */ /* 0x008fe2000001ff00 */
[----:B------:R1:W-:Y:S01]  /*8d50*/  LDGSTS.E [R243+0x30a00], [R174.64], P5 ;  /* 0x30a00000aef37fae */ /* 0x0003e2000a921846 */
[----:B------:R-:W-:Y:S01]  /*8d60*/  ISETP.GE.AND P5, PT, R247, UR4, PT ;  /* 0x00000004f7007c0c */ /* 0x000fe2000bfa6270 */
[----:B------:R-:W-:Y:S01]  /*8d70*/  IMAD.WIDE R72, R212, 0x4, R72 ;  /* 0x00000004d4487825 */ /* 0x000fe200078e0248 */
[----:B------:R-:W-:Y:S01]  /*8d80*/  LOP3.LUT R5, R4, 0x60, RZ, 0xc0, !PT ;  /* 0x0000006004057812 */ /* 0x000fe200078ec0ff */
[----:B------:R1:W-:Y:S01]  /*8d90*/  LDGSTS.E [R243+0x30e00], [R172.64], P0 ;  /* 0x30e00000acf37fae */ /* 0x0003e20008121846 */
[----:B------:R-:W-:Y:S01]  /*8da0*/  ISETP.GE.AND P0, PT, R241, 0x20, PT ;  /* 0x00000020f100780c */ /* 0x000fe20003f06270 */
[----:B------:R-:W-:Y:S01]  /*8db0*/  IMAD.SHL.U32 R4, R242, 0x400, RZ ;  /* 0x00000400f2047824 */ /* 0x000fe200078e00ff */
[----:B------:R-:W-:Y:S01]  /*8dc0*/  LOP3.LUT R6, R5, 0x70, R6, 0x78, !PT ;  /* 0x0000007005067812 */ /* 0x000fe200078e7806 */
[----:B------:R3:W-:Y:S01]  /*8dd0*/  LDGSTS.E [R243+0x31200], [R170.64], P6 ;  /* 0x31200000aaf37fae */ /* 0x0007e2000b121846 */
[----:B------:R-:W-:Y:S01]  /*8de0*/  IMAD.WIDE R70, R212, 0x4, R70 ;  /* 0x00000004d4467825 */ /* 0x000fe200078e0246 */
[----:B----4-:R-:W-:Y:S01]  /*8df0*/  CS2R R176, SRZ ;  /* 0x0000000000b07805 */ /* 0x010fe2000001ff00 */
[----:B------:R-:W-:Y:S01]  /*8e00*/  LOP3.LUT R5, R4, 0x6000, RZ, 0xc0, !PT ;  /* 0x0000600004057812 */ /* 0x000fe200078ec0ff */
[----:B------:R1:W-:Y:S01]  /*8e10*/  LDGSTS.E [R243+0x31600], [R164.64], P3 ;  /* 0x31600000a4f37fae */ /* 0x0003e20009921846 */
[----:B------:R-:W-:Y:S01]  /*8e20*/  SEL R4, RZ, 0x4, P5 ;  /* 0x00000004ff047807 */ /* 0x000fe20002800000 */
[----:B------:R-:W-:Y:S01]  /*8e30*/  IMAD.WIDE R66, R212, 0x4, R66 ;  /* 0x00000004d4427825 */ /* 0x000fe200078e0242 */
[----:B--2---:R-:W-:Y:S01]  /*8e40*/  CS2R R178, SRZ ;  /* 0x0000000000b27805 */ /* 0x004fe2000001ff00 */
[----:B------:R2:W-:Y:S01]  /*8e50*/  LDGSTS.E [R243+0x31a00], [R168.64], P4 ;  /* 0x31a00000a8f37fae */ /* 0x0005e2000a121846 */
[----:B------:R-:W-:Y:S01]  /*8e60*/  SEL R4, R4, RZ, P2 ;  /* 0x000000ff04047207 */ /* 0x000fe20001000000 */
[----:B------:R-:W-:-:S02]  /*8e70*/  IMAD.WIDE R58, R212, 0x4, R58 ;  /* 0x00000004d43a7825 */ /* 0x000fc400078e023a */
[----:B------:R1:W-:Y:S01]  /*8e80*/  LDGSTS.E [R243+0x31e00], [R166.64], P1 ;  /* 0x31e00000a6f37fae */ /* 0x0003e20008921846 */
[----:B------:R-:W-:Y:S01]  /*8e90*/  ISETP.NE.U32.AND P2, PT, R4, RZ, PT ;  /* 0x000000ff0400720c */ /* 0x000fe20003f45070 */
[C---:B------:R-:W-:Y:S01]  /*8ea0*/  IMAD.WIDE R64, R212.reuse, 0x4, R64 ;  /* 0x00000004d4407825 */ /* 0x040fe200078e0240 */
[----:B---3--:R-:W-:Y:S01]  /*8eb0*/  CS2R R170, SRZ ;  /* 0x0000000000aa7805 */ /* 0x008fe2000001ff00 */
[----:B------:R-:W0:Y:S02]  /*8ec0*/  LDGDEPBAR ;  /* 0x00000000000079af */ /* 0x000e240000000000 */
[----:B------:R-:W-:Y:S01]  /*8ed0*/  IMAD.WIDE R194, R212, 0x4, R194 ;  /* 0x00000004d4c27825 */ /* 0x000fe200078e02c2 */
[----:B--2---:R-:W-:-:S03]  /*8ee0*/  CS2R R168, SRZ ;  /* 0x0000000000a87805 */ /* 0x004fc6000001ff00 */
        /* <DEDUP_REMOVED lines=8> */
[C---:B------:R-:W-:Y:S01]  /*8f70*/  IMAD.WIDE R106, R212.reuse, 0x4, R106 ;  /* 0x00000004d46a7825 */ /* 0x040fe200078e026a */
[----:B--2---:R-:W-:Y:S02]  /*8f80*/  CS2R R162, SRZ ;  /* 0x0000000000a27805 */ /* 0x004fe4000001ff00 */
[----:B------:R2:W-:Y:S01]  /*8f90*/  LDGSTS.E [R197+0x21000], [R154.64], P2 ;  /* 0x210000009ac57fae */ /* 0x0005e20009121846 */
[C---:B------:R-:W-:Y:S01]  /*8fa0*/  IMAD.WIDE R112, R212.reuse, 0x4, R112 ;  /* 0x00000004d4707825 */ /* 0x040fe200078e0270 */
[----:B---3--:R-:W-:Y:S02]  /*8fb0*/  CS2R R158, SRZ ;  /* 0x00000000009e7805 */ /* 0x008fe4000001ff00 */
[----:B------:R1:W-:Y:S01]  /*8fc0*/  LDGSTS.E [R197+0x21400], [R150.64], P2 ;  /* 0x2140000096c57fae */ /* 0x0003e20009121846 */
[----:B------:R-:W-:Y:S01]  /*8fd0*/  IMAD.WIDE R110, R212, 0x4, R110 ;  /* 0x00000004d46e7825 */ /* 0x000fe200078e026e */
[----:B----4-:R-:W-:-:S02]  /*8fe0*/  CS2R R152, SRZ ;  /* 0x0000000000987805 */ /* 0x010fc4000001ff00 */
[----:B------:R1:W-:Y:S01]  /*8ff0*/  LDGSTS.E [R197+0x21800], [R142.64], P2 ;  /* 0x218000008ec57fae */ /* 0x0003e20009121846 */
[C---:B------:R-:W-:Y:S01]  /*9000*/  IMAD.WIDE R108, R212.reuse, 0x4, R108 ;  /* 0x00000004d46c7825 */ /* 0x040fe200078e026c */
[----:B-----5:R-:W-:Y:S02]  /*9010*/  CS2R R156, SRZ ;  /* 0x00000000009c7805 */ /* 0x020fe4000001ff00 */
[----:B------:R1:W-:Y:S01]  /*9020*/  LDGSTS.E [R197+0x21c00], [R148.64], P2 ;  /* 0x21c0000094c57fae */ /* 0x0003e20009121846 */
[C---:B------:R-:W-:Y:S01]  /*9030*/  IMAD.WIDE R104, R212.reuse, 0x4, R104 ;  /* 0x00000004d4687825 */ /* 0x040fe200078e0268 */
[----:B--2---:R-:W-:Y:S02]  /*9040*/  CS2R R154, SRZ ;  /* 0x00000000009a7805 */ /* 0x004fe4000001ff00 */
        /* <DEDUP_REMOVED lines=13> */
[----:B------:R-:W-:Y:S01]  /*9120*/  IMAD R5, R202, 0x40, R5 ;  /* 0x00000040ca057824 */ /* 0x000fe200078e0205 */
[----:B--2---:R-:W-:Y:S01]  /*9130*/  CS2R R124, SRZ ;  /* 0x00000000007c7805 */ /* 0x004fe2000001ff00 */
[----:B------:R-:W-:Y:S01]  /*9140*/  IMAD R213, R248, 0x10, R213 ;  /* 0x00000010f8d57824 */ /* 0x000fe200078e02d5 */
[----:B------:R2:W-:Y:S01]  /*9150*/  LDGSTS.E [R197+0x23c00], [R122.64], P2 ;  /* 0x23c000007ac57fae */ /* 0x0005e20009121846 */
[----:B------:R-:W-:Y:S01]  /*9160*/  IMAD.IADD R208, R6, 0x1, R5 ;  /* 0x0000000106d07824 */ /* 0x000fe200078e0205 */
[----:B---3--:R-:W-:Y:S02]  /*9170*/  CS2R R130, SRZ ;  /* 0x0000000000827805 */ /* 0x008fe4000001ff00 */
[----:B------:R1:W-:Y:S01]  /*9180*/  LDGSTS.E [R197+0x24000], [R198.64], P2 ;  /* 0x24000000c6c57fae */ /* 0x0003e20009121846 */
[----:B----4-:R-:W-:-:S03]  /*9190*/  CS2R R128, SRZ ;  /* 0x0000000000807805 */ /* 0x010fc6000001ff00 */
[----:B------:R1:W-:Y:S01]  /*91a0*/  LDGSTS.E [R197+0x24400], [R62.64], P2 ;  /* 0x244000003ec57fae */ /* 0x0003e20009121846 */
[----:B-----5:R-:W-:-:S03]  /*91b0*/  CS2R R126, SRZ ;  /* 0x00000000007e7805 */ /* 0x020fc6000001ff00 */
[----:B------:R1:W-:Y:S01]  /*91c0*/  LDGSTS.E [R197+0x24800], [R60.64], P2 ;  /* 0x248000003cc57fae */ /* 0x0003e20009121846 */
[----:B--2---:R-:W-:-:S03]  /*91d0*/  CS2R R122, SRZ ;  /* 0x00000000007a7805 */ /* 0x004fc6000001ff00 */
[----:B------:R2:W-:Y:S04]  /*91e0*/  LDGSTS.E [R197+0x24c00], [R56.64], P2 ;  /* 0x24c0000038c57fae */ /* 0x0005e80009121846 */
[----:B------:R3:W-:Y:S04]  /*91f0*/  LDGSTS.E [R197+0x25000], [R48.64], P2 ;  /* 0x2500000030c57fae */ /* 0x0007e80009121846 */
[----:B------:R4:W-:Y:S04]  /*9200*/  LDGSTS.E [R197+0x25400], [R54.64], P2 ;  /* 0x2540000036c57fae */ /* 0x0009e80009121846 */
[----:B------:R5:W-:Y:S01]  /*9210*/  LDGSTS.E [R197+0x25800], [R52.64], P2 ;  /* 0x2580000034c57fae */ /* 0x000be20009121846 */
[----:B--2---:R-:W-:-:S03]  /*9220*/  CS2R R56, SRZ ;  /* 0x0000000000387805 */ /* 0x004fc6000001ff00 */
[----:B------:R2:W-:Y:S01]  /*9230*/  LDGSTS.E [R197+0x25c00], [R50.64], P2 ;  /* 0x25c0000032c57fae */ /* 0x0005e20009121846 */
[----:B---3--:R-:W-:-:S03]  /*9240*/  CS2R R48, SRZ ;  /* 0x0000000000307805 */ /* 0x008fc6000001ff00 */
[----:B------:R3:W-:Y:S01]  /*9250*/  LDGSTS.E [R197+0x26000], [R46.64], P2 ;  /* 0x260000002ec57fae */ /* 0x0007e20009121846 */
[----:B----4-:R-:W-:-:S03]  /*9260*/  CS2R R54, SRZ ;  /* 0x0000000000367805 */ /* 0x010fc6000001ff00 */
[----:B------:R1:W-:Y:S01]  /*9270*/  LDGSTS.E [R197+0x26400], [R38.64], P2 ;  /* 0x2640000026c57fae */ /* 0x0003e20009121846 */
[----:B-----5:R-:W-:-:S03]  /*9280*/  CS2R R52, SRZ ;  /* 0x0000000000347805 */ /* 0x020fc6000001ff00 */
[----:B------:R4:W-:Y:S01]  /*9290*/  LDGSTS.E [R197+0x26800], [R44.64], P2 ;  /* 0x268000002cc57fae */ /* 0x0009e20009121846 */
[----:B--2---:R-:W-:-:S03]  /*92a0*/  CS2R R50, SRZ ;  /* 0x0000000000327805 */ /* 0x004fc6000001ff00 */
[----:B------:R2:W-:Y:S01]  /*92b0*/  LDGSTS.E [R197+0x26c00], [R42.64], P2 ;  /* 0x26c000002ac57fae */ /* 0x0005e20009121846 */
[----:B---3--:R-:W-:-:S03]  /*92c0*/  CS2R R46, SRZ ;  /* 0x00000000002e7805 */ /* 0x008fc6000001ff00 */
[----:B------:R3:W-:Y:S04]  /*92d0*/  LDGSTS.E [R197+0x27000], [R40.64], P2 ;  /* 0x2700000028c57fae */ /* 0x0007e80009121846 */
[----:B------:R1:W-:Y:S01]  /*92e0*/  LDGSTS.E [R197+0x27400], [R36.64], P2 ;  /* 0x2740000024c57fae */ /* 0x0003e20009121846 */
[----:B----4-:R-:W-:-:S03]  /*92f0*/  CS2R R44, SRZ ;  /* 0x00000000002c7805 */ /* 0x010fc6000001ff00 */
        /* <DEDUP_REMOVED lines=11> */
[----:B------:R3:W-:Y:S01]  /*93b0*/  LDGSTS.E [R206+0x21200], [R78.64], P2 ;  /* 0x212000004ece7fae */ /* 0x0007e20009121846 */
[----:B-----5:R-:W-:-:S03]  /*93c0*/  CS2R R92, SRZ ;  /* 0x00000000005c7805 */ /* 0x020fc6000001ff00 */
        /* <DEDUP_REMOVED lines=28> */
[----:B------:R2:W-:Y:S04]  /*9590*/  LDGSTS.E [R206+0x24e00], [R116.64], P2 ;  /* 0x24e0000074ce7fae */ /* 0x0005e80009121846 */
[----:B------:R5:W-:Y:S01]  /*95a0*/  LDGSTS.E [R206+0x25200], [R114.64], P2 ;  /* 0x2520000072ce7fae */ /* 0x000be20009121846 */
[----:B---3--:R-:W-:-:S03]  /*95b0*/  CS2R R120, SRZ ;  /* 0x0000000000787805 */ /* 0x008fc6000001ff00 */
[----:B------:R3:W-:Y:S01]  /*95c0*/  LDGSTS.E [R206+0x25600], [R106.64], P2 ;  /* 0x256000006ace7fae */ /* 0x0007e20009121846 */
[----:B----4-:R-:W-:-:S03]  /*95d0*/  CS2R R118, SRZ ;  /* 0x0000000000767805 */ /* 0x010fc6000001ff00 */
[----:B------:R4:W-:Y:S01]  /*95e0*/  LDGSTS.E [R206+0x25a00], [R112.64], P2 ;  /* 0x25a0000070ce7fae */ /* 0x0009e20009121846 */
[----:B--2---:R-:W-:-:S03]  /*95f0*/  CS2R R116, SRZ ;  /* 0x0000000000747805 */ /* 0x004fc6000001ff00 */
[----:B------:R2:W-:Y:S01]  /*9600*/  LDGSTS.E [R206+0x25e00], [R110.64], P2 ;  /* 0x25e000006ece7fae */ /* 0x0005e20009121846 */
[----:B-----5:R-:W-:-:S03]  /*9610*/  CS2R R114, SRZ ;  /* 0x0000000000727805 */ /* 0x020fc6000001ff00 */
        /* <DEDUP_REMOVED lines=16> */
[----:B------:R-:W0:Y:S01]  /*9720*/  LDGDEPBAR ;  /* 0x00000000000079af */ /* 0x000e220000000000 */
[----:B---3--:R-:W-:Y:S01]  /*9730*/  CS2R R98, SRZ ;  /* 0x0000000000627805 */ /* 0x008fe2000001ff00 */
[----:B----4-:R-:W-:Y:S01]  /*9740*/  CS2R R94, SRZ ;  /* 0x00000000005e7805 */ /* 0x010fe2000001ff00 */
[----:B--2---:R-:W-:Y:S01]  /*9750*/  CS2R R88, SRZ ;  /* 0x0000000000587805 */ /* 0x004fe2000001ff00 */
[----:B------:R-:W-:Y:S05]  /*9760*/  @!P0 BRA `(.L_x_0) ;  /* 0x0000564000008947 */ /* 0x000fea0003800000 */
[----:B-1----:R-:W2:Y:S04]  /*9770*/  LDL.LU R239, [R1] ;  /* 0x0000000001ef7983 */ /* 0x002ea80000300800 */
[----:B------:R-:W3:Y:S04]  /*9780*/  LDL.LU R237, [R1+0x4] ;  /* 0x0000040001ed7983 */ /* 0x000ee80000300800 */
[----:B------:R-:W4:Y:S04]  /*9790*/  LDL.LU R249, [R1+0x8] ;  /* 0x0000080001f97983 */ /* 0x000f280000300800 */
        /* <DEDUP_REMOVED lines=10> */
[----:B------:R-:W4:Y:S01]  /*9840*/  LDL.LU R228, [R1+0x34] ;  /* 0x0000340001e47983 */ /* 0x000f220000300800 */
[----:B------:R-:W-:-:S02]  /*9850*/  SHF.R.S32.HI R21, RZ, 0x1f, R246 ;  /* 0x0000001fff157819 */ /* 0x000fc400000114f6 */
[C---:B------:R-:W-:Y:S01]  /*9860*/  IADD3 R233, P6, R246.reuse, R235, RZ ;  /* 0x000000ebf6e97210 */ /* 0x040fe20007fde0ff */
[----:B------:R-:W4:Y:S01]  /*9870*/  LDL.LU R232, [R1+0x38] ;  /* 0x0000380001e87983 */ /* 0x000f220000300800 */
[C---:B------:R-:W-:Y:S02]  /*9880*/  IADD3 R225, P3, R246.reuse, R227, RZ ;  /* 0x000000e3f6e17210 */ /* 0x040fe40007f7e0ff */
[C---:B------:R-:W-:Y:S01]  /*9890*/  IADD3 R221, P2, R246.reuse, R223, RZ ;  /* 0x000000dff6dd7210 */ /* 0x040fe20007f5e0ff */
[----:B------:R-:W4:Y:S01]  /*98a0*/  LDL.LU R12, [R1+0x3c] ;  /* 0x00003c00010c7983 */ /* 0x000f220000300800 */
[C---:B------:R-:W-:Y:S02]  /*98b0*/  IADD3 R229, P5, R246.reuse, R231, RZ ;  /* 0x000000e7f6e57210 */ /* 0x040fe40007fbe0ff */
[----:B------:R-:W-:Y:S01]  /*98c0*/  LEA.HI.X.SX32 R235, R235, R21, 0x1, P6 ;  /* 0x00000015ebeb7211 */ /* 0x000fe200030f0eff */
[----:B------:R-:W4:Y:S01]  /*98d0*/  LDL.LU R230, [R1+0x40] ;  /* 0x0000400001e67983 */ /* 0x000f220000300800 */
[----:B------:R-:W-:-:S02]  /*98e0*/  IADD3 R217, P1, R246, R219, RZ ;  /* 0x000000dbf6d97210 */ /* 0x000fc40007f3e0ff */
[C---:B------:R-:W-:Y:S01]  /*98f0*/  IADD3 R199, P6, R246.reuse, R216, RZ ;  /* 0x000000d8f6c77210 */ /* 0x040fe20007fde0ff */
[----:B------:R-:W-:Y:S01]  /*9900*/  STL [R1+0x20c], R213 ;  /* 0x00020cd501007387 */ /* 0x000fe20000100800 */
[C---:B------:R-:W-:Y:S02]  /*9910*/  IADD3 R201, P4, R246.reuse, R214, RZ ;  /* 0x000000d6f6c97210 */ /* 0x040fe40007f9e0ff */
[----:B------:R-:W-:Y:S01]  /*9920*/  LEA.HI.X.SX32 R227, R227, R21, 0x1, P3 ;  /* 0x00000015e3e37211 */ /* 0x000fe200018f0eff */
[----:B------:R-:W-:Y:S01]  /*9930*/  STL [R1+0x208], R208 ;  /* 0x000208d001007387 */ /* 0x000fe20000100800 */
[C---:B------:R-:W-:Y:S02]  /*9940*/  IADD3 R211, P0, R246.reuse, R215, RZ ;  /* 0x000000d7f6d37210 */ /* 0x040fe40007f1e0ff */
[----:B------:R-:W-:Y:S01]  /*9950*/  IADD3 R192, P3, R246, R220, RZ ;  /* 0x000000dcf6c07210 */ /* 0x000fe20007f7e0ff */
[----:B------:R-:W-:Y:S01]  /*9960*/  STL [R1+0x204], R206 ;  /* 0x000204ce01007387 */ /* 0x000fe20000100800 */
[----:B------:R-:W-:-:S02]  /*9970*/  LEA.HI.X.SX32 R223, R223, R21, 0x1, P2 ;  /* 0x00000015dfdf7211 */ /* 0x000fc400010f0eff */
[-C--:B------:R-:W-:Y:S01]  /*9980*/  LEA.HI.X.SX32 R231, R231, R21.reuse, 0x1, P5 ;  /* 0x00000015e7e77211 */ /* 0x080fe200028f0eff */
[----:B------:R-:W-:Y:S01]  /*9990*/  STL [R1+0x200], R205 ;  /* 0x000200cd01007387 */ /* 0x000fe20000100800 */
[C---:B------:R-:W-:Y:S02]  /*99a0*/  IADD3 R190, P2, R246.reuse, R222, RZ ;  /* 0x000000def6be7210 */ /* 0x040fe40007f5e0ff */
[----:B------:R-:W-:Y:S01]  /*99b0*/  IADD3 R194, P5, R246, R218, RZ ;  /* 0x000000daf6c27210 */ /* 0x000fe20007fbe0ff */
[----:B------:R-:W-:Y:S01]  /*99c0*/  STL [R1+0x1fc], R204 ;  /* 0x0001fccc01007387 */ /* 0x000fe20000100800 */
[-C--:B------:R-:W-:Y:S02]  /*99d0*/  LEA.HI.X.SX32 R219, R219, R21.reuse, 0x1, P1 ;  /* 0x00000015dbdb7211 */ /* 0x080fe400008f0eff */
[----:B------:R-:W-:Y:S01]  /*99e0*/  LEA.HI.X.SX32 R200, R216, R21, 0x1, P6 ;  /* 0x00000015d8c87211 */ /* 0x000fe200030f0eff */
[----:B------:R-:W-:Y:S01]  /*99f0*/  STL [R1+0x1f8], R197 ;  /* 0x0001f8c501007387 */ /* 0x000fe20000100800 */
[----:B------:R-:W-:-:S02]  /*9a00*/  IADD3 R188, P1, R246, R224, RZ ;  /* 0x000000e0f6bc7210 */ /* 0x000fc40007f3e0ff */
[-C--:B------:R-:W-:Y:S01]  /*9a10*/  LEA.HI.X.SX32 R203, R214, R21.reuse, 0x1, P4 ;  /* 0x00000015d6cb7211 */ /* 0x080fe200020f0eff */
[----:B------:R-:W4:Y:S01]  /*9a20*/  LDL.LU R10, [R1+0x44] ;  /* 0x00004400010a7983 */ /* 0x000f220000300800 */
[-C--:B------:R-:W-:Y:S02]  /*9a30*/  LEA.HI.X.SX32 R215, R215, R21.reuse, 0x1, P0 ;  /* 0x00000015d7d77211 */ /* 0x080fe400000f0eff */
[-C--:B------:R-:W-:Y:S02]  /*9a40*/  LEA.HI.X.SX32 R193, R220, R21.reuse, 0x1, P3 ;  /* 0x00000015dcc17211 */ /* 0x080fe400018f0eff */
[----:B------:R-:W-:Y:S02]  /*9a50*/  IADD3 R182, P0, R246, R252, RZ ;  /* 0x000000fcf6b67210 */ /* 0x000fe40007f1e0ff */
[-C--:B------:R-:W-:Y:S02]  /*9a60*/  LEA.HI.X.SX32 R191, R222, R21.reuse, 0x1, P2 ;  /* 0x00000015debf7211 */ /* 0x080fe400010f0eff */
[----:B------:R-:W-:-:S02]  /*9a70*/  LEA.HI.X.SX32 R195, R218, R21, 0x1, P5 ;  /* 0x00000015dac37211 */ /* 0x000fc400028f0eff */
[-C--:B------:R-:W-:Y:S02]  /*9a80*/  LEA.HI.X.SX32 R189, R224, R21.reuse, 0x1, P1 ;  /* 0x00000015e0bd7211 */ /* 0x080fe400008f0eff */
[----:B------:R-:W-:Y:S02]  /*9a90*/  LEA.HI.X.SX32 R183, R252, R21, 0x1, P0 ;  /* 0x00000015fcb77211 */ /* 0x000fe400000f0eff */
[C---:B--2---:R-:W-:Y:S02]  /*9aa0*/  IADD3 R180, P4, R246.reuse, R239, RZ ;  /* 0x000000eff6b47210 */ /* 0x044fe40007f9e0ff */
[C---:B---3--:R-:W-:Y:S02]  /*9ab0*/  IADD3 R174, P6, R246.reuse, R237, RZ ;  /* 0x000000edf6ae7210 */ /* 0x048fe40007fde0ff */
[----:B------:R-:W-:Y:S02]  /*9ac0*/  LEA.HI.X.SX32 R181, R239, R21, 0x1, P4 ;  /* 0x00000015efb57211 */ /* 0x000fe400020f0eff */
[----:B----4-:R-:W-:-:S02]  /*9ad0*/  IADD3 R172, P5, R246, R249, RZ ;  /* 0x000000f9f6ac7210 */ /* 0x010fc40007fbe0ff */
[----:B------:R-:W-:Y:S02]  /*9ae0*/  LEA.HI.X.SX32 R175, R237, R21, 0x1, P6 ;  /* 0x00000015edaf7211 */ /* 0x000fe400030f0eff */
[C---:B------:R-:W-:Y:S01]  /*9af0*/  IADD3 R166, P3, R246.reuse, R243, RZ ;  /* 0x000000f3f6a67210 */ /* 0x040fe20007f7e0ff */
[----:B------:R-:W2:Y:S01]  /*9b00*/  LDL.LU R237, [R1+0x48] ;  /* 0x0000480001ed7983 */ /* 0x000ea20000300800 */
[----:B------:R-:W-:-:S03]  /*9b10*/  IADD3 R164, P2, R246, R247, RZ ;  /* 0x000000f7f6a47210 */ /* 0x000fc60007f5e0ff */
[----:B------:R-:W3:Y:S01]  /*9b20*/  LDL.LU R239, [R1+0x4c] ;  /* 0x00004c0001ef7983 */ /* 0x000ee20000300800 */
[----:B------:R-:W-:Y:S02]  /*9b30*/  LEA.HI.X.SX32 R167, R243, R21, 0x1, P3 ;  /* 0x00000015f3a77211 */ /* 0x000fe400018f0eff */
[C---:B------:R-:W-:Y:S01]  /*9b40*/  IADD3 R150, P1, R246.reuse, R251, RZ ;  /* 0x000000fbf6967210 */ /* 0x040fe20007f3e0ff */
[----:B------:R-:W4:Y:S01]  /*9b50*/  LDL.LU R243, [R1+0x50] ;  /* 0x0000500001f37983 */ /* 0x000f220000300800 */
[-C--:B------:R-:W-:Y:S02]  /*9b60*/  LEA.HI.X.SX32 R165, R247, R21.reuse, 0x1, P2 ;  /* 0x00000015f7a57211 */ /* 0x080fe400010f0eff */
[C---:B------:R-:W-:Y:S01]  /*9b70*/  IADD3 R148, P0, R246.reuse, R210, RZ ;  /* 0x000000d2f6947210 */ /* 0x040fe20007f1e0ff */
[----:B------:R-:W2:Y:S01]  /*9b80*/  LDL.LU R247, [R1+0x54] ;  /* 0x0000540001f77983 */ /* 0x000ea20000300800 */
[-C--:B------:R-:W-:Y:S02]  /*9b90*/  LEA.HI.X.SX32 R173, R249, R21.reuse, 0x1, P5 ;  /* 0x00000015f9ad7211 */ /* 0x080fe400028f0eff */
[----:B------:R-:W-:Y:S01]  /*9ba0*/  LEA.HI.X.SX32 R151, R251, R21, 0x1, P1 ;  /* 0x00000015fb977211 */ /* 0x000fe200008f0eff */
[----:B------:R-:W3:Y:S01]  /*9bb0*/  LDL.LU R249, [R1+0x58] ;  /* 0x0000580001f97983 */ /* 0x000ee20000300800 */
[----:B------:R-:W-:-:S02]  /*9bc0*/  IADD3 R146, P4, R246, R209, RZ ;  /* 0x000000d1f6927210 */ /* 0x000fc40007f9e0ff */
[----:B------:R-:W-:Y:S01]  /*9bd0*/  IADD3 R144, P6, R246, R250, RZ ;  /* 0x000000faf6907210 */ /* 0x000fe20007fde0ff */
[----:B------:R-:W3:Y:S01]  /*9be0*/  LDL.LU R251, [R1+0x5c] ;  /* 0x00005c0001fb7983 */ /* 0x000ee20000300800 */
[-C--:B------:R-:W-:Y:S02]  /*9bf0*/  LEA.HI.X.SX32 R149, R210, R21.reuse, 0x1, P0 ;  /* 0x00000015d2957211 */ /* 0x080fe400000f0eff */
[----:B------:R-:W-:Y:S01]  /*9c00*/  IADD3 R142, P5, R246, R248, RZ ;  /* 0x000000f8f68e7210 */ /* 0x000fe20007fbe0ff */
[----:B------:R-:W3:Y:S01]  /*9c10*/  LDL.LU R11, [R1+0x60] ;  /* 0x00006000010b7983 */ /* 0x000ee20000300800 */
[----:B------:R-:W-:Y:S02]  /*9c20*/  LEA.HI.X.SX32 R145, R250, R21, 0x1, P6 ;  /* 0x00000015fa917211 */ /* 0x000fe400030f0eff */
[----:B------:R-:W-:Y:S01]  /*9c30*/  IADD3 R140, P3, R246, R139, RZ ;  /* 0x0000008bf68c7210 */ /* 0x000fe20007f7e0ff */
[----:B------:R-:W3:Y:S01]  /*9c40*/  LDL.LU R210, [R1+0x64] ;  /* 0x0000640001d27983 */ /* 0x000ee20000300800 */
[----:B------:R-:W-:-:S02]  /*9c50*/  LEA.HI.X.SX32 R143, R248, R21, 0x1, P5 ;  /* 0x00000015f88f7211 */ /* 0x000fc400028f0eff */
[----:B------:R-:W-:Y:S01]  /*9c60*/  IADD3 R79, P2, R246, R226, RZ ;  /* 0x000000e2f64f7210 */ /* 0x000fe20007f5e0ff */
[----:B------:R-:W3:Y:S01]  /*9c70*/  LDL.LU R250, [R1+0x68] ;  /* 0x0000680001fa7983 */ /* 0x000ee20000300800 */
[----:B------:R-:W-:-:S03]  /*9c80*/  LEA.HI.X.SX32 R147, R209, R21, 0x1, P4 ;  /* 0x00000015d1937211 */ /* 0x000fc600020f0eff */
[----:B------:R-:W3:Y:S01]  /*9c90*/  LDL.LU R248, [R1+0x6c] ;  /* 0x00006c0001f87983 */ /* 0x000ee20000300800 */
[-C--:B------:R-:W-:Y:S02]  /*9ca0*/  LEA.HI.X.SX32 R141, R139, R21.reuse, 0x1, P3 ;  /* 0x000000158b8d7211 */ /* 0x080fe400018f0eff */
[----:B------:R-:W-:Y:S01]  /*9cb0*/  IADD3 R75, P0, R246, R228, RZ ;  /* 0x000000e4f64b7210 */ /* 0x000fe20007f1e0ff */
[----:B------:R-:W3:Y:S01]  /*9cc0*/  LDL.LU R209, [R1+0x70] ;  /* 0x0000700001d17983 */ /* 0x000ee20000300800 */
[----:B------:R-:W-:-:S03]  /*9cd0*/  LEA.HI.X.SX32 R139, R226, R21, 0x1, P2 ;  /* 0x00000015e28b7211 */ /* 0x000fc600010f0eff */
[----:B------:R-:W3:Y:S01]  /*9ce0*/  LDL.LU R226, [R1+0x74] ;  /* 0x0000740001e27983 */ /* 0x000ee20000300800 */
[----:B------:R-:W-:-:S03]  /*9cf0*/  LEA.HI.X.SX32 R76, R228, R21, 0x1, P0 ;  /* 0x00000015e44c7211 */ /* 0x000fc600000f0eff */
[----:B------:R-:W3:Y:S01]  /*9d00*/  LDL.LU R228, [R1+0x78] ;  /* 0x0000780001e47983 */ /* 0x000ee20000300800 */
[C---:B------:R-:W-:Y:S02]  /*9d10*/  IADD3 R73, P4, R246.reuse, R232, RZ ;  /* 0x000000e8f6497210 */ /* 0x040fe40007f9e0ff */
[C---:B------:R-:W-:Y:S02]  /*9d20*/  IADD3 R69, P5, R246.reuse, R230, RZ ;  /* 0x000000e6f6457210 */ /* 0x040fe40007fbe0ff */
[----:B------:R-:W-:Y:S02]  /*9d30*/  IADD3 R71, P6, R246, R12, RZ ;  /* 0x0000000cf6477210 */ /* 0x000fe40007fde0ff */
[-C--:B------:R-:W-:Y:S02]  /*9d40*/  LEA.HI.X.SX32 R74, R232, R21.reuse, 0x1, P4 ;  /* 0x00000015e84a7211 */ /* 0x080fe400020f0eff */
[----:B------:R-:W3:Y:S01]  /*9d50*/  LDL.LU R232, [R1+0x7c] ;  /* 0x00007c0001e87983 */ /* 0x000ee20000300800 */
[----:B------:R-:W-:-:S02]  /*9d60*/  LEA.HI.X.SX32 R70, R230, R21, 0x1, P5 ;  /* 0x00000015e6467211 */ /* 0x000fc400028f0eff */
[----:B------:R-:W-:Y:S01]  /*9d70*/  LEA.HI.X.SX32 R72, R12, R21, 0x1, P6 ;  /* 0x000000150c487211 */ /* 0x000fe200030f0eff */
[----:B------:R-:W3:Y:S01]  /*9d80*/  LDL.LU R230, [R1+0x80] ;  /* 0x0000800001e67983 */ /* 0x000ee20000300800 */
[----:B------:R-:W-:-:S04]  /*9d90*/  IADD3 R67, P3, R246, R10, RZ ;  /* 0x0000000af6437210 */ /* 0x000fc80007f7e0ff */
[----:B------:R-:W-:Y:S02]  /*9da0*/  LEA.HI.X.SX32 R68, R10, R21, 0x1, P3 ;  /* 0x000000150a447211 */ /* 0x000fe400018f0eff */
[----:B------:R-:W3:Y:S04]  /*9db0*/  LDL.LU R10, [R1+0x84] ;  /* 0x00008400010a7983 */ /* 0x000ee80000300800 */
[----:B------:R-:W3:Y:S04]  /*9dc0*/  LDL.LU R9, [R1+0x88] ;  /* 0x0000880001097983 */ /* 0x000ee80000300800 */
[----:B------:R-:W3:Y:S01]  /*9dd0*/  LDL.LU R8, [R1+0x8c] ;  /* 0x00008c0001087983 */ /* 0x000ee20000300800 */
[----:B----4-:R-:W-:-:S02]  /*9de0*/  IADD3 R64, P0, R246, R243, RZ ;  /* 0x000000f3f6407210 */ /* 0x010fc40007f1e0ff */
[C---:B--2---:R-:W-:Y:S02]  /*9df0*/  IADD3 R63, P4, R246.reuse, R247, RZ ;  /* 0x000000f7f63f7210 */ /* 0x044fe40007f9e0ff */
[----:B------:R-:W-:Y:S02]  /*9e00*/  LEA.HI.X.SX32 R243, R243, R21, 0x1, P0 ;  /* 0x00000015f3f37211 */ /* 0x000fe400000f0eff */
[C---:B---3--:R-:W-:Y:S02]  /*9e10*/  IADD3 R62, P6, R246.reuse, R249, RZ ;  /* 0x000000f9f63e7210 */ /* 0x048fe40007fde0ff */
[----:B------:R-:W-:Y:S02]  /*9e20*/  LEA.HI.X.SX32 R247, R247, R21, 0x1, P4 ;  /* 0x00000015f7f77211 */ /* 0x000fe400020f0eff */
[----:B------:R-:W-:Y:S02]  /*9e30*/  IADD3 R61, P5, R246, R251, RZ ;  /* 0x000000fbf63d7210 */ /* 0x000fe40007fbe0ff */
[----:B------:R-:W-:-:S02]  /*9e40*/  LEA.HI.X.SX32 R249, R249, R21, 0x1, P6 ;  /* 0x00000015f9f97211 */ /* 0x000fc400030f0eff */
[----:B------:R-:W-:Y:S02]  /*9e50*/  LEA.HI.X.SX32 R251, R251, R21, 0x1, P5 ;  /* 0x00000015fbfb7211 */ /* 0x000fe400028f0eff */
[C---:B------:R-:W-:Y:S02]  /*9e60*/  IADD3 R39, P0, R246.reuse, R248, RZ ;  /* 0x000000f8f6277210 */ /* 0x040fe40007f1e0ff */
[----:B------:R-:W-:-:S03]  /*9e70*/  IADD3 R38, P4, R246, R209, RZ ;  /* 0x000000d1f6267210 */ /* 0x000fc60007f9e0ff */
[----:B------:R1:W-:Y:S01]  /*9e80*/  STL [R1+0x268], R39 ;  /* 0x0002682701007387 */ /* 0x0003e20000100800 */
[----:B------:R-:W-:-:S03]  /*9e90*/  IADD3 R37, P6, R246, R226, RZ ;  /* 0x000000e2f6257210 */ /* 0x000fc60007fde0ff */
[----:B------:R2:W-:Y:S01]  /*9ea0*/  STL [R1+0x264], R38 ;  /* 0x0002642601007387 */ /* 0x0005e20000100800 */
[----:B------:R-:W-:-:S03]  /*9eb0*/  IADD3 R36, P5, R246, R228, RZ ;  /* 0x000000e4f6247210 */ /* 0x000fc60007fbe0ff */
[----:B------:R-:W3:Y:S04]  /*9ec0*/  LDL.LU R7, [R1+0x90] ;  /* 0x0000900001077983 */ /* 0x000ee80000300800 */
[----:B------:R4:W-:Y:S04]  /*9ed0*/  STL [R1+0x260], R37 ;  /* 0x0002602501007387 */ /* 0x0009e80000100800 */
[----:B------:R-:W3:Y:S04]  /*9ee0*/  LDL.LU R6, [R1+0x94] ;  /* 0x0000940001067983 */ /* 0x000ee80000300800 */
[----:B------:R1:W-:Y:S04]  /*9ef0*/  STL [R1+0x25c], R36 ;  /* 0x00025c2401007387 */ /* 0x0003e80000100800 */
[----:B------:R-:W3:Y:S01]  /*9f00*/  LDL.LU R5, [R1+0x98] ;  /* 0x0000980001057983 */ /* 0x000ee20000300800 */
[----:B------:R-:W-:-:S02]  /*9f10*/  IADD3 R77, P1, R246, R13, RZ ;  /* 0x0000000df64d7210 */ /* 0x000fc40007f3e0ff */
[C---:B------:R-:W-:Y:S02]  /*9f20*/  IADD3 R66, P2, R246.reuse, R237, RZ ;  /* 0x000000edf6427210 */ /* 0x040fe40007f5e0ff */
[----:B------:R-:W-:Y:S02]  /*9f30*/  LEA.HI.X.SX32 R78, R13, R21, 0x1, P1 ;  /* 0x000000150d4e7211 */ /* 0x000fe400008f0eff */
[C---:B------:R-:W-:Y:S02]  /*9f40*/  IADD3 R65, P1, R246.reuse, R239, RZ ;  /* 0x000000eff6417210 */ /* 0x040fe40007f3e0ff */
[C---:B------:R-:W-:Y:S02]  /*9f50*/  IADD3 R60, P3, R246.reuse, R11, RZ ;  /* 0x0000000bf63c7210 */ /* 0x040fe40007f7e0ff */
[----:B------:R-:W-:Y:S02]  /*9f60*/  LEA.HI.X.SX32 R237, R237, R21, 0x1, P2 ;  /* 0x00000015eded7211 */ /* 0x000fe400010f0eff */
[----:B------:R-:W-:-:S02]  /*9f70*/  IADD3 R51, P2, R246, R210, RZ ;  /* 0x000000d2f6337210 */ /* 0x000fc40007f5e0ff */
[-C--:B------:R-:W-:Y:S02]  /*9f80*/  LEA.HI.X.SX32 R239, R239, R21.reuse, 0x1, P1 ;  /* 0x00000015efef7211 */ /* 0x080fe400008f0eff */
[C---:B------:R-:W-:Y:S02]  /*9f90*/  IADD3 R50, P1, R246.reuse, R250, RZ ;  /* 0x000000faf6327210 */ /* 0x040fe40007f3e0ff */
[-C--:B-1----:R-:W-:Y:S02]  /*9fa0*/  LEA.HI.X.SX32 R39, R11, R21.reuse, 0x1, P3 ;  /* 0x000000150b277211 */ /* 0x082fe400018f0eff */
[----:B------:R-:W-:Y:S02]  /*9fb0*/  IADD3 R19, P3, R246, R232, RZ ;  /* 0x000000e8f6137210 */ /* 0x000fe40007f7e0ff */
[----:B--2---:R-:W-:Y:S02]  /*9fc0*/  LEA.HI.X.SX32 R38, R210, R21, 0x1, P2 ;  /* 0x00000015d2267211 */ /* 0x004fe400010f0eff */
[----:B------:R-:W-:-:S02]  /*9fd0*/  IADD3 R18, P2, R246, R230, RZ ;  /* 0x000000e6f6127210 */ /* 0x000fc40007f5e0ff */
[-C--:B----4-:R-:W-:Y:S01]  /*9fe0*/  LEA.HI.X.SX32 R37, R250, R21.reuse, 0x1, P1 ;  /* 0x00000015fa257211 */ /* 0x090fe200008f0eff */
[----:B------:R1:W-:Y:S01]  /*9ff0*/  STL [R1+0x258], R19 ;  /* 0x0002581301007387 */ /* 0x0003e20000100800 */
[----:B------:R-:W-:Y:S02]  /*a000*/  IADD3 R17, P1, R246, R10, RZ ;  /* 0x0000000af6117210 */ /* 0x000fe40007f3e0ff */
[----:B------:R-:W-:Y:S01]  /*a010*/  LEA.HI.X.SX32 R36, R248, R21, 0x1, P0 ;  /* 0x00000015f8247211 */ /* 0x000fe200000f0eff */
[----:B------:R-:W2:Y:S01]  /*a020*/  LDL.LU R4, [R1+0x9c] ;  /* 0x00009c0001047983 */ /* 0x000ea20000300800 */
[----:B------:R-:W-:-:S03]  /*a030*/  IADD3 R16, P0, R246, R9, RZ ;  /* 0x00000009f6107210 */ /* 0x000fc60007f1e0ff */
[----:B------:R4:W-:Y:S01]  /*a040*/  STL [R1+0x254], R18 ;  /* 0x0002541201007387 */ /* 0x0009e20000100800 */
[----:B-1----:R-:W-:-:S03]  /*a050*/  LEA.HI.X.SX32 R19, R209, R21, 0x1, P4 ;  /* 0x00000015d1137211 */ /* 0x002fc600020f0eff */
[----:B------:R-:W2:Y:S01]  /*a060*/  LDL.LU R48, [R1+0xa0] ;  /* 0x0000a00001307983 */ /* 0x000ea20000300800 */
[----:B------:R-:W-:-:S03]  /*a070*/  IADD3 R15, P4, R246, R8, RZ ;  /* 0x00000008f60f7210 */ /* 0x000fc60007f9e0ff */
[----:B------:R1:W-:Y:S01]  /*a080*/  STL [R1+0x250], R17 ;  /* 0x0002501101007387 */ /* 0x0003e20000100800 */
[----:B----4-:R-:W-:-:S03]  /*a090*/  LEA.HI.X.SX32 R18, R226, R21, 0x1, P6 ;  /* 0x00000015e2127211 */ /* 0x010fc600030f0eff */
[----:B------:R-:W4:Y:S04]  /*a0a0*/  LDL.LU R250, [R1+0xa4] ;  /* 0x0000a40001fa7983 */ /* 0x000f280000300800 */
[----:B------:R-:W4:Y:S01]  /*a0b0*/  LDL.LU R248, [R1+0xa8] ;  /* 0x0000a80001f87983 */ /* 0x000f220000300800 */
[----:B-1----:R-:W-:-:S03]  /*a0c0*/  LEA.HI.X.SX32 R17, R228, R21, 0x1, P5 ;  /* 0x00000015e4117211 */ /* 0x002fc600028f0eff */
[----:B------:R1:W-:Y:S04]  /*a0d0*/  STL [R1+0x24c], R16 ;  /* 0x00024c1001007387 */ /* 0x0003e80000100800 */
[----:B------:R-:W4:Y:S04]  /*a0e0*/  LDL.LU R209, [R1+0xac] ;  /* 0x0000ac0001d17983 */ /* 0x000f280000300800 */
[----:B------:R-:W-:Y:S01]  /*a0f0*/  STL [R1+0x244], R15 ;  /* 0x0002440f01007387 */ /* 0x000fe20000100800 */
[----:B-1----:R-:W-:-:S03]  /*a100*/  LEA.HI.X.SX32 R16, R232, R21, 0x1, P3 ;  /* 0x00000015e8107211 */ /* 0x002fc600018f0eff */
[----:B------:R-:W4:Y:S04]  /*a110*/  LDL.LU R49, [R1+0xb0] ;  /* 0x0000b00001317983 */ /* 0x000f280000300800 */
[----:B------:R-:W4:Y:S01]  /*a120*/  LDL.LU R198, [R1+0xb4] ;  /* 0x0000b40001c67983 */ /* 0x000f220000300800 */
[----:B---3--:R-:W-:-:S05]  /*a130*/  IADD3 R14, P6, R246, R7, RZ ;  /* 0x00000007f60e7210 */ /* 0x008fca0007fde0ff */
[----:B------:R1:W-:Y:S01]  /*a140*/  STL [R1+0x248], R14 ;  /* 0x0002480e01007387 */ /* 0x0003e20000100800 */
[----:B------:R-:W-:-:S03]  /*a150*/  IADD3 R13, P5, R246, R6, RZ ;  /* 0x00000006f60d7210 */ /* 0x000fc60007fbe0ff */
[----:B------:R-:W3:Y:S04]  /*a160*/  LDL.LU R210, [R1+0xb8] ;  /* 0x0000b80001d27983 */ /* 0x000ee80000300800 */
[----:B------:R1:W-:Y:S01]  /*a170*/  STL [R1+0x240], R13 ;  /* 0x0002400d01007387 */ /* 0x0003e20000100800 */
[----:B------:R-:W-:-:S03]  /*a180*/  IADD3 R12, P3, R246, R5, RZ ;  /* 0x00000005f60c7210 */ /* 0x000fc60007f7e0ff */
[----:B------:R-:W3:Y:S01]  /*a190*/  LDL.LU R226, [R1+0xbc] ;  /* 0x0000bc0001e27983 */ /* 0x000ee20000300800 */
[----:B-1----:R-:W-:-:S03]  /*a1a0*/  LEA.HI.X.SX32 R14, R230, R21, 0x1, P2 ;  /* 0x00000015e60e7211 */ /* 0x002fc600010f0eff */
[----:B------:R-:W3:Y:S04]  /*a1b0*/  LDL.LU R228, [R1+0xc0] ;  /* 0x0000c00001e47983 */ /* 0x000ee80000300800 */
[----:B------:R1:W-:Y:S04]  /*a1c0*/  STL [R1+0x23c], R12 ;  /* 0x00023c0c01007387 */ /* 0x0003e80000100800 */
[----:B------:R-:W3:Y:S04]  /*a1d0*/  LDL.LU R232, [R1+0xc4] ;  /* 0x0000c40001e87983 */ /* 0x000ee80000300800 */
[----:B------:R-:W3:Y:S01]  /*a1e0*/  LDL.LU R230, [R1+0xc8] ;  /* 0x0000c80001e67983 */ /* 0x000ee20000300800 */
[----:B------:R-:W-:-:S02]  /*a1f0*/  LEA.HI.X.SX32 R15, R10, R21, 0x1, P1 ;  /* 0x000000150a0f7211 */ /* 0x000fc400008f0eff */
[-C--:B------:R-:W-:Y:S02]  /*a200*/  LEA.HI.X.SX32 R13, R9, R21.reuse, 0x1, P0 ;  /* 0x00000015090d7211 */ /* 0x080fe400000f0eff */
[----:B-1----:R-:W-:Y:S02]  /*a210*/  LEA.HI.X.SX32 R12, R8, R21, 0x1, P4 ;  /* 0x00000015080c7211 */ /* 0x002fe400020f0eff */
[C---:B--2---:R-:W-:Y:S02]  /*a220*/  IADD3 R11, P2, R246.reuse, R4, RZ ;  /* 0x00000004f60b7210 */ /* 0x044fe40007f5e0ff */
[----:B------:R-:W-:-:S03]  /*a230*/  IADD3 R10, P1, R246, R48, RZ ;  /* 0x00000030f60a7210 */ /* 0x000fc60007f3e0ff */
[----:B------:R1:W-:Y:S01]  /*a240*/  STL [R1+0x238], R11 ;  /* 0x0002380b01007387 */ /* 0x0003e20000100800 */
[----:B----4-:R-:W-:-:S03]  /*a250*/  IADD3 R9, P0, R246, R250, RZ ;  /* 0x000000faf6097210 */ /* 0x010fc60007f1e0ff */
[----:B------:R2:W-:Y:S01]  /*a260*/  STL [R1+0x234], R10 ;  /* 0x0002340a01007387 */ /* 0x0005e20000100800 */
[----:B------:R-:W-:-:S03]  /*a270*/  IADD3 R8, P4, R246, R248, RZ ;  /* 0x000000f8f6087210 */ /* 0x000fc60007f9e0ff */
[----:B------:R4:W-:Y:S01]  /*a280*/  STL [R1+0x230], R9 ;  /* 0x0002300901007387 */ /* 0x0009e20000100800 */
[----:B-1----:R-:W-:-:S03]  /*a290*/  LEA.HI.X.SX32 R11, R7, R21, 0x1, P6 ;  /* 0x00000015070b7211 */ /* 0x002fc600030f0eff */
[----:B------:R1:W-:Y:S01]  /*a2a0*/  STL [R1+0x22c], R8 ;  /* 0x00022c0801007387 */ /* 0x0003e20000100800 */
[----:B--2---:R-:W-:Y:S02]  /*a2b0*/  LEA.HI.X.SX32 R10, R6, R21, 0x1, P5 ;  /* 0x00000015060a7211 */ /* 0x004fe400028f0eff */
[----:B------:R-:W-:Y:S02]  /*a2c0*/  IADD3 R7, P6, R246, R209, RZ ;  /* 0x000000d1f6077210 */ /* 0x000fe40007fde0ff */
[-C--:B----4-:R-:W-:Y:S02]  /*a2d0*/  LEA.HI.X.SX32 R9, R5, R21.reuse, 0x1, P3 ;  /* 0x0000001505097211 */ /* 0x090fe400018f0eff */
[----:B-1----:R-:W-:Y:S02]  /*a2e0*/  LEA.HI.X.SX32 R8, R4, R21, 0x1, P2 ;  /* 0x0000001504087211 */ /* 0x002fe400010f0eff */
[C---:B------:R-:W-:Y:S02]  /*a2f0*/  IADD3 R6, P5, R246.reuse, R49, RZ ;  /* 0x00000031f6067210 */ /* 0x040fe40007fbe0ff */
[----:B------:R-:W-:Y:S01]  /*a300*/  IADD3 R5, P3, R246, R198, RZ ;  /* 0x000000c6f6057210 */ /* 0x000fe20007f7e0ff */
[----:B------:R1:W-:Y:S04]  /*a310*/  STL [R1+0x228], R7 ;  /* 0x0002280701007387 */ /* 0x0003e80000100800 */
[----:B------:R2:W-:Y:S04]  /*a320*/  STL [R1+0x224], R6 ;  /* 0x0002240601007387 */ /* 0x0005e80000100800 */
[----:B------:R4:W-:Y:S01]  /*a330*/  STL [R1+0x220], R5 ;  /* 0x0002200501007387 */ /* 0x0009e20000100800 */
[----:B-1----:R-:W-:-:S02]  /*a340*/  LEA.HI.X.SX32 R7, R48, R21, 0x1, P1 ;  /* 0x0000001530077211 */ /* 0x002fc400008f0eff */
[-C--:B--2---:R-:W-:Y:S02]  /*a350*/  LEA.HI.X.SX32 R6, R250, R21.reuse, 0x1, P0 ;  /* 0x00000015fa067211 */ /* 0x084fe400000f0eff */
[----:B----4-:R-:W-:Y:S02]  /*a360*/  LEA.HI.X.SX32 R5, R248, R21, 0x1, P4 ;  /* 0x00000015f8057211 */ /* 0x010fe400020f0eff */
[----:B------:R-:W-:Y:S02]  /*a370*/  SHF.L.U64.HI R235, R233, 0x2, R235 ;  /* 0x00000002e9eb7819 */ /* 0x000fe400000102eb */
[----:B---3--:R-:W-:-:S05]  /*a380*/  IADD3 R4, P2, R246, R210, RZ ;  /* 0x000000d2f6047210 */ /* 0x008fca0007f5e0ff */
[----:B------:R1:W-:Y:S01]  /*a390*/  STL [R1+0x21c], R4 ;  /* 0x00021c0401007387 */ /* 0x0003e20000100800 */
[C---:B------:R-:W-:Y:S02]  /*a3a0*/  IADD3 R252, P1, R246.reuse, R226, RZ ;  /* 0x000000e2f6fc7210 */ /* 0x040fe40007f3e0ff */
[----:B------:R-:W-:Y:S02]  /*a3b0*/  IADD3 R250, P0, R246, R228, RZ ;  /* 0x000000e4f6fa7210 */ /* 0x000fe40007f1e0ff */
[-C--:B-1----:R-:W-:Y:S02]  /*a3c0*/  LEA.HI.X.SX32 R4, R209, R21.reuse, 0x1, P6 ;  /* 0x00000015d1047211 */ /* 0x082fe400030f0eff */
[----:B------:R-:W-:Y:S02]  /*a3d0*/  LEA.HI.X.SX32 R23, R226, R21, 0x1, P1 ;  /* 0x00000015e2177211 */ /* 0x000fe400008f0eff */
[C---:B------:R-:W-:Y:S01]  /*a3e0*/  IADD3 R248, P4, R246.reuse, R232, RZ ;  /* 0x000000e8f6f87210 */ /* 0x040fe20007f9e0ff */
[----:B------:R-:W-:Y:S01]  /*a3f0*/  STL [R1+0x218], R252 ;  /* 0x000218fc01007387 */ /* 0x000fe20000100800 */
[----:B------:R-:W-:-:S03]  /*a400*/  IADD3 R246, P6, R246, R230, RZ ;  /* 0x000000e6f6f67210 */ /* 0x000fc60007fde0ff */
[----:B------:R-:W-:Y:S01]  /*a410*/  STL [R1+0x214], R250 ;  /* 0x000214fa01007387 */ /* 0x000fe20000100800 */
[-C--:B------:R-:W-:Y:S02]  /*a420*/  LEA.HI.X.SX32 R25, R228, R21.reuse, 0x1, P0 ;  /* 0x00000015e4197211 */ /* 0x080fe400000f0eff */
[-C--:B------:R-:W-:Y:S01]  /*a430*/  LEA.HI.X.SX32 R24, R232, R21.reuse, 0x1, P4 ;  /* 0x00000015e8187211 */ /* 0x080fe200020f0eff */
[----:B------:R-:W-:Y:S04]  /*a440*/  STL [R1+0x210], R246 ;  /* 0x000210f601007387 */ /* 0x000fe80000100800 */
[----:B------:R1:W-:Y:S04]  /*a450*/  STL [R1+0x1e4], R23 ;  /* 0x0001e41701007387 */ /* 0x0003e80000100800 */
[----:B------:R-:W-:Y:S01]  /*a460*/  STL [R1+0x1e8], R25 ;  /* 0x0001e81901007387 */ /* 0x000fe20000100800 */
[----:B-1----:R-:W-:-:S03]  /*a470*/  LEA.HI.X.SX32 R23, R230, R21, 0x1, P6 ;  /* 0x00000015e6177211 */ /* 0x002fc600030f0eff */
[----:B------:R-:W-:Y:S04]  /*a480*/  STL [R1+0x1ec], R24 ;  /* 0x0001ec1801007387 */ /* 0x000fe80000100800 */
[----:B------:R-:W-:Y:S04]  /*a490*/  STL [R1+0x1f0], R23 ;  /* 0x0001f01701007387 */ /* 0x000fe80000100800 */
[----:B------:R1:W-:Y:S02]  /*a4a0*/  STL [R1+0x1e0], R235 ;  /* 0x0001e0eb01007387 */ /* 0x0003e40000100800 */
[----:B-1----:R-:W-:Y:S01]  /*a4b0*/  IMAD.SHL.U32 R235, R233, 0x4, RZ ;  /* 0x00000004e9eb7824 */ /* 0x002fe200078e00ff */
[C---:B------:R-:W-:Y:S01]  /*a4c0*/  SHF.L.U64.HI R233, R229.reuse, 0x2, R231 ;  /* 0x00000002e5e97819 */ /* 0x040fe200000102e7 */
[----:B------:R-:W-:Y:S01]  /*a4d0*/  IMAD.SHL.U32 R231, R229, 0x4, RZ ;  /* 0x00000004e5e77824 */ /* 0x000fe200078e00ff */
[C---:B------:R-:W-:Y:S01]  /*a4e0*/  SHF.L.U64.HI R229, R225.reuse, 0x2, R227 ;  /* 0x00000002e1e57819 */ /* 0x040fe200000102e3 */
[----:B------:R-:W-:Y:S01]  /*a4f0*/  IMAD.SHL.U32 R227, R225, 0x4, RZ ;  /* 0x00000004e1e37824 */ /* 0x000fe200078e00ff */
[----:B------:R-:W-:Y:S01]  /*a500*/  STL [R1+0x1dc], R235 ;  /* 0x0001dceb01007387 */ /* 0x000fe20000100800 */
[C---:B------:R-:W-:Y:S01]  /*a510*/  SHF.L.U64.HI R225, R221.reuse, 0x2, R223 ;  /* 0x00000002dde17819 */ /* 0x040fe200000102df */
[----:B------:R-:W-:Y:S01]  /*a520*/  IMAD.SHL.U32 R223, R221, 0x4, RZ ;  /* 0x00000004dddf7824 */ /* 0x000fe200078e00ff */
[C---:B------:R-:W-:Y:S01]  /*a530*/  SHF.L.U64.HI R221, R217.reuse, 0x2, R219 ;  /* 0x00000002d9dd7819 */ /* 0x040fe200000102db */
[----:B------:R-:W-:Y:S01]  /*a540*/  STL [R1+0x1d8], R233 ;  /* 0x0001d8e901007387 */ /* 0x000fe20000100800 */
[----:B------:R-:W-:Y:S01]  /*a550*/  IMAD.SHL.U32 R219, R217, 0x4, RZ ;  /* 0x00000004d9db7824 */ /* 0x000fe200078e00ff */
[----:B------:R-:W-:-:S02]  /*a560*/  SHF.L.U64.HI R217, R211, 0x2, R215 ;  /* 0x00000002d3d97819 */ /* 0x000fc400000102d7 */
[----:B------:R-:W-:Y:S01]  /*a570*/  STL [R1+0x1d4], R231 ;  /* 0x0001d4e701007387 */ /* 0x000fe20000100800 */
[----:B------:R-:W-:-:S03]  /*a580*/  IMAD.SHL.U32 R215, R211, 0x4, RZ ;  /* 0x00000004d3d77824 */ /* 0x000fc600078e00ff */
[----:B------:R-:W-:Y:S01]  /*a590*/  STL [R1+0x1d0], R229 ;  /* 0x0001d0e501007387 */ /* 0x000fe20000100800 */
[----:B------:R-:W-:-:S03]  /*a5a0*/  SHF.L.U64.HI R211, R201, 0x2, R203 ;  /* 0x00000002c9d37819 */ /* 0x000fc600000102cb */
        /* <DEDUP_REMOVED lines=98> */
[----:B------:R-:W-:Y:S04]  /*abd0*/  STL [R1+0x108], R75 ;  /* 0x0001084b01007387 */ /* 0x000fe80000100800 */
[----:B------:R-:W-:Y:S04]  /*abe0*/  STL [R1+0x104], R74 ;  /* 0x0001044a01007387 */ /* 0x000fe80000100800 */
[----:B------:R-:W-:Y:S01]  /*abf0*/  STL [R1+0x100], R73 ;  /* 0x0001004901007387 */ /* 0x000fe20000100800 */
[----:B------:R-:W-:-:S03]  /*ac00*/  SHF.L.U64.HI R68, R66, 0x2, R237 ;  /* 0x0000000242447819 */ /* 0x000fc600000102ed */
[----:B------:R-:W-:Y:S01]  /*ac10*/  STL [R1+0xfc], R72 ;  /* 0x0000fc4801007387 */ /* 0x000fe20000100800 */
[----:B------:R-:W-:-:S03]  /*ac20*/  IMAD.SHL.U32 R66, R66, 0x4, RZ ;  /* 0x0000000442427824 */ /* 0x000fc600078e00ff */
[----:B------:R-:W-:Y:S04]  /*ac30*/  STL [R1+0xf8], R71 ;  /* 0x0000f84701007387 */ /* 0x000fe80000100800 */
[----:B------:R-:W-:Y:S04]  /*ac40*/  STL [R1+0xf4], R70 ;  /* 0x0000f44601007387 */ /* 0x000fe80000100800 */
[----:B------:R-:W-:Y:S04]  /*ac50*/  STL [R1+0xf0], R69 ;  /* 0x0000f04501007387 */ /* 0x000fe80000100800 */
[----:B------:R1:W-:Y:S04]  /*ac60*/  STL [R1+0xec], R67 ;  /* 0x0000ec4301007387 */ /* 0x0003e80000100800 */
[----:B------:R-:W-:Y:S01]  /*ac70*/  STL [R1+0xe8], R68 ;  /* 0x0000e84401007387 */ /* 0x000fe20000100800 */
[C---:B-1----:R-:W-:Y:S01]  /*ac80*/  SHF.L.U64.HI R67, R65.reuse, 0x2, R239 ;  /* 0x0000000241437819 */ /* 0x042fe200000102ef */
[----:B------:R-:W-:-:S02]  /*ac90*/  IMAD.SHL.U32 R65, R65, 0x4, RZ ;  /* 0x0000000441417824 */ /* 0x000fc400078e00ff */
[----:B------:R1:W-:Y:S04]  /*aca0*/  STL [R1+0xe4], R66 ;  /* 0x0000e44201007387 */ /* 0x0003e80000100800 */
[----:B------:R-:W-:Y:S04]  /*acb0*/  STL [R1+0xe0], R67 ;  /* 0x0000e04301007387 */ /* 0x000fe80000100800 */
[----:B------:R2:W-:Y:S01]  /*acc0*/  STL [R1+0xdc], R65 ;  /* 0x0000dc4101007387 */ /* 0x0005e20000100800 */
[C---:B-1----:R-:W-:Y:S01]  /*acd0*/  SHF.L.U64.HI R66, R64.reuse, 0x2, R243 ;  /* 0x0000000240427819 */ /* 0x042fe200000102f3 */
[----:B------:R-:W-:-:S04]  /*ace0*/  IMAD.SHL.U32 R64, R64, 0x4, RZ ;  /* 0x0000000440407824 */ /* 0x000fc800078e00ff */
[----:B------:R-:W-:Y:S01]  /*acf0*/  STL [R1+0xd8], R66 ;  /* 0x0000d84201007387 */ /* 0x000fe20000100800 */
[C---:B--2---:R-:W-:Y:S01]  /*ad00*/  SHF.L.U64.HI R65, R63.reuse, 0x2, R247 ;  /* 0x000000023f417819 */ /* 0x044fe200000102f7 */
[----:B------:R-:W-:Y:S02]  /*ad10*/  IMAD.SHL.U32 R63, R63, 0x4, RZ ;  /* 0x000000043f3f7824 */ /* 0x000fe400078e00ff */
[----:B------:R1:W-:Y:S04]  /*ad20*/  STL [R1+0xd4], R64 ;  /* 0x0000d44001007387 */ /* 0x0003e80000100800 */
[----:B------:R-:W-:Y:S04]  /*ad30*/  STL [R1+0xd0], R65 ;  /* 0x0000d04101007387 */ /* 0x000fe80000100800 */
[----:B------:R2:W-:Y:S01]  /*ad40*/  STL [R1+0xcc], R63 ;  /* 0x0000cc3f01007387 */ /* 0x0005e20000100800 */
[C---:B-1----:R-:W-:Y:S01]  /*ad50*/  SHF.L.U64.HI R64, R62.reuse, 0x2, R249 ;  /* 0x000000023e407819 */ /* 0x042fe200000102f9 */
[----:B------:R-:W-:-:S04]  /*ad60*/  IMAD.SHL.U32 R62, R62, 0x4, RZ ;  /* 0x000000043e3e7824 */ /* 0x000fc800078e00ff */
[----:B------:R-:W-:Y:S01]  /*ad70*/  STL [R1+0xc8], R64 ;  /* 0x0000c84001007387 */ /* 0x000fe20000100800 */
[----:B--2---:R-:W-:-:S03]  /*ad80*/  SHF.L.U64.HI R63, R61, 0x2, R251 ;  /* 0x000000023d3f7819 */ /* 0x004fc600000102fb */
[----:B------:R1:W-:Y:S04]  /*ad90*/  STL [R1+0xc4], R62 ;  /* 0x0000c43e01007387 */ /* 0x0003e80000100800 */
[----:B------:R-:W-:Y:S01]  /*ada0*/  STL [R1+0xc0], R63 ;  /* 0x0000c03f01007387 */ /* 0x000fe20000100800 */
[----:B-1----:R-:W-:-:S03]  /*adb0*/  SHF.L.U64.HI R62, R60, 0x2, R39 ;  /* 0x000000023c3e7819 */ /* 0x002fc60000010227 */
[----:B------:R-:W2:Y:S01]  /*adc0*/  LDL.LU R39, [R1+0x268] ;  /* 0x0002680001277983 */ /* 0x000ea20000300800 */
[----:B------:R-:W-:Y:S02]  /*add0*/  IMAD.SHL.U32 R61, R61, 0x4, RZ ;  /* 0x000000043d3d7824 */ /* 0x000fe400078e00ff */
[----:B------:R-:W-:-:S03]  /*ade0*/  IMAD.SHL.U32 R60, R60, 0x4, RZ ;  /* 0x000000043c3c7824 */ /* 0x000fc600078e00ff */
[----:B------:R1:W-:Y:S04]  /*adf0*/  STL [R1+0xbc], R61 ;  /* 0x0000bc3d01007387 */ /* 0x0003e80000100800 */
[----:B------:R-:W-:Y:S01]  /*ae00*/  STL [R1+0xb8], R62 ;  /* 0x0000b83e01007387 */ /* 0x000fe20000100800 */
[----:B-1----:R-:W-:-:S03]  /*ae10*/  SHF.L.U64.HI R61, R51, 0x2, R38 ;  /* 0x00000002333d7819 */ /* 0x002fc60000010226 */
[----:B------:R-:W3:Y:S01]  /*ae20*/  LDL.LU R38, [R1+0x264] ;  /* 0x0002640001267983 */ /* 0x000ee20000300800 */
[----:B------:R-:W-:-:S03]  /*ae30*/  IMAD.SHL.U32 R51, R51, 0x4, RZ ;  /* 0x0000000433337824 */ /* 0x000fc600078e00ff */
[----:B------:R1:W-:Y:S04]  /*ae40*/  STL [R1+0xb4], R60 ;  /* 0x0000b43c01007387 */ /* 0x0003e80000100800 */
[----:B------:R-:W-:Y:S01]  /*ae50*/  STL [R1+0xb0], R61 ;  /* 0x0000b03d01007387 */ /* 0x000fe20000100800 */
[----:B-1----:R-:W-:-:S03]  /*ae60*/  SHF.L.U64.HI R60, R50, 0x2, R37 ;  /* 0x00000002323c7819 */ /* 0x002fc60000010225 */
[----:B------:R-:W4:Y:S04]  /*ae70*/  LDL.LU R37, [R1+0x260] ;  /* 0x0002600001257983 */ /* 0x000f280000300800 */
[----:B------:R2:W-:Y:S04]  /*ae80*/  STL [R1+0xac], R51 ;  /* 0x0000ac3301007387 */ /* 0x0005e80000100800 */
[----:B------:R-:W-:Y:S01]  /*ae90*/  STL [R1+0xa8], R60 ;  /* 0x0000a83c01007387 */ /* 0x000fe20000100800 */
[----:B--2---:R-:W-:-:S03]  /*aea0*/  SHF.L.U64.HI R51, R39, 0x2, R36 ;  /* 0x0000000227337819 */ /* 0x004fc60000010224 */
[----:B------:R-:W2:Y:S01]  /*aeb0*/  LDL.LU R36, [R1+0x25c] ;  /* 0x00025c0001247983 */ /* 0x000ea20000300800 */
[----:B------:R-:W-:Y:S02]  /*aec0*/  IMAD.SHL.U32 R50, R50, 0x4, RZ ;  /* 0x0000000432327824 */ /* 0x000fe400078e00ff */
[----:B------:R-:W-:-:S03]  /*aed0*/  IMAD.SHL.U32 R39, R39, 0x4, RZ ;  /* 0x0000000427277824 */ /* 0x000fc600078e00ff */
[----:B------:R3:W-:Y:S04]  /*aee0*/  STL [R1+0xa4], R50 ;  /* 0x0000a43201007387 */ /* 0x0007e80000100800 */
[----:B------:R-:W-:Y:S01]  /*aef0*/  STL [R1+0xa0], R51 ;  /* 0x0000a03301007387 */ /* 0x000fe20000100800 */
[C---:B---3--:R-:W-:Y:S01]  /*af00*/  SHF.L.U64.HI R50, R38.reuse, 0x2, R19 ;  /* 0x0000000226327819 */ /* 0x048fe20000010213 */
[----:B------:R-:W-:Y:S02]  /*af10*/  IMAD.SHL.U32 R38, R38, 0x4, RZ ;  /* 0x0000000426267824 */ /* 0x000fe400078e00ff */
[----:B------:R-:W3:Y:S04]  /*af20*/  LDL.LU R19, [R1+0x258] ;  /* 0x0002580001137983 */ /* 0x000ee80000300800 */
[----:B------:R4:W-:Y:S04]  /*af30*/  STL [R1+0x9c], R39 ;  /* 0x00009c2701007387 */ /* 0x0009e80000100800 */
[----:B------:R-:W-:Y:S01]  /*af40*/  STL [R1+0x98], R50 ;  /* 0x0000983201007387 */ /* 0x000fe20000100800 */
[----:B----4-:R-:W-:-:S03]  /*af50*/  SHF.L.U64.HI R39, R37, 0x2, R18 ;  /* 0x0000000225277819 */ /* 0x010fc60000010212 */
        /* <DEDUP_REMOVED lines=20> */
[----:B------:R-:W-:-:S05]  /*b0a0*/  IMAD.SHL.U32 R18, R18, 0x4, RZ ;  /* 0x0000000412127824 */ /* 0x000fca00078e00ff */
[----:B------:R1:W-:Y:S04]  /*b0b0*/  STL [R1+0x74], R18 ;  /* 0x0000741201007387 */ /* 0x0003e80000100800 */
[----:B------:R-:W4:Y:S01]  /*b0c0*/  LDL.LU R229, [R1+0x1e4] ;  /* 0x0001e40001e57983 */ /* 0x000f220000300800 */
[----:B-1----:R-:W-:-:S03]  /*b0d0*/  IMAD.SHL.U32 R18, R17, 0x4, RZ ;  /* 0x0000000411127824 */ /* 0x002fc600078e00ff */
[----:B------:R-:W-:Y:S01]  /*b0e0*/  STL [R1+0x70], R19 ;  /* 0x0000701301007387 */ /* 0x000fe20000100800 */
[C---:B---3--:R-:W-:Y:S01]  /*b0f0*/  SHF.L.U64.HI R17, R16.reuse, 0x2, R13 ;  /* 0x0000000210117819 */ /* 0x048fe2000001020d */
[----:B------:R-:W-:Y:S02]  /*b100*/  IMAD.SHL.U32 R16, R16, 0x4, RZ ;  /* 0x0000000410107824 */ /* 0x000fe400078e00ff */
[----:B------:R-:W3:Y:S04]  /*b110*/  LDL.LU R231, [R1+0x1e8] ;  /* 0x0001e80001e77983 */ /* 0x000ee80000300800 */
[----:B------:R-:W-:Y:S04]  /*b120*/  STL [R1+0x6c], R18 ;  /* 0x00006c1201007387 */ /* 0x000fe80000100800 */
[----:B------:R-:W3:Y:S04]  /*b130*/  LDL.LU R13, [R1+0x240] ;  /* 0x00024000010d7983 */ /* 0x000ee80000300800 */
[----:B------:R-:W3:Y:S04]  /*b140*/  LDL.LU R233, [R1+0x1ec] ;  /* 0x0001ec0001e97983 */ /* 0x000ee80000300800 */
[----:B------:R2:W-:Y:S04]  /*b150*/  STL [R1+0x68], R17 ;  /* 0x0000681101007387 */ /* 0x0005e80000100800 */
[----:B------:R-:W3:Y:S04]  /*b160*/  LDL.LU R235, [R1+0x1f0] ;  /* 0x0001f00001eb7983 */ /* 0x000ee80000300800 */
[----:B------:R4:W-:Y:S01]  /*b170*/  STL [R1+0x64], R16 ;  /* 0x0000641001007387 */ /* 0x0009e20000100800 */
[----:B--2---:R-:W-:-:S03]  /*b180*/  SHF.L.U64.HI R17, R15, 0x2, R12 ;  /* 0x000000020f117819 */ /* 0x004fc6000001020c */
[----:B------:R-:W2:Y:S01]  /*b190*/  LDL.LU R12, [R1+0x23c] ;  /* 0x00023c00010c7983 */ /* 0x000ea20000300800 */
[----:B------:R-:W-:Y:S01]  /*b1a0*/  IMAD.SHL.U32 R15, R15, 0x4, RZ ;  /* 0x000000040f0f7824 */ /* 0x000fe200078e00ff */
[C---:B----4-:R-:W-:Y:S02]  /*b1b0*/  SHF.L.U64.HI R16, R14.reuse, 0x2, R11 ;  /* 0x000000020e107819 */ /* 0x050fe4000001020b */
[----:B------:R-:W-:Y:S01]  /*b1c0*/  STL [R1+0x60], R17 ;  /* 0x0000601101007387 */ /* 0x000fe20000100800 */
[----:B------:R-:W-:-:S03]  /*b1d0*/  IMAD.SHL.U32 R14, R14, 0x4, RZ ;  /* 0x000000040e0e7824 */ /* 0x000fc600078e00ff */
[----:B------:R-:W4:Y:S04]  /*b1e0*/  LDL.LU R11, [R1+0x238] ;  /* 0x00023800010b7983 */ /* 0x000f280000300800 */
[----:B------:R3:W-:Y:S04]  /*b1f0*/  STL [R1+0x5c], R15 ;  /* 0x00005c0f01007387 */ /* 0x0007e80000100800 */
[----:B------:R-:W-:Y:S01]  /*b200*/  STL [R1+0x58], R16 ;  /* 0x0000581001007387 */ /* 0x000fe20000100800 */
[----:B---3--:R-:W-:-:S03]  /*b210*/  SHF.L.U64.HI R15, R13, 0x2, R10 ;  /* 0x000000020d0f7819 */ /* 0x008fc6000001020a */
[----:B------:R-:W3:Y:S04]  /*b220*/  LDL.LU R10, [R1+0x234] ;  /* 0x00023400010a7983 */ /* 0x000ee80000300800 */
        /* <DEDUP_REMOVED lines=8> */
[----:B----4-:R-:W-:-:S03]  /*b2b0*/  SHF.L.U64.HI R13, R11, 0x2, R8 ;  /* 0x000000020b0d7819 */ /* 0x010fc60000010208 */
[----:B------:R-:W4:Y:S01]  /*b2c0*/  LDL.LU R8, [R1+0x22c] ;  /* 0x00022c0001087983 */ /* 0x000f220000300800 */
[----:B------:R-:W-:-:S03]  /*b2d0*/  IMAD.SHL.U32 R11, R11, 0x4, RZ ;  /* 0x000000040b0b7824 */ /* 0x000fc600078e00ff */
        /* <DEDUP_REMOVED lines=12> */
[----:B------:R-:W-:Y:S02]  /*b3a0*/  LEA.HI.X.SX32 R252, R49, R21, 0x1, P5 ;  /* 0x0000001531fc7211 */ /* 0x000fe400028f0eff */
[C---:B----4-:R-:W-:Y:S02]  /*b3b0*/  SHF.L.U64.HI R10, R8.reuse, 0x2, R5 ;  /* 0x00000002080a7819 */ /* 0x050fe40000010205 */
        /* <DEDUP_REMOVED lines=10> */
[-C--:B------:R-:W-:Y:S01]  /*b460*/  LEA.HI.X.SX32 R246, R210, R21.reuse, 0x1, P2 ;  /* 0x00000015d2f67211 */ /* 0x080fe200010f0eff */
[----:B------:R-:W-:Y:S01]  /*b470*/  IMAD.SHL.U32 R7, R7, 0x4, RZ ;  /* 0x0000000407077824 */ /* 0x000fe200078e00ff */
[----:B------:R-:W-:Y:S02]  /*b480*/  SHF.R.U32.HI R210, RZ, 0x6, R242 ;  /* 0x00000006ffd27819 */ /* 0x000fe400000116f2 */
[----:B------:R-:W-:Y:S01]  /*b490*/  LEA.HI.X.SX32 R250, R198, R21, 0x1, P3 ;  /* 0x00000015c6fa7211 */ /* 0x000fe200018f0eff */
[----:B------:R-:W-:Y:S01]  /*b4a0*/  IMAD R31, R234, c[0x0][0x188], RZ ;  /* 0x00006200ea1f7a24 */ /* 0x000fe200078e02ff */
[----:B------:R-:W-:Y:S01]  /*b4b0*/  SGXT.U32 R210, R210, 0x1 ;  /* 0x00000001d2d2781a */ /* 0x000fe20000000000 */
[----:B------:R-:W-:Y:S01]  /*b4c0*/  IMAD R29, R236, c[0x0][0x188], RZ ;  /* 0x00006200ec1d7a24 */ /* 0x000fe200078e02ff */
[----:B------:R-:W-:Y:S01]  /*b4d0*/  SHF.R.S32.HI R24, RZ, 0x1f, R238 ;  /* 0x0000001fff187819 */ /* 0x000fe200000114ee */
[----:B------:R4:W-:Y:S01]  /*b4e0*/  STL [R1+0x1c], R7 ;  /* 0x00001c0701007387 */ /* 0x0009e20000100800 */
[----:B------:R-:W-:Y:S01]  /*b4f0*/  IADD3 R234, P2, R238, R137, RZ ;  /* 0x00000089eeea7210 */ /* 0x000fe20007f5e0ff */
[----:B------:R-:W-:Y:S01]  /*b500*/  IMAD.SHL.U32 R6, R6, 0x4, RZ ;  /* 0x0000000406067824 */ /* 0x000fe200078e00ff */
[----:B------:R-:W-:-:S02]  /*b510*/  IADD3 R236, P3, R238, R138, RZ ;  /* 0x0000008aeeec7210 */ /* 0x000fc40007f7e0ff */
[----:B------:R-:W-:Y:S01]  /*b520*/  IADD3 R232, P0, R238, R136, RZ ;  /* 0x00000088eee87210 */ /* 0x000fe20007f1e0ff */
[----:B------:R-:W-:Y:S01]  /*b530*/  IMAD R210, R210, c[0x0][0x188], RZ ;  /* 0x00006200d2d27a24 */ /* 0x000fe200078e02ff */
[----:B------:R-:W-:Y:S01]  /*b540*/  IADD3 R230, P6, R238, R135, RZ ;  /* 0x00000087eee67210 */ /* 0x000fe20007fde0ff */
[----:B------:R-:W-:Y:S01]  /*b550*/  STL [R1+0x18], R8 ;  /* 0x0000180801007387 */ /* 0x000fe20000100800 */
[C---:B----4-:R-:W-:Y:S01]  /*b560*/  SHF.L.U64.HI R7, R5.reuse, 0x2, R250 ;  /* 0x0000000205077819 */ /* 0x050fe200000102fa */
[----:B------:R-:W-:Y:S01]  /*b570*/  IMAD.SHL.U32 R5, R5, 0x4, RZ ;  /* 0x0000000405057824 */ /* 0x000fe200078e00ff */
[----:B------:R-:W-:Y:S01]  /*b580*/  SHF.R.S32.HI R20, RZ, 0x1f, R241 ;  /* 0x0000001fff147819 */ /* 0x000fe200000114f1 */
[----:B------:R-:W-:Y:S01]  /*b590*/  IMAD R27, R240, c[0x0][0x188], RZ ;  /* 0x00006200f01b7a24 */ /* 0x000fe200078e02ff */
[C---:B------:R-:W-:Y:S01]  /*b5a0*/  IADD3 R228, P5, R238.reuse, R134, RZ ;  /* 0x00000086eee47210 */ /* 0x040fe20007fbe0ff */
[----:B------:R-:W4:Y:S01]  /*b5b0*/  LDL.LU R250, [R1+0x214] ;  /* 0x0002140001fa7983 */ /* 0x000f220000300800 */
[----:B------:R-:W-:-:S02]  /*b5c0*/  IADD3 R226, P1, R238, R3, RZ ;  /* 0x00000003eee27210 */ /* 0x000fc40007f3e0ff */
[-C--:B------:R-:W-:Y:S01]  /*b5d0*/  LEA.HI.X.SX32 R137, R137, R24.reuse, 0x1, P2 ;  /* 0x0000001889897211 */ /* 0x080fe200010f0eff */
[----:B------:R3:W-:Y:S01]  /*b5e0*/  STL [R1+0x14], R6 ;  /* 0x0000140601007387 */ /* 0x0007e20000100800 */
[-C--:B------:R-:W-:Y:S02]  /*b5f0*/  LEA.HI.X.SX32 R138, R138, R24.reuse, 0x1, P3 ;  /* 0x000000188a8a7211 */ /* 0x080fe400018f0eff */
[----:B------:R-:W-:Y:S01]  /*b600*/  IADD3 R220, P2, R238, R133, RZ ;  /* 0x00000085eedc7210 */ /* 0x000fe20007f5e0ff */
[----:B------:R-:W-:Y:S01]  /*b610*/  STL [R1+0x10], R7 ;  /* 0x0000100701007387 */ /* 0x000fe20000100800 */
[----:B------:R-:W-:Y:S01]  /*b620*/  LEA.HI.X.SX32 R136, R136, R24, 0x1, P0 ;  /* 0x0000001888887211 */ /* 0x000fe200000f0eff */
[----:B------:R-:W-:Y:S01]  /*b630*/  IMAD.MOV.U32 R215, RZ, RZ, c[0x0][0x188] ;  /* 0x00006200ffd77624 */ /* 0x000fe200078e00ff */
[C---:B------:R-:W-:Y:S02]  /*b640*/  IADD3 R222, P3, R238.reuse, R132, RZ ;  /* 0x00000084eede7210 */ /* 0x040fe40007f7e0ff */
[----:B------:R-:W-:-:S02]  /*b650*/  IADD3 R218, P0, R238, R2, RZ ;  /* 0x00000002eeda7210 */ /* 0x000fc40007f1e0ff */
[----:B------:R-:W-:Y:S02]  /*b660*/  LEA.HI.X.SX32 R135, R135, R24, 0x1, P6 ;  /* 0x0000001887877211 */ /* 0x000fe400030f0eff */
[----:B---3--:R-:W-:Y:S01]  /*b670*/  SHF.L.U64.HI R6, R4, 0x2, R246 ;  /* 0x0000000204067819 */ /* 0x008fe200000102f6 */
[----:B------:R-:W-:Y:S01]  /*b680*/  IMAD R33, R244, c[0x0][0x188], RZ ;  /* 0x00006200f4217a24 */ /* 0x000fe200078e02ff */
[----:B------:R-:W-:Y:S01]  /*b690*/  LEA.HI R21, R20, R241, RZ, 0x5 ;  /* 0x000000f114157211 */ /* 0x000fe200078f28ff */
[----:B------:R-:W3:Y:S01]  /*b6a0*/  LDL.LU R246, [R1+0x210] ;  /* 0x0002100001f67983 */ /* 0x000ee20000300800 */
[----:B------:R-:W-:Y:S02]  /*b6b0*/  IADD3 R216, P6, R238, R0, RZ ;  /* 0x00000000eed87210 */ /* 0x000fe40007fde0ff */
[----:B------:R-:W-:Y:S01]  /*b6c0*/  LEA.HI.X.SX32 R134, R134, R24, 0x1, P5 ;  /* 0x0000001886867211 */ /* 0x000fe200028f0eff */
[----:B------:R1:W-:Y:S01]  /*b6d0*/  STL [R1+0xc], R5 ;  /* 0x00000c0501007387 */ /* 0x0003e20000100800 */
[----:B------:R-:W-:Y:S01]  /*b6e0*/  IADD3 R214, P5, R238, R210, RZ ;  /* 0x000000d2eed67210 */ /* 0x000fe20007fbe0ff */
[----:B------:R-:W-:Y:S01]  /*b6f0*/  IMAD.SHL.U32 R25, R242, 0x2, RZ ;  /* 0x00000002f2197824 */ /* 0x000fe200078e00ff */
[----:B------:R-:W-:-:S02]  /*b700*/  LEA.HI.X.SX32 R241, R3, R24, 0x1, P1 ;  /* 0x0000001803f17211 */ /* 0x000fc400008f0eff */
[C---:B------:R-:W-:Y:S02]  /*b710*/  LOP3.LUT R209, R242.reuse, 0x3, RZ, 0xc0, !PT ;  /* 0x00000003f2d17812 */ /* 0x040fe400078ec0ff */
[C---:B------:R-:W-:Y:S02]  /*b720*/  LOP3.LUT R22, R242.reuse, 0x1c, RZ, 0xc0, !PT ;  /* 0x0000001cf2167812 */ /* 0x040fe400078ec0ff */
[----:B------:R-:W-:Y:S01]  /*b730*/  LOP3.LUT R20, R242, 0x7, RZ, 0xc0, !PT ;  /* 0x00000007f2147812 */ /* 0x000fe200078ec0ff */
[----:B-1----:R-:W-:Y:S01]  /*b740*/  IMAD.SHL.U32 R5, R4, 0x4, RZ ;  /* 0x0000000404057824 */ /* 0x002fe200078e00ff */
[C---:B------:R-:W-:Y:S02]  /*b750*/  IADD3 R224, P4, R238.reuse, R245, RZ ;  /* 0x000000f5eee07210 */ /* 0x040fe40007f9e0ff */
[-C--:B------:R-:W-:Y:S02]  /*b760*/  LEA.HI.X.SX32 R133, R133, R24.reuse, 0x1, P2 ;  /* 0x0000001885857211 */ /* 0x080fe400010f0eff */
[----:B------:R-:W-:Y:S01]  /*b770*/  IADD3 R244, P1, R238, R27, RZ ;  /* 0x0000001beef47210 */ /* 0x000fe20007f3e0ff */
[----:B------:R-:W-:Y:S01]  /*b780*/  IMAD.SHL.U32 R215, R215, 0x20, RZ ;  /* 0x00000020d7d77824 */ /* 0x000fe200078e00ff */
[----:B------:R-:W-:-:S02]  /*b790*/  LEA.HI.X.SX32 R132, R132, R24, 0x1, P3 ;  /* 0x0000001884847211 */ /* 0x000fc400018f0eff */
[----:B------:R-:W-:Y:S02]  /*b7a0*/  IADD3 R242, P2, R238, R29, RZ ;  /* 0x0000001deef27210 */ /* 0x000fe40007f5e0ff */
[-C--:B------:R-:W-:Y:S02]  /*b7b0*/  LEA.HI.X.SX32 R213, R2, R24.reuse, 0x1, P0 ;  /* 0x0000001802d57211 */ /* 0x080fe400000f0eff */
[----:B------:R-:W-:Y:S02]  /*b7c0*/  IADD3 R240, P3, R238, R31, RZ ;  /* 0x0000001feef07210 */ /* 0x000fe40007f7e0ff */
[-C--:B------:R-:W-:Y:S01]  /*b7d0*/  LEA.HI.X.SX32 R208, R0, R24.reuse, 0x1, P6 ;  /* 0x0000001800d07211 */ /* 0x080fe200030f0eff */
[----:B------:R-:W-:Y:S01]  /*b7e0*/  STL [R1+0x8], R6 ;  /* 0x0000080601007387 */ /* 0x000fe20000100800 */
[-C--:B------:R-:W-:Y:S02]  /*b7f0*/  LEA.HI.X.SX32 R206, R210, R24.reuse, 0x1, P5 ;  /* 0x00000018d2ce7211 */ /* 0x080fe400028f0eff */
[-C--:B------:R-:W-:Y:S01]  /*b800*/  LEA.HI.X.SX32 R245, R245, R24.reuse, 0x1, P4 ;  /* 0x00000018f5f57211 */ /* 0x080fe200020f0eff */
[----:B------:R-:W-:Y:S01]  /*b810*/  STL [R1+0x4], R5 ;  /* 0x0000040501007387 */ /* 0x000fe20000100800 */
[----:B------:R-:W-:-:S02]  /*b820*/  LEA.HI.X.SX32 R205, R27, R24, 0x1, P1 ;  /* 0x000000181bcd7211 */ /* 0x000fc400008f0eff */
[-C--:B------:R-:W-:Y:S02]  /*b830*/  LEA.HI.X.SX32 R204, R29, R24.reuse, 0x1, P2 ;  /* 0x000000181dcc7211 */ /* 0x080fe400010f0eff */
[----:B------:R-:W-:Y:S02]  /*b840*/  LEA.HI.X.SX32 R197, R31, R24, 0x1, P3 ;  /* 0x000000181fc57211 */ /* 0x000fe400018f0eff */
[----:B------:R-:W-:Y:S02]  /*b850*/  SHF.L.U64.HI R219, R218, 0x2, R213 ;  /* 0x00000002dadb7819 */ /* 0x000fe400000102d5 */
[----:B------:R-:W-:Y:S02]  /*b860*/  SHF.L.U64.HI R217, R216, 0x2, R208 ;  /* 0x00000002d8d97819 */ /* 0x000fe400000102d0 */
[----:B------:R-:W-:Y:S02]  /*b870*/  SHF.R.S32.HI R203, RZ, 0x1f, R215 ;  /* 0x0000001fffcb7819 */ /* 0x000fe400000114d7 */
[----:B------:R-:W-:-:S02]  /*b880*/  SHF.L.U64.HI R225, R224, 0x2, R245 ;  /* 0x00000002e0e17819 */ /* 0x000fc400000102f5 */
[----:B------:R-:W-:Y:S02]  /*b890*/  SHF.L.U64.HI R215, R214, 0x2, R206 ;  /* 0x00000002d6d77819 */ /* 0x000fe400000102ce */
[----:B------:R-:W-:Y:S02]  /*b8a0*/  SHF.L.U64.HI R245, R244, 0x2, R205 ;  /* 0x00000002f4f57819 */ /* 0x000fe400000102cd */
[----:B------:R-:W-:Y:S02]  /*b8b0*/  SHF.L.U64.HI R227, R226, 0x2, R241 ;  /* 0x00000002e2e37819 */ /* 0x000fe400000102f1 */
[----:B------:R-:W-:Y:S02]  /*b8c0*/  SHF.L.U64.HI R243, R242, 0x2, R204 ;  /* 0x00000002f2f37819 */ /* 0x000fe400000102cc */
[----:B------:R-:W-:Y:S02]  /*b8d0*/  SHF.L.U64.HI R241, R240, 0x2, R197 ;  /* 0x00000002f0f17819 */ /* 0x000fe400000102c5 */
[----:B--2---:R-:W-:-:S05]  /*b8e0*/  SHF.L.U64.HI R4, R252, 0x2, R229 ;  /* 0x00000002fc047819 */ /* 0x004fca00000102e5 */
[----:B------:R1:W-:Y:S04]  /*b8f0*/  STL [R1], R4 ;  /* 0x0000000401007387 */ /* 0x0003e80000100800 */
[----:B------:R2:W5:Y:S04]  /*b900*/  LDL.LU R213, [R1+0x20c] ;  /* 0x00020c0001d57983 */ /* 0x0005680000300800 */
[----:B------:R2:W5:Y:S04]  /*b910*/  LDL.LU R208, [R1+0x208] ;  /* 0x0002080001d07983 */ /* 0x0005680000300800 */
[----:B------:R2:W5:Y:S04]  /*b920*/  LDL.LU R206, [R1+0x204] ;  /* 0x0002040001ce7983 */ /* 0x0005680000300800 */
[----:B------:R2:W5:Y:S04]  /*b930*/  LDL.LU R205, [R1+0x200] ;  /* 0x0002000001cd7983 */ /* 0x0005680000300800 */
[----:B------:R2:W5:Y:S04]  /*b940*/  LDL.LU R204, [R1+0x1fc] ;  /* 0x0001fc0001cc7983 */ /* 0x0005680000300800 */
[----:B------:R2:W5:Y:S01]  /*b950*/  LDL.LU R197, [R1+0x1f8] ;  /* 0x0001f80001c57983 */ /* 0x0005620000300800 */
[----:B------:R-:W-:Y:S01]  /*b960*/  IADD3 R238, P4, R238, R33, RZ ;  /* 0x00000021eeee7210 */ /* 0x000fe20007f9e0ff */
[----:B------:R-:W-:-:S03]  /*b970*/  IMAD.MOV.U32 R211, RZ, RZ, c[0x0][0x188] ;  /* 0x00006200ffd37624 */ /* 0x000fc600078e00ff */
[----:B------:R-:W-:Y:S01]  /*b980*/  LEA.HI.X.SX32 R207, R33, R24, 0x1, P4 ;  /* 0x0000001821cf7211 */ /* 0x000fe200020f0eff */
[----:B------:R-:W-:-:S03]  /*b990*/  IMAD.SHL.U32 R211, R211, 0x20, RZ ;  /* 0x00000020d3d37824 */ /* 0x000fc600078e00ff */
[----:B------:R-:W-:Y:S02]  /*b9a0*/  SHF.L.U64.HI R239, R238, 0x2, R207 ;  /* 0x00000002eeef7819 */ /* 0x000fe400000102cf */
[----:B------:R-:W2:Y:S01]  /*b9b0*/  S2R R207, SR_TID.X ;  /* 0x0000000000cf7919 */ /* 0x000ea20000002100 */
[----:B-1----:R-:W-:Y:S01]  /*b9c0*/  SHF.L.U64.HI R4, R211, 0x2, R203 ;  /* 0x00000002d3047819 */ /* 0x002fe200000102cb */
[----:B------:R-:W-:Y:S02]  /*b9d0*/  IMAD.MOV.U32 R203, RZ, RZ, 0x1f ;  /* 0x0000001fffcb7424 */ /* 0x000fe400078e00ff */
[----:B------:R-:W-:-:S03]  /*b9e0*/  IMAD.SHL.U32 R0, R20, 0x10, RZ ;  /* 0x0000001014007824 */ /* 0x000fc600078e00ff */
[----:B------:R-:W-:Y:S01]  /*b9f0*/  IADD3 R203, R203, c[0x0][0x180], RZ ;  /* 0x00006000cbcb7a10 */ /* 0x000fe20007ffe0ff */
[----:B------:R-:W-:Y:S01]  /*ba00*/  IMAD R209, R209, 0x120, R22 ;  /* 0x00000120d1d17824 */ /* 0x000fe200078e0216 */
[----:B------:R-:W-:Y:S02]  /*ba10*/  SHF.R.S32.HI R22, RZ, 0x1f, R212 ;  /* 0x0000001fff167819 */ /* 0x000fe400000114d4 */
[----:B------:R-:W-:Y:S01]  /*ba20*/  SHF.R.S32.HI R211, RZ, 0x1f, R203 ;  /* 0x0000001fffd37819 */ /* 0x000fe200000114cb */
[----:B------:R-:W-:Y:S01]  /*ba30*/  IMAD.MOV.U32 R21, RZ, RZ, 0x14 ;  /* 0x00000014ff157424 */ /* 0x000fe200078e00ff */
[----:B------:R-:W-:Y:S01]  /*ba40*/  SHF.R.S32.HI R26, RZ, 0x1f, R196 ;  /* 0x0000001fff1a7819 */ /* 0x000fe200000114c4 */
[----:B------:R-:W-:Y:S01]  /*ba50*/  IMAD R210, R20, 0x4, R202 ;  /* 0x0000000414d27824 */ /* 0x000fe200078e02ca */
[----:B------:R-:W-:Y:S01]  /*ba60*/  LOP3.LUT R25, R0, 0x30, R25, 0x78, !PT ;  /* 0x0000003000197812 */ /* 0x000fe200078e7819 */
[----:B------:R-:W-:Y:S01]  /*ba70*/  IMAD R3, R22, 0x14, RZ ;  /* 0x0000001416037824 */ /* 0x000fe200078e02ff */
[----:B------:R-:W-:Y:S01]  /*ba80*/  LEA.HI R211, R211, R203, RZ, 0x5 ;  /* 0x000000cbd3d37211 */ /* 0x000fe200078f28ff */
[----:B------:R-:W-:Y:S01]  /*ba90*/  IMAD.WIDE.U32 R22, R212, R21, c[0x0][0x168] ;  /* 0x00005a00d4167625 */ /* 0x000fe200078e0015 */
[----:B------:R-:W-:-:S02]  /*baa0*/  SHF.R.S32.HI R201, RZ, 0x1f, R212 ;  /* 0x0000001fffc97819 */ /* 0x000fc400000114d4 */
[----:B------:R-:W-:Y:S01]  /*bab0*/  SHF.R.S32.HI R211, RZ, 0x5, R211 ;  /* 0x00000005ffd37819 */ /* 0x000fe200000114d3 */
[----:B------:R-:W-:Y:S01]  /*bac0*/  IMAD.WIDE.U32 R20, R196, R21, c[0x0][0x160] ;  /* 0x00005800c4147625 */ /* 0x000fe200078e0015 */
[----:B--2---:R-:W-:-:S03]  /*bad0*/  SHF.R.U32.HI R207, RZ, 0x6, R207 ;  /* 0x00000006ffcf7819 */ /* 0x004fc600000116cf */
[----:B------:R-:W-:Y:S02]  /*bae0*/  IMAD R35, R26, 0x14, RZ ;  /* 0x000000141a237824 */ /* 0x000fe400078e02ff */
[----:B------:R-:W-:Y:S01]  /*baf0*/  IMAD.U32 R210, R210, 0x20, R25 ;  /* 0x00000020d2d27824 */ /* 0x000fe200078e0019 */
[----:B----4-:R-:W-:Y:S01]  /*bb00*/  SHF.L.U64.HI R251, R250, 0x2, R231 ;  /* 0x00000002fafb7819 */ /* 0x010fe200000102e7 */
[----:B------:R-:W-:Y:S01]  /*bb10*/  IMAD.IADD R2, R23, 0x1, R3 ;  /* 0x0000000117027824 */ /* 0x000fe200078e0203 */
[----:B------:R-:W-:Y:S01]  /*bb20*/  SHF.L.U64.HI R249, R248, 0x2, R233 ;  /* 0x00000002f8f97819 */ /* 0x000fe200000102e9 */
[----:B------:R-:W-:Y:S01]  /*bb30*/  IMAD.MOV.U32 R0, RZ, RZ, R22 ;  /* 0x000000ffff007224 */ /* 0x000fe200078e0016 */
[----:B---3--:R-:W-:Y:S01]  /*bb40*/  SHF.L.U64.HI R247, R246, 0x2, R235 ;  /* 0x00000002f6f77819 */ /* 0x008fe200000102eb */
[----:B------:R-:W-:Y:S01]  /*bb50*/  IMAD.IADD R3, R21, 0x1, R35 ;  /* 0x0000000115037824 */ /* 0x000fe200078e0223 */
[----:B------:R-:W-:Y:S01]  /*bb60*/  SHF.L.U64.HI R5, R212, 0x2, R201 ;  /* 0x00000002d4057819 */ /* 0x000fe200000102c9 */
[----:B------:R-:W-:Y:S01]  /*bb70*/  IMAD.MOV.U32 R196, RZ, RZ, R20 ;  /* 0x000000ffffc47224 */ /* 0x000fe200078e0014 */
[----:B------:R-:W-:Y:S01]  /*bb80*/  SHF.L.U64.HI R237, R236, 0x2, R138 ;  /* 0x00000002eced7819 */ /* 0x000fe2000001028a */
[----:B------:R-:W-:Y:S01]  /*bb90*/  IMAD.MOV.U32 R202, RZ, RZ, 0x4 ;  /* 0x00000004ffca7424 */ /* 0x000fe200078e00ff */
[----:B------:R-:W-:Y:S01]  /*bba0*/  SHF.L.U64.HI R235, R234, 0x2, R137 ;  /* 0x00000002eaeb7819 */ /* 0x000fe20000010289 */
[----:B------:R-:W-:Y:S01]  /*bbb0*/  IMAD.MOV.U32 R198, RZ, RZ, -0x1 ;  /* 0xffffffffffc67424 */ /* 0x000fe200078e00ff */
[----:B------:R-:W-:Y:S01]  /*bbc0*/  SHF.L.U64.HI R233, R232, 0x2, R136 ;  /* 0x00000002e8e97819 */ /* 0x000fe20000010288 */
[----:B------:R-:W-:Y:S01]  /*bbd0*/  CS2R R160, SRZ ;  /* 0x0000000000a07805 */ /* 0x000fe2000001ff00 */
        /* <DEDUP_REMOVED lines=8> */
[C---:B------:R-:W-:Y:S01]  /*bc60*/  LOP3.LUT R5, R209.reuse, 0x20, RZ, 0x3c, !PT ;  /* 0x00000020d1057812 */ /* 0x040fe200078e3cff */
[----:B------:R-:W-:Y:S01]  /*bc70*/  CS2R R154, SRZ ;  /* 0x00000000009a7805 */ /* 0x000fe2000001ff00 */
[----:B------:R-:W-:Y:S01]  /*bc80*/  LOP3.LUT R4, R209, 0x40, RZ, 0x3c, !PT ;  /* 0x00000040d1047812 */ /* 0x000fe200078e3cff */
[----:B------:R-:W-:Y:S01]  /*bc90*/  CS2R R124, SRZ ;  /* 0x00000000007c7805 */ /* 0x000fe2000001ff00 */
        /* <DEDUP_REMOVED lines=48> */
[----:B------:R-:W-:Y:S01]  /*bfa0*/  IMAD.SHL.U32 R252, R252, 0x4, RZ ;  /* 0x00000004fcfc7824 */ /* 0x000fe200078e00ff */
[----:B------:R-:W-:Y:S01]  /*bfb0*/  SGXT.U32 R207, R207, 0x1 ;  /* 0x00000001cfcf781a */ /* 0x000fe20000000000 */
[----:B------:R-:W-:Y:S01]  /*bfc0*/  IMAD.SHL.U32 R250, R250, 0x4, RZ ;  /* 0x00000004fafa7824 */ /* 0x000fe200078e00ff */
[----:B------:R-:W-:Y:S01]  /*bfd0*/  CS2R R50, SRZ ;  /* 0x0000000000327805 */ /* 0x000fe2000001ff00 */
        /* <DEDUP_REMOVED lines=17> */
[----:B------:R-:W-:Y:S01]  /*c0f0*/  LOP3.LUT R6, R209, 0x60, RZ, 0x3c, !PT ;  /* 0x00000060d1067812 */ /* 0x000fe200078e3cff */
[----:B------:R-:W-:Y:S01]  /*c100*/  IMAD.SHL.U32 R222, R222, 0x4, RZ ;  /* 0x00000004dede7824 */ /* 0x000fe200078e00ff */
[----:B------:R-:W-:Y:S01]  /*c110*/  IADD3 R5, R211, -0x5, RZ ;  /* 0xfffffffbd3057810 */ /* 0x000fe20007ffe0ff */
[----:B------:R-:W-:Y:S01]  /*c120*/  IMAD.SHL.U32 R220, R220, 0x4, RZ ;  /* 0x00000004dcdc7824 */ /* 0x000fe200078e00ff */
[----:B------:R-:W-:Y:S01]  /*c130*/  LOP3.LUT R4, R210, 0x40, RZ, 0x3c, !PT ;  /* 0x00000040d2047812 */ /* 0x000fe200078e3cff */
[----:B------:R-:W-:-:S02]  /*c140*/  IMAD.SHL.U32 R218, R218, 0x4, RZ ;  /* 0x00000004dada7824 */ /* 0x000fc400078e00ff */
[----:B------:R-:W-:Y:S02]  /*c150*/  IMAD.SHL.U32 R216, R216, 0x4, RZ ;  /* 0x00000004d8d87824 */ /* 0x000fe400078e00ff */
[----:B------:R-:W-:Y:S02]  /*c160*/  IMAD.SHL.U32 R214, R214, 0x4, RZ ;  /* 0x00000004d6d67824 */ /* 0x000fe400078e00ff */
[----:B------:R-:W-:Y:S02]  /*c170*/  IMAD.SHL.U32 R244, R244, 0x4, RZ ;  /* 0x00000004f4f47824 */ /* 0x000fe400078e00ff */
[----:B------:R-:W-:Y:S02]  /*c180*/  IMAD.SHL.U32 R242, R242, 0x4, RZ ;  /* 0x00000004f2f27824 */ /* 0x000fe400078e00ff */
[----:B------:R-:W-:Y:S02]  /*c190*/  IMAD.SHL.U32 R240, R240, 0x4, RZ ;  /* 0x00000004f0f07824 */ /* 0x000fe400078e00ff */
[----:B------:R-:W-:Y:S01]  /*c1a0*/  IMAD.SHL.U32 R238, R238, 0x4, RZ ;  /* 0x00000004eeee7824 */ /* 0x000fe200078e00ff */
[----:B------:R-:W-:-:S02]  /*c1b0*/  UIADD3 UR5, UR5, -0xa0, URZ ;  /* 0xffffff6005057890 */ /* 0x000fc4000fffe03f */
[----:B------:R-:W-:Y:S02]  /*c1c0*/  UMOV UR4, URZ ;  /* 0x0000003f00047c82 */ /* 0x000fe40008000000 */
.L_x_1:
[----:B------:R-:W-:-:S04]  /*c1d0*/  DEPBAR.LE SB0, 0x8 ;  /* 0x000082000000791a */ /* 0x000fc80000000000 */
[----:B------:R-:W-:Y:S02]  /*c1e0*/  IADD3 R198, R198, 0x1, RZ ;  /* 0x00000001c6c67810 */ /* 0x000fe40007ffe0ff */
[C---:B---3--:R-:W-:Y:S01]  /*c1f0*/  LOP3.LUT R5, R209.reuse, 0x40, RZ, 0x3c, !PT ;  /* 0x00000040d1057812 */ /* 0x048fe200078e3cff */
[----:B------:R-:W-:Y:S01]  /*c200*/  BAR.SYNC.DEFER_BLOCKING 0x0 ;  /* 0x0000000000007b1d */ /* 0x000fe20000010000 */
[C---:B------:R-:W-:Y:S02]  /*c210*/  ISETP.GT.AND P0, PT, R198.reuse, 0x4, PT ;  /* 0x00000004c600780c */ /* 0x040fe40003f04270 */
[C---:B------:R-:W-:Y:S02]  /*c220*/  LOP3.LUT R4, R209.reuse, 0x60, RZ, 0x3c, !PT ;  /* 0x00000060d1047812 */ /* 0x040fe400078e3cff */
[----:B------:R-:W-:Y:S02]  /*c230*/  SEL R198, R198, RZ, !P0 ;  /* 0x000000ffc6c67207 */ /* 0x000fe40004000000 */
[----:B------:R-:W-:-:S02]  /*c240*/  LOP3.LUT R6, R209, 0x20, RZ, 0x3c, !PT ;  /* 0x00000020d1067812 */ /* 0x000fc400078e3cff */
[C---:B------:R-:W-:Y:S01]  /*c250*/  ISETP.GE.AND P1, PT, R207.reuse, UR5, PT ;  /* 0x00000005cf007c0c */ /* 0x040fe2000bf26270 */
[----:B------:R-:W-:Y:S01]  /*c260*/  IMAD R164, R198, 0x8000, R210 ;  /* 0x00008000c6a47824 */ /* 0x000fe200078e02d2 */
[----:B------:R-:W-:Y:S01]  /*c270*/  IADD3 R202, R202, 0x1, RZ ;  /* 0x00000001caca7810 */ /* 0x000fe20007ffe0ff */
[C---:B------:R-:W-:Y:S02]  /*c280*/  IMAD R201, R198.reuse, 0x2000, R5 ;  /* 0x00002000c6c97824 */ /* 0x040fe400078e0205 */
[C---:B------:R-:W-:Y:S02]  /*c290*/  IMAD R200, R198.reuse, 0x2000, R4 ;  /* 0x00002000c6c87824 */ /* 0x040fe400078e0204 */
[C---:B------:R-:W-:Y:S02]  /*c2a0*/  IMAD R203, R198.reuse, 0x2000, R209 ;  /* 0x00002000c6cb7824 */ /* 0x040fe400078e02d1 */
[----:B------:R-:W-:Y:S01]  /*c2b0*/  IMAD R199, R198, 0x2000, R6 ;  /* 0x00002000c6c77824 */ /* 0x000fe200078e0206 */
[----:B------:R-:W-:Y:S04]  /*c2c0*/  LDS R172, [R201+0x28000] ;  /* 0x02800000c9ac7984 */ /* 0x000fe80000000800 */
[----:B------:R-:W-:Y:S04]  /*c2d0*/  LDS R174, [R201+0x28400] ;  /* 0x02840000c9ae7984 */ /* 0x000fe80000000800 */
[----:B------:R-:W-:Y:S04]  /*c2e0*/  LDS R173, [R200+0x28000] ;  /* 0x02800000c8ad7984 */ /* 0x000fe80000000800 */
[----:B------:R-:W-:Y:S04]  /*c2f0*/  LDS R175, [R200+0x28400] ;  /* 0x02840000c8af7984 */ /* 0x000fe80000000800 */
[----:B------:R-:W1:Y:S04]  /*c300*/  LDSM.16.M88.4 R16, [R164+0x1000] ;  /* 0x00100000a410783b */ /* 0x000e680000000200 */
[----:B------:R-:W-:Y:S04]  /*c310*/  LDS R136, [R203+0x28080] ;  /* 0x02808000cb887984 */ /* 0x000fe80000000800 */
[----:B------:R-:W-:Y:S04]  /*c320*/  LDS R138, [R203+0x28480] ;  /* 0x02848000cb8a7984 */ /* 0x000fe80000000800 */
[----:B------:R-:W-:Y:S04]  /*c330*/  LDS R137, [R199+0x28080] ;  /* 0x02808000c7897984 */ /* 0x000fe80000000800 */
[----:B------:R-:W2:Y:S04]  /*c340*/  LDS R139, [R199+0x28480] ;  /* 0x02848000c78b7984 */ /* 0x000ea80000000800 */
[----:B------:R-:W-:Y:S04]  /*c350*/  LDS R132, [R201+0x28080] ;  /* 0x02808000c9847984 */ /* 0x000fe80000000800 */
[----:B------:R-:W-:Y:S04]  /*c360*/  LDS R134, [R201+0x28480] ;  /* 0x02848000c9867984 */ /* 0x000fe80000000800 */
[----:B------:R-:W-:Y:S04]  /*c370*/  LDS R133, [R200+0x28080] ;  /* 0x02808000c8857984 */ /* 0x000fe80000000800 */
[----:B------:R-:W-:Y:S04]  /*c380*/  LDS R135, [R200+0x28480] ;  /* 0x02848000c8877984 */ /* 0x000fe80000000800 */
[----:B------:R-:W3:Y:S04]  /*c390*/  LDSM.16.M88.4 R4, [R164] ;  /* 0x00000000a404783b */ /* 0x000ee80000000200 */
[----:B------:R-:W4:Y:S01]  /*c3a0*/  LDSM.16.M88.4 R12, [R164+0x2000] ;  /* 0x00200000a40c783b */ /* 0x000f220000000200 */
[-C--:B-1----:R-:W-:Y:S03]  /*c3b0*/  HMMA.1688.F32.TF32 R36, R172, R16.reuse, R32 ;  /* 0x00000010ac24723c */ /* 0x082fe60000081020 */
[----:B------:R-:W-:Y:S04]  /*c3c0*/  LDSM.16.M88.4 R8, [R164+0x3000] ;  /* 0x00300000a408783b */ /* 0x000fe80000000200 */
[----:B------:R-:W-:Y:S04]  /*c3d0*/  LDSM.16.M88.4 R140, [R164+0x4000] ;  /* 0x00400000a48c783b */ /* 0x000fe80000000200 */
[----:B------:R-:W-:Y:S04]  /*c3e0*/  LDSM.16.M88.4 R144, [R164+0x5000] ;  /* 0x00500000a490783b */ /* 0x000fe80000000200 */
[----:B------:R-:W-:Y:S01]  /*c3f0*/  LDSM.16.M88.4 R148, [R164+0x6000] ;  /* 0x00600000a494783b */ /* 0x000fe20000000200 */
[C---:B--2---:R-:W-:Y:S03]  /*c400*/  HMMA.1688.F32.TF32 R32, R136.reuse, R16, R28 ;  /* 0x000000108820723c */ /* 0x044fe6000008101c */
[----:B------:R-:W-:Y:S04]  /*c410*/  LDS R180, [R203+0x28000] ;  /* 0x02800000cbb47984 */ /* 0x000fe80000000800 */
[----:B------:R-:W-:Y:S04]  /*c420*/  LDS R182, [R203+0x28400] ;  /* 0x02840000cbb67984 */ /* 0x000fe80000000800 */
[----:B------:R-:W-:Y:S04]  /*c430*/  LDS R181, [R199+0x28000] ;  /* 0x02800000c7b57984 */ /* 0x000fe80000000800 */
[----:B------:R-:W1:Y:S04]  /*c440*/  LDS R183, [R199+0x28400] ;  /* 0x02840000c7b77984 */ /* 0x000e680000000800 */
[----:B------:R-:W2:Y:S01]  /*c450*/  LDSM.16.M88.4 R164, [R164+0x7000] ;  /* 0x00700000a4a4783b */ /* 0x000ea20000000200 */
[----:B---3--:R-:W-:Y:S08]  /*c460*/  HMMA.1688.F32.TF32 R60, R136, R4, R20 ;  /* 0x00000004883c723c */ /* 0x008ff00000081014 */
[C---:B----4-:R-:W-:Y:S08]  /*c470*/  HMMA.1688.F32.TF32 R28, R132.reuse, R12, R168 ;  /* 0x0000000c841c723c */ /* 0x050ff000000810a8 */
[C---:B------:R-:W-:Y:S08]  /*c480*/  HMMA.1688.F32.TF32 R176, R132.reuse, R4, R176 ;  /* 0x0000000484b0723c */ /* 0x040ff000000810b0 */
[----:B------:R-:W-:Y:S01]  /*c490*/  HMMA.1688.F32.TF32 R20, R132, R16, R184 ;  /* 0x000000108414723c */ /* 0x000fe200000810b8 */
[----:B------:R-:W-:Y:S04]  /*c4a0*/  LDS R184, [R203+0x29000] ;  /* 0x02900000cbb87984 */ /* 0x000fe80000000800 */
[----:B------:R-:W-:Y:S03]  /*c4b0*/  LDS R186, [R203+0x29400] ;  /* 0x02940000cbba7984 */ /* 0x000fe60000000800 */
[----:B------:R-:W-:Y:S01]  /*c4c0*/  HMMA.1688.F32.TF32 R40, R136, R12, R40 ;  /* 0x0000000c8828723c */ /* 0x000fe20000081028 */
[----:B------:R-:W-:Y:S04]  /*c4d0*/  LDS R185, [R199+0x29000] ;  /* 0x02900000c7b97984 */ /* 0x000fe80000000800 */
[----:B------:R-:W-:Y:S03]  /*c4e0*/  LDS R187, [R199+0x29400] ;  /* 0x02940000c7bb7984 */ /* 0x000fe60000000800 */
[C---:B-1----:R-:W-:Y:S08]  /*c4f0*/  HMMA.1688.F32.TF32 R160, R180.reuse, R4, R160 ;  /* 0x00000004b4a0723c */ /* 0x042ff000000810a0 */
[C---:B------:R-:W-:Y:S08]  /*c500*/  HMMA.1688.F32.TF32 R156, R180.reuse, R16, R156 ;  /* 0x00000010b49c723c */ /* 0x040ff0000008109c */
[C---:B------:R-:W-:Y:S08]  /*c510*/  HMMA.1688.F32.TF32 R152, R180.reuse, R12, R152 ;  /* 0x0000000cb498723c */ /* 0x040ff00000081098 */
[-C--:B------:R-:W-:Y:S08]  /*c520*/  HMMA.1688.F32.TF32 R124, R180, R8.reuse, R124 ;  /* 0x00000008b47c723c */ /* 0x080ff0000008107c */
[-C--:B------:R-:W-:Y:S08]  /*c530*/  HMMA.1688.F32.TF32 R52, R136, R8.reuse, R52 ;  /* 0x000000088834723c */ /* 0x080ff00000081034 */
[----:B------:R-:W-:Y:S08]  /*c540*/  HMMA.1688.F32.TF32 R48, R132, R8, R48 ;  /* 0x000000088430723c */ /* 0x000ff00000081030 */
[C---:B------:R-:W-:Y:S01]  /*c550*/  HMMA.1688.F32.TF32 R168, R180.reuse, R140, R120 ;  /* 0x0000008cb4a8723c */ /* 0x040fe20000081078 */
[----:B------:R-:W-:Y:S04]  /*c560*/  LDS R120, [R201+0x28880] ;  /* 0x02888000c9787984 */ /* 0x000fe80000000800 */
[----:B------:R-:W-:Y:S03]  /*c570*/  LDS R122, [R201+0x28c80] ;  /* 0x028c8000c97a7984 */ /* 0x000fe60000000800 */
[C---:B------:R-:W-:Y:S01]  /*c580*/  HMMA.1688.F32.TF32 R96, R180.reuse, R144, R96 ;  /* 0x00000090b460723c */ /* 0x040fe20000081060 */
[----:B------:R-:W-:Y:S04]  /*c590*/  LDS R121, [R200+0x28880] ;  /* 0x02888000c8797984 */ /* 0x000fe80000000800 */
[----:B------:R-:W-:Y:S03]  /*c5a0*/  LDS R123, [R200+0x28c80] ;  /* 0x028c8000c87b7984 */ /* 0x000fe60000000800 */
[C---:B------:R-:W-:Y:S08]  /*c5b0*/  HMMA.1688.F32.TF32 R92, R180.reuse, R148, R92 ;  /* 0x00000094b45c723c */ /* 0x040ff0000008105c */
[----:B--2---:R-:W-:Y:S01]  /*c5c0*/  HMMA.1688.F32.TF32 R88, R180, R164, R88 ;  /* 0x000000a4b458723c */ /* 0x004fe20000081058 */
[----:B------:R-:W-:Y:S04]  /*c5d0*/  LDS R180, [R203+0x28800] ;  /* 0x02880000cbb47984 */ /* 0x000fe80000000800 */
[----:B------:R-:W-:Y:S03]  /*c5e0*/  LDS R182, [R203+0x28c00] ;  /* 0x028c0000cbb67984 */ /* 0x000fe60000000800 */
[C---:B------:R-:W-:Y:S01]  /*c5f0*/  HMMA.1688.F32.TF32 R108, R136.reuse, R140, R108 ;  /* 0x0000008c886c723c */ /* 0x040fe2000008106c */
[----:B------:R-:W-:Y:S04]  /*c600*/  LDS R181, [R199+0x28800] ;  /* 0x02880000c7b57984 */ /* 0x000fe80000000800 */
[----:B------:R-:W1:Y:S03]  /*c610*/  LDS R183, [R199+0x28c00] ;  /* 0x028c0000c7b77984 */ /* 0x000e660000000800 */
[C---:B------:R-:W-:Y:S08]  /*c620*/  HMMA.1688.F32.TF32 R112, R136.reuse, R144, R112 ;  /* 0x000000908870723c */ /* 0x040ff00000081070 */
[C---:B------:R-:W-:Y:S08]  /*c630*/  HMMA.1688.F32.TF32 R116, R136.reuse, R148, R116 ;  /* 0x000000948874723c */ /* 0x040ff00000081074 */
[----:B------:R-:W-:Y:S01]  /*c640*/  HMMA.1688.F32.TF32 R128, R136, R164, R128 ;  /* 0x000000a48880723c */ /* 0x000fe20000081080 */
[----:B------:R-:W-:Y:S04]  /*c650*/  LDS R136, [R203+0x28880] ;  /* 0x02888000cb887984 */ /* 0x000fe80000000800 */
[----:B------:R-:W-:Y:S03]  /*c660*/  LDS R138, [R203+0x28c80] ;  /* 0x028c8000cb8a7984 */ /* 0x000fe60000000800 */
[C---:B------:R-:W-:Y:S01]  /*c670*/  HMMA.1688.F32.TF32 R64, R132.reuse, R140, R64 ;  /* 0x0000008c8440723c */ /* 0x040fe20000081040 */
[----:B------:R-:W-:Y:S04]  /*c680*/  LDS R137, [R199+0x28880] ;  /* 0x02888000c7897984 */ /* 0x000fe80000000800 */
[----:B------:R-:W2:Y:S03]  /*c690*/  LDS R139, [R199+0x28c80] ;  /* 0x028c8000c78b7984 */ /* 0x000ea60000000800 */
[C---:B------:R-:W-:Y:S08]  /*c6a0*/  HMMA.1688.F32.TF32 R68, R132.reuse, R144, R68 ;  /* 0x000000908444723c */ /* 0x040ff00000081044 */
[C---:B------:R-:W-:Y:S08]  /*c6b0*/  HMMA.1688.F32.TF32 R72, R132.reuse, R148, R72 ;  /* 0x000000948448723c */ /* 0x040ff00000081048 */
[-C--:B------:R-:W-:Y:S01]  /*c6c0*/  HMMA.1688.F32.TF32 R76, R132, R164.reuse, R76 ;  /* 0x000000a4844c723c */ /* 0x080fe2000008104c */
[----:B------:R-:W-:Y:S04]  /*c6d0*/  LDS R132, [R201+0x28800] ;  /* 0x02880000c9847984 */ /* 0x000fe80000000800 */
[----:B------:R-:W-:Y:S03]  /*c6e0*/  LDS R134, [R201+0x28c00] ;  /* 0x028c0000c9867984 */ /* 0x000fe60000000800 */
[C---:B------:R-:W-:Y:S01]  /*c6f0*/  HMMA.1688.F32.TF32 R104, R172.reuse, R164, R104 ;  /* 0x000000a4ac68723c */ /* 0x040fe20000081068 */
[----:B------:R-:W-:Y:S04]  /*c700*/  LDS R133, [R200+0x28800] ;  /* 0x02880000c8857984 */ /* 0x000fe80000000800 */
[----:B------:R-:W3:Y:S03]  /*c710*/  LDS R135, [R200+0x28c00] ;  /* 0x028c0000c8877984 */ /* 0x000ee60000000800 */
[C---:B------:R-:W-:Y:S08]  /*c720*/  HMMA.1688.F32.TF32 R80, R172.reuse, R140, R80 ;  /* 0x0000008cac50723c */ /* 0x040ff00000081050 */
[C---:B------:R-:W-:Y:S08]  /*c730*/  HMMA.1688.F32.TF32 R84, R172.reuse, R144, R84 ;  /* 0x00000090ac54723c */ /* 0x040ff00000081054 */
[C---:B------:R-:W-:Y:S08]  /*c740*/  HMMA.1688.F32.TF32 R100, R172.reuse, R148, R100 ;  /* 0x00000094ac64723c */ /* 0x040ff00000081064 */
[C---:B------:R-:W-:Y:S07]  /*c750*/  HMMA.1688.F32.TF32 R24, R172.reuse, R4, R24 ;  /* 0x00000004ac18723c */ /* 0x040fee0000081018 */
[----:B------:R-:W-:Y:S01]  /*c760*/  LOP3.LUT R5, R210, 0x40, RZ, 0x3c, !PT ;  /* 0x00000040d2057812 */ /* 0x000fe200078e3cff */
[C---:B------:R-:W-:Y:S08]  /*c770*/  HMMA.1688.F32.TF32 R44, R172.reuse, R12, R44 ;  /* 0x0000000cac2c723c */ /* 0x040ff0000008102c */
[----:B------:R-:W-:Y:S08]  /*c780*/  HMMA.1688.F32.TF32 R56, R172, R8, R56 ;  /* 0x00000008ac38723c */ /* 0x000ff00000081038 */
[-C--:B-1----:R-:W-:Y:S08]  /*c790*/  HMMA.1688.F32.TF32 R88, R180, R166.reuse, R88 ;  /* 0x000000a6b458723c */ /* 0x082ff00000081058 */
[-C--:B--2---:R-:W-:Y:S08]  /*c7a0*/  HMMA.1688.F32.TF32 R128, R136, R166.reuse, R128 ;  /* 0x000000a68880723c */ /* 0x084ff00000081080 */
[-C--:B---3--:R-:W-:Y:S08]  /*c7b0*/  HMMA.1688.F32.TF32 R104, R132, R166.reuse, R104 ;  /* 0x000000a68468723c */ /* 0x088ff00000081068 */
[----:B------:R-:W-:Y:S07]  /*c7c0*/  HMMA.1688.F32.TF32 R164, R120, R166, R76 ;  /* 0x000000a678a4723c */ /* 0x000fee000008104c */
[----:B------:R-:W-:Y:S01]  /*c7d0*/  IMAD R76, R198, 0x8000, R5 ;  /* 0x00008000c64c7824 */ /* 0x000fe200078e0205 */
[C---:B------:R-:W-:Y:S08]  /*c7e0*/  HMMA.1688.F32.TF32 R160, R180.reuse, R6, R160 ;  /* 0x00000006b4a0723c */ /* 0x040ff000000810a0 */
[C---:B------:R-:W-:Y:S08]  /*c7f0*/  HMMA.1688.F32.TF32 R156, R180.reuse, R18, R156 ;  /* 0x00000012b49c723c */ /* 0x040ff0000008109c */
[C---:B------:R-:W-:Y:S08]  /*c800*/  HMMA.1688.F32.TF32 R152, R180.reuse, R14, R152 ;  /* 0x0000000eb498723c */ /* 0x040ff00000081098 */
[C---:B------:R-:W-:Y:S08]  /*c810*/  HMMA.1688.F32.TF32 R124, R180.reuse, R10, R124 ;  /* 0x0000000ab47c723c */ /* 0x040ff0000008107c */
[C---:B------:R-:W-:Y:S01]  /*c820*/  HMMA.1688.F32.TF32 R172, R180.reuse, R142, R168 ;  /* 0x0000008eb4ac723c */ /* 0x040fe200000810a8 */
[----:B------:R-:W-:Y:S04]  /*c830*/  LDS R168, [R201+0x29080] ;  /* 0x02908000c9a87984 */ /* 0x000fe80000000800 */
[----:B------:R-:W-:Y:S03]  /*c840*/  LDS R170, [R201+0x29480] ;  /* 0x02948000c9aa7984 */ /* 0x000fe60000000800 */
[C---:B------:R-:W-:Y:S01]  /*c850*/  HMMA.1688.F32.TF32 R96, R180.reuse, R146, R96 ;  /* 0x00000092b460723c */ /* 0x040fe20000081060 */
[----:B------:R-:W-:Y:S04]  /*c860*/  LDS R169, [R200+0x29080] ;  /* 0x02908000c8a97984 */ /* 0x000fe80000000800 */
[----:B------:R-:W-:Y:S03]  /*c870*/  LDS R171, [R200+0x29480] ;  /* 0x02948000c8ab7984 */ /* 0x000fe60000000800 */
[----:B------:R-:W-:Y:S08]  /*c880*/  HMMA.1688.F32.TF32 R92, R180, R150, R92 ;  /* 0x00000096b45c723c */ /* 0x000ff0000008105c */
[C---:B------:R-:W-:Y:S08]  /*c890*/  HMMA.1688.F32.TF32 R108, R136.reuse, R142, R108 ;  /* 0x0000008e886c723c */ /* 0x040ff0000008106c */
[C---:B------:R-:W-:Y:S08]  /*c8a0*/  HMMA.1688.F32.TF32 R112, R136.reuse, R146, R112 ;  /* 0x000000928870723c */ /* 0x040ff00000081070 */
[----:B------:R-:W-:Y:S08]  /*c8b0*/  HMMA.1688.F32.TF32 R116, R136, R150, R116 ;  /* 0x000000968874723c */ /* 0x000ff00000081074 */
[C---:B------:R-:W-:Y:S08]  /*c8c0*/  HMMA.1688.F32.TF32 R80, R132.reuse, R142, R80 ;  /* 0x0000008e8450723c */ /* 0x040ff00000081050 */
[C---:B------:R-:W-:Y:S08]  /*c8d0*/  HMMA.1688.F32.TF32 R84, R132.reuse, R146, R84 ;  /* 0x000000928454723c */ /* 0x040ff00000081054 */
[----:B------:R-:W-:Y:S08]  /*c8e0*/  HMMA.1688.F32.TF32 R100, R132, R150, R100 ;  /* 0x000000968464723c */ /* 0x000ff00000081064 */
[C---:B------:R-:W-:Y:S08]  /*c8f0*/  HMMA.1688.F32.TF32 R60, R136.reuse, R6, R60 ;  /* 0x00000006883c723c */ /* 0x040ff0000008103c */
[C---:B------:R-:W-:Y:S08]  /*c900*/  HMMA.1688.F32.TF32 R32, R136.reuse, R18, R32 ;  /* 0x000000128820723c */ /* 0x040ff00000081020 */
[C---:B------:R-:W-:Y:S08]  /*c910*/  HMMA.1688.F32.TF32 R40, R136.reuse, R14, R40 ;  /* 0x0000000e8828723c */ /* 0x040ff00000081028 */
[----:B------:R-:W-:Y:S01]  /*c920*/  HMMA.1688.F32.TF32 R52, R136, R10, R52 ;  /* 0x0000000a8834723c */ /* 0x000fe20000081034 */
[----:B------:R-:W-:Y:S04]  /*c930*/  LDS R136, [R201+0x29000] ;  /* 0x02900000c9887984 */ /* 0x000fe80000000800 */
[----:B------:R-:W-:Y:S03]  /*c940*/  LDS R138, [R201+0x29400] ;  /* 0x02940000c98a7984 */ /* 0x000fe60000000800 */
[C---:B------:R-:W-:Y:S01]  /*c950*/  HMMA.1688.F32.TF32 R24, R132.reuse, R6, R24 ;  /* 0x000000068418723c */ /* 0x040fe20000081018 */
[----:B------:R-:W-:Y:S04]  /*c960*/  LDS R137, [R200+0x29000] ;  /* 0x02900000c8897984 */ /* 0x000fe80000000800 */
[----:B------:R-:W-:Y:S03]  /*c970*/  LDS R139, [R200+0x29400] ;  /* 0x02940000c88b7984 */ /* 0x000fe60000000800 */
[C---:B------:R-:W-:Y:S08]  /*c980*/  HMMA.1688.F32.TF32 R36, R132.reuse, R18, R36 ;  /* 0x000000128424723c */ /* 0x040ff00000081024 */
[C---:B------:R-:W-:Y:S08]  /*c990*/  HMMA.1688.F32.TF32 R44, R132.reuse, R14, R44 ;  /* 0x0000000e842c723c */ /* 0x040ff0000008102c */
[----:B------:R-:W-:Y:S01]  /*c9a0*/  HMMA.1688.F32.TF32 R56, R132, R10, R56 ;  /* 0x0000000a8438723c */ /* 0x000fe20000081038 */
[----:B------:R-:W-:Y:S04]  /*c9b0*/  LDS R132, [R203+0x29080] ;  /* 0x02908000cb847984 */ /* 0x000fe80000000800 */
[----:B------:R-:W-:Y:S03]  /*c9c0*/  LDS R134, [R203+0x29480] ;  /* 0x02948000cb867984 */ /* 0x000fe60000000800 */
[C---:B------:R-:W-:Y:S01]  /*c9d0*/  HMMA.1688.F32.TF32 R176, R120.reuse, R6, R176 ;  /* 0x0000000678b0723c */ /* 0x040fe200000810b0 */
[----:B------:R-:W-:Y:S04]  /*c9e0*/  LDSM.16.M88.4 R4, [R76] ;  /* 0x000000004c04783b */ /* 0x000fe80000000200 */
[----:B------:R-:W-:Y:S03]  /*c9f0*/  LDS R133, [R199+0x29080] ;  /* 0x02908000c7857984 */ /* 0x000fe60000000800 */
[C---:B------:R-:W-:Y:S01]  /*ca00*/  HMMA.1688.F32.TF32 R192, R120.reuse, R18, R20 ;  /* 0x0000001278c0723c */ /* 0x040fe20000081014 */
[----:B------:R-:W-:Y:S04]  /*ca10*/  LDSM.16.M88.4 R16, [R76+0x3000] ;  /* 0x003000004c10783b */ /* 0x000fe80000000200 */
[----:B------:R-:W1:Y:S03]  /*ca20*/  LDS R135, [R199+0x29480] ;  /* 0x02948000c7877984 */ /* 0x000e660000000800 */
[C---:B------:R-:W-:Y:S01]  /*ca30*/  HMMA.1688.F32.TF32 R188, R120.reuse, R14, R28 ;  /* 0x0000000e78bc723c */ /* 0x040fe2000008101c */
[----:B------:R-:W2:Y:S07]  /*ca40*/  LDSM.16.M88.4 R12, [R76+0x2000] ;  /* 0x002000004c0c783b */ /* 0x000eae0000000200 */
[C---:B------:R-:W-:Y:S01]  /*ca50*/  HMMA.1688.F32.TF32 R180, R120.reuse, R10, R48 ;  /* 0x0000000a78b4723c */ /* 0x040fe20000081030 */
[----:B------:R-:W3:Y:S07]  /*ca60*/  LDSM.16.M88.4 R8, [R76+0x1000] ;  /* 0x001000004c08783b */ /* 0x000eee0000000200 */
[C---:B------:R-:W-:Y:S01]  /*ca70*/  HMMA.1688.F32.TF32 R140, R120.reuse, R142, R64 ;  /* 0x0000008e788c723c */ /* 0x040fe20000081040 */
[----:B------:R-:W4:Y:S07]  /*ca80*/  LDSM.16.M88.4 R64, [R76+0x4000] ;  /* 0x004000004c40783b */ /* 0x000f2e0000000200 */
[C---:B------:R-:W-:Y:S01]  /*ca90*/  HMMA.1688.F32.TF32 R144, R120.reuse, R146, R68 ;  /* 0x000000927890723c */ /* 0x040fe20000081044 */
[----:B------:R-:W4:Y:S07]  /*caa0*/  LDSM.16.M88.4 R68, [R76+0x5000] ;  /* 0x005000004c44783b */ /* 0x000f2e0000000200 */
[----:B------:R-:W-:Y:S01]  /*cab0*/  HMMA.1688.F32.TF32 R148, R120, R150, R72 ;  /* 0x000000967894723c */ /* 0x000fe20000081048 */
[----:B------:R-:W4:Y:S04]  /*cac0*/  LDSM.16.M88.4 R72, [R76+0x6000] ;  /* 0x006000004c48783b */ /* 0x000f280000000200 */
[----:B------:R-:W4:Y:S03]  /*cad0*/  LDSM.16.M88.4 R76, [R76+0x7000] ;  /* 0x007000004c4c783b */ /* 0x000f260000000200 */
[C---:B-1----:R-:W-:Y:S08]  /*cae0*/  HMMA.1688.F32.TF32 R20, R132.reuse, R4, R60 ;  /* 0x000000048414723c */ /* 0x042ff0000008103c */
[C---:B--2---:R-:W-:Y:S08]  /*caf0*/  HMMA.1688.F32.TF32 R40, R132.reuse, R12, R40 ;  /* 0x0000000c8428723c */ /* 0x044ff00000081028 */
[C---:B---3--:R-:W-:Y:S08]  /*cb00*/  HMMA.1688.F32.TF32 R28, R132.reuse, R8, R32 ;  /* 0x00000008841c723c */ /* 0x048ff00000081020 */
[C---:B------:R-:W-:Y:S08]  /*cb10*/  HMMA.1688.F32.TF32 R52, R132.reuse, R16, R52 ;  /* 0x000000108434723c */ /* 0x040ff00000081034 */
[C---:B----4-:R-:W-:Y:S08]  /*cb20*/  HMMA.1688.F32.TF32 R108, R132.reuse, R64, R108 ;  /* 0x00000040846c723c */ /* 0x050ff0000008106c */
[C---:B------:R-:W-:Y:S08]  /*cb30*/  HMMA.1688.F32.TF32 R112, R132.reuse, R68, R112 ;  /* 0x000000448470723c */ /* 0x040ff00000081070 */
[C---:B------:R-:W-:Y:S08]  /*cb40*/  HMMA.1688.F32.TF32 R116, R132.reuse, R72, R116 ;  /* 0x000000488474723c */ /* 0x040ff00000081074 */
[----:B------:R-:W-:Y:S01]  /*cb50*/  HMMA.1688.F32.TF32 R128, R132, R76, R128 ;  /* 0x0000004c8480723c */ /* 0x000fe20000081080 */
[----:B------:R-:W-:Y:S04]  /*cb60*/  LDS R132, [R203+0x29880] ;  /* 0x02988000cb847984 */ /* 0x000fe80000000800 */
[----:B------:R-:W-:Y:S03]  /*cb70*/  LDS R134, [R203+0x29c80] ;  /* 0x029c8000cb867984 */ /* 0x000fe60000000800 */
[C---:B------:R-:W-:Y:S01]  /*cb80*/  HMMA.1688.F32.TF32 R24, R136.reuse, R4, R24 ;  /* 0x000000048818723c */ /* 0x040fe20000081018 */
[----:B------:R-:W-:Y:S04]  /*cb90*/  LDS R133, [R199+0x29880] ;  /* 0x02988000c7857984 */ /* 0x000fe80000000800 */
[----:B------:R-:W1:Y:S03]  /*cba0*/  LDS R135, [R199+0x29c80] ;  /* 0x029c8000c7877984 */ /* 0x000e660000000800 */
[C---:B------:R-:W-:Y:S08]  /*cbb0*/  HMMA.1688.F32.TF32 R32, R136.reuse, R8, R36 ;  /* 0x000000088820723c */ /* 0x040ff00000081024 */
[C---:B------:R-:W-:Y:S08]  /*cbc0*/  HMMA.1688.F32.TF32 R44, R136.reuse, R12, R44 ;  /* 0x0000000c882c723c */ /* 0x040ff0000008102c */
[----:B------:R-:W-:Y:S08]  /*cbd0*/  HMMA.1688.F32.TF32 R56, R136, R16, R56 ;  /* 0x000000108838723c */ /* 0x000ff00000081038 */
[-C--:B------:R-:W-:Y:S01]  /*cbe0*/  HMMA.1688.F32.TF32 R120, R184, R64.reuse, R172 ;  /* 0x00000040b878723c */ /* 0x080fe200000810ac */
        /* <DEDUP_REMOVED lines=8> */
[C---:B------:R-:W-:Y:S08]  /*cc70*/  HMMA.1688.F32.TF32 R52, R132.reuse, R18, R52 ;  /* 0x000000128434723c */ /* 0x040ff00000081034 */
        /* <DEDUP_REMOVED lines=10> */
[----:B------:R-:W-:Y:S01]  /*cd20*/  HMMA.1688.F32.TF32 R104, R136, R76, R104 ;  /* 0x0000004c8868723c */ /* 0x000fe20000081068 */
[----:B------:R-:W-:Y:S04]  /*cd30*/  LDS R136, [R201+0x29800] ;  /* 0x02980000c9887984 */ /* 0x000fe80000000800 */
[----:B------:R-:W-:Y:S03]  /*cd40*/  LDS R138, [R201+0x29c00] ;  /* 0x029c0000c98a7984 */ /* 0x000fe60000000800 */
[C---:B------:R-:W-:Y:S01]  /*cd50*/  HMMA.1688.F32.TF32 R48, R168.reuse, R12, R188 ;  /* 0x0000000ca830723c */ /* 0x040fe200000810bc */
[----:B------:R-:W-:Y:S04]  /*cd60*/  LDS R137, [R200+0x29800] ;  /* 0x02980000c8897984 */ /* 0x000fe80000000800 */
[----:B------:R-:W2:Y:S03]  /*cd70*/  LDS R139, [R200+0x29c00] ;  /* 0x029c0000c88b7984 */ /* 0x000ea60000000800 */
[----:B------:R-:W-:Y:S08]  /*cd80*/  HMMA.1688.F32.TF32 R60, R168, R16, R180 ;  /* 0x00000010a83c723c */ /* 0x000ff000000810b4 */
[----:B------:R-:W-:Y:S07]  /*cd90*/  HMMA.1688.F32.TF32 R152, R184, R12, R152 ;  /* 0x0000000cb898723c */ /* 0x000fee0000081098 */
[C---:B------:R-:W-:Y:S01]  /*cda0*/  LOP3.LUT R12, R207.reuse, 0x18, RZ, 0xfc, !PT ;  /* 0x00000018cf0c7812 */ /* 0x040fe200078efcff */
[----:B------:R-:W-:Y:S07]  /*cdb0*/  HMMA.1688.F32.TF32 R36, R168, R8, R192 ;  /* 0x00000008a824723c */ /* 0x000fee00000810c0 */
[----:B------:R-:W-:Y:S01]  /*cdc0*/  LOP3.LUT R195, R207, 0x8, RZ, 0xfc, !PT ;  /* 0x00000008cfc37812 */ /* 0x000fe200078efcff */
[----:B------:R-:W-:Y:S01]  /*cdd0*/  HMMA.1688.F32.TF32 R124, R184, R16, R124 ;  /* 0x00000010b87c723c */ /* 0x000fe2000008107c */
[----:B------:R-:W3:Y:S04]  /*cde0*/  LDL R17, [R1+0x4] ;  /* 0x0000040001117983 */ /* 0x000ee80000100800 */
[----:B------:R-:W4:Y:S03]  /*cdf0*/  LDL R16, [R1+0x14] ;  /* 0x0000140001107983 */ /* 0x000f260000100800 */
[C---:B------:R-:W-:Y:S08]  /*ce00*/  HMMA.1688.F32.TF32 R176, R168.reuse, R4, R176 ;  /* 0x00000004a8b0723c */ /* 0x040ff000000810b0 */
[C---:B------:R-:W-:Y:S08]  /*ce10*/  HMMA.1688.F32.TF32 R140, R168.reuse, R64, R140 ;  /* 0x00000040a88c723c */ /* 0x040ff0000008108c */
[C---:B------:R-:W-:Y:S08]  /*ce20*/  HMMA.1688.F32.TF32 R144, R168.reuse, R68, R144 ;  /* 0x00000044a890723c */ /* 0x040ff00000081090 */
[C---:B------:R-:W-:Y:S08]  /*ce30*/  HMMA.1688.F32.TF32 R148, R168.reuse, R72, R148 ;  /* 0x00000048a894723c */ /* 0x040ff00000081094 */
[----:B------:R-:W-:Y:S08]  /*ce40*/  HMMA.1688.F32.TF32 R164, R168, R76, R164 ;  /* 0x0000004ca8a4723c */ /* 0x000ff000000810a4 */
[C---:B-1----:R-:W-:Y:S08]  /*ce50*/  HMMA.1688.F32.TF32 R168, R132.reuse, R14, R48 ;  /* 0x0000000e84a8723c */ /* 0x042ff00000081030 */
[----:B------:R-:W-:Y:S01]  /*ce60*/  HMMA.1688.F32.TF32 R48, R132, R18, R60 ;  /* 0x000000128430723c */ /* 0x000fe2000008103c */
[----:B------:R-:W3:Y:S04]  /*ce70*/  LDL R62, [R1+0x8] ;  /* 0x00000800013e7983 */ /* 0x000ee80000100800 */
[----:B------:R-:W3:Y:S03]  /*ce80*/  LDL R61, [R1+0x18] ;  /* 0x00001800013d7983 */ /* 0x000ee60000100800 */
[-C--:B------:R-:W-:Y:S01]  /*ce90*/  HMMA.1688.F32.TF32 R152, R172, R14.reuse, R152 ;  /* 0x0000000eac98723c */ /* 0x080fe20000081098 */
[----:B------:R-:W3:Y:S04]  /*cea0*/  LDL R60, [R1+0x28] ;  /* 0x00002800013c7983 */ /* 0x000ee80000100800 */
[----:B------:R-:W3:Y:S03]  /*ceb0*/  LDL R63, [R1+0x80] ;  /* 0x00008000013f7983 */ /* 0x000ee60000100800 */
[----:B--2---:R-:W-:Y:S01]  /*cec0*/  HMMA.1688.F32.TF32 R44, R136, R14, R44 ;  /* 0x0000000e882c723c */ /* 0x004fe2000008102c */
[----:B------:R-:W2:Y:S04]  /*ced0*/  LDL R15, [R1+0x24] ;  /* 0x00002400010f7983 */ /* 0x000ea80000100800 */
[----:B------:R-:W2:Y:S03]  /*cee0*/  LDL R14, [R1+0x48] ;  /* 0x00004800010e7983 */ /* 0x000ea60000100800 */
[C---:B------:R-:W-:Y:S07]  /*cef0*/  HMMA.1688.F32.TF32 R160, R184.reuse, R4, R160 ;  /* 0x00000004b8a0723c */ /* 0x040fee00000810a0 */
[----:B------:R-:W-:Y:S01]  /*cf00*/  IADD3 R4, R211, -0x5, RZ ;  /* 0xfffffffbd3047810 */ /* 0x000fe20007ffe0ff */
[----:B------:R-:W-:Y:S01]  /*cf10*/  HMMA.1688.F32.TF32 R156, R184, R8, R156 ;  /* 0x00000008b89c723c */ /* 0x000fe2000008109c */
[----:B------:R-:W-:-:S02]  /*cf20*/  LOP3.LUT R5, R207, 0x4, RZ, 0xfc, !PT ;  /* 0x00000004cf057812 */ /* 0x000fc400078efcff */
[----:B------:R-:W-:Y:S02]  /*cf30*/  ISETP.LE.AND P0, PT, R4, UR4, PT ;  /* 0x0000000404007c0c */ /* 0x000fe4000bf03270 */
[----:B------:R-:W-:Y:S02]  /*cf40*/  SEL R4, RZ, 0x4, P1 ;  /* 0x00000004ff047807 */ /* 0x000fe40000800000 */
[----:B------:R-:W-:Y:S01]  /*cf50*/  ISETP.GE.AND P1, PT, R5, UR5, PT ;  /* 0x0000000505007c0c */ /* 0x000fe2000bf26270 */
[----:B------:R-:W-:Y:S01]  /*cf60*/  HMMA.1688.F32.TF32 R96, R184, R68, R96 ;  /* 0x00000044b860723c */ /* 0x000fe20000081060 */
[----:B------:R-:W-:Y:S02]  /*cf70*/  SEL R4, R4, RZ, !P0 ;  /* 0x000000ff04047207 */ /* 0x000fe40004000000 */
[----:B------:R-:W-:Y:S02]  /*cf80*/  LOP3.LUT R9, R207, 0x10, RZ, 0xfc, !PT ;  /* 0x00000010cf097812 */ /* 0x000fe400078efcff */
[----:B------:R-:W-:-:S02]  /*cf90*/  ISETP.NE.U32.AND P2, PT, R4, RZ, PT ;  /* 0x000000ff0400720c */ /* 0x000fc40003f45070 */
[----:B------:R-:W-:Y:S01]  /*cfa0*/  SEL R4, RZ, 0x4, P1 ;  /* 0x00000004ff047807 */ /* 0x000fe20000800000 */
[C---:B------:R-:W-:Y:S01]  /*cfb0*/  HMMA.1688.F32.TF32 R92, R184.reuse, R72, R92 ;  /* 0x00000048b85c723c */ /* 0x040fe2000008105c */
[----:B------:R-:W-:Y:S02]  /*cfc0*/  ISETP.GT.AND P1, PT, R202, 0x4, PT ;  /* 0x00000004ca00780c */ /* 0x000fe40003f24270 */
[----:B------:R-:W-:Y:S02]  /*cfd0*/  SEL R4, R4, RZ, !P0 ;  /* 0x000000ff04047207 */ /* 0x000fe40004000000 */
[----:B------:R-:W-:Y:S02]  /*cfe0*/  SEL R202, R202, RZ, !P1 ;  /* 0x000000ffcaca7207 */ /* 0x000fe40004800000 */
[----:B------:R-:W-:Y:S01]  /*cff0*/  ISETP.NE.U32.AND P3, PT, R4, RZ, PT ;  /* 0x000000ff0400720c */ /* 0x000fe20003f65070 */
[----:B------:R-:W-:Y:S01]  /*d000*/  HMMA.1688.F32.TF32 R88, R184, R76, R88 ;  /* 0x0000004cb858723c */ /* 0x000fe20000081058 */
[----:B------:R-:W-:Y:S01]  /*d010*/  IADD3 R4, P4, R196, R214, RZ ;  /* 0x000000d6c4047210 */ /* 0x000fe20007f9e0ff */
[----:B-----5:R-:W-:-:S04]  /*d020*/  IMAD R8, R202, 0x2000, R205 ;  /* 0x00002000ca087824 */ /* 0x020fc800078e02cd */
[----:B------:R-:W-:Y:S01]  /*d030*/  IMAD.X R5, R3, 0x1, R215, P4 ;  /* 0x0000000103057824 */ /* 0x000fe200020e06d7 */
[----:B------:R-:W-:Y:S01]  /*d040*/  BAR.SYNC.DEFER_BLOCKING 0x0 ;  /* 0x0000000000007b1d */ /* 0x000fe20000010000 */
[----:B------:R-:W-:Y:S01]  /*d050*/  HMMA.1688.F32.TF32 R184, R132, R10, R36 ;  /* 0x0000000a84b8723c */ /* 0x000fe20000081024 */
[----:B------:R-:W-:Y:S02]  /*d060*/  ISETP.GE.AND P4, PT, R12, UR5, PT ;  /* 0x000000050c007c0c */ /* 0x000fe4000bf86270 */
[----:B------:R-:W-:Y:S02]  /*d070*/  LOP3.LUT R12, R207, 0x1a, RZ, 0xfc, !PT ;  /* 0x0000001acf0c7812 */ /* 0x000fe400078efcff */
[----:B------:R-:W2:Y:S03]  /*d080*/  LDL R37, [R1+0x34] ;  /* 0x0000340001257983 */ /* 0x000ea60000100800 */
[-C--:B------:R-:W-:Y:S01]  /*d090*/  HMMA.1688.F32.TF32 R160, R172, R6.reuse, R160 ;  /* 0x00000006aca0723c */ /* 0x080fe200000810a0 */
[----:B------:R-:W2:Y:S04]  /*d0a0*/  LDL R39, [R1+0x44] ;  /* 0x0000440001277983 */ /* 0x000ea80000100800 */
[----:B------:R-:W2:Y:S03]  /*d0b0*/  LDL R36, [R1+0x38] ;  /* 0x0000380001247983 */ /* 0x000ea60000100800 */
[-C--:B------:R-:W-:Y:S01]  /*d0c0*/  HMMA.1688.F32.TF32 R24, R136, R6.reuse, R24 ;  /* 0x000000068818723c */ /* 0x080fe20000081018 */
[----:B------:R-:W2:Y:S04]  /*d0d0*/  LDL R38, [R1+0x64] ;  /* 0x0000640001267983 */ /* 0x000ea80000100800 */
[----:B------:R-:W-:Y:S01]  /*d0e0*/  @!PT LDS RZ, [RZ] ;  /* 0x00000000fffff984 */ /* 0x000fe20000000800 */
[----:B------:R-:W-:Y:S01]  /*d0f0*/  @!PT LDS RZ, [RZ] ;  /* 0x00000000fffff984 */ /* 0x000fe20000000800 */
[----:B------:R-:W-:Y:S01]  /*d100*/  @!PT LDS RZ, [RZ] ;  /* 0x00000000fffff984 */ /* 0x000fe20000000800 */
[----:B------:R1:W-:Y:S03]  /*d110*/  LDGSTS.E [R8+0x28000], [R4.64], P2 ;  /* 0x2800000004087fae */ /* 0x0003e60009121846 */
[----:B------:R-:W-:Y:S01]  /*d120*/  HMMA.1688.F32.TF32 R176, R132, R6, R176 ;  /* 0x0000000684b0723c */ /* 0x000fe200000810b0 */
[----:B------:R-:W-:-:S02]  /*d130*/  ISETP.GE.AND P2, PT, R9, UR5, PT ;  /* 0x0000000509007c0c */ /* 0x000fc4000bf46270 */
[----:B------:R-:W-:-:S05]  /*d140*/  LOP3.LUT R9, R207, 0x14, RZ, 0xfc, !PT ;  /* 0x00000014cf097812 */ /* 0x000fca00078efcff */
[----:B------:R-:W-:Y:S01]  /*d150*/  HMMA.1688.F32.TF32 R156, R172, R10, R156 ;  /* 0x0000000aac9c723c */ /* 0x000fe2000008109c */
[----:B-1----:R-:W-:-:S05]  /*d160*/  IADD3 R4, P1, R196, R218, RZ ;  /* 0x000000dac4047210 */ /* 0x002fca0007f3e0ff */
[----:B------:R-:W-:Y:S01]  /*d170*/  IMAD.X R5, R3, 0x1, R219, P1 ;  /* 0x0000000103057824 */ /* 0x000fe200008e06db */
[----:B------:R-:W-:Y:S01]  /*d180*/  ISETP.GE.AND P1, PT, R195, UR5, PT ;  /* 0x00000005c3007c0c */ /* 0x000fe2000bf26270 */
[----:B------:R-:W-:Y:S01]  /*d190*/  HMMA.1688.F32.TF32 R32, R136, R10, R32 ;  /* 0x0000000a8820723c */ /* 0x000fe20000081020 */
[C---:B------:R-:W-:Y:S02]  /*d1a0*/  LOP3.LUT R195, R207.reuse, 0xc, RZ, 0xfc, !PT ;  /* 0x0000000ccfc37812 */ /* 0x040fe400078efcff */
[----:B------:R1:W-:Y:S04]  /*d1b0*/  LDGSTS.E [R8+0x28400], [R4.64], P3 ;  /* 0x2840000004087fae */ /* 0x0003e80009921846 */
[----:B------:R-:W-:Y:S01]  /*d1c0*/  LOP3.LUT R10, R207, 0xa, RZ, 0xfc, !PT ;  /* 0x0000000acf0a7812 */ /* 0x000fe200078efcff */
[----:B------:R-:W-:Y:S01]  /*d1d0*/  HMMA.1688.F32.TF32 R124, R172, R18, R124 ;  /* 0x00000012ac7c723c */ /* 0x000fe2000008107c */
[----:B------:R-:W-:-:S05]  /*d1e0*/  LOP3.LUT R11, R205, 0x40, RZ, 0x3c, !PT ;  /* 0x00000040cd0b7812 */ /* 0x000fca00078e3cff */
[----:B------:R-:W-:Y:S01]  /*d1f0*/  IMAD R11, R202, 0x2000, R11 ;  /* 0x00002000ca0b7824 */ /* 0x000fe200078e020b */
[----:B-1----:R-:W-:Y:S01]  /*d200*/  SEL R4, RZ, 0x4, P1 ;  /* 0x00000004ff047807 */ /* 0x002fe20000800000 */
[----:B------:R-:W-:Y:S01]  /*d210*/  HMMA.1688.F32.TF32 R56, R136, R18, R56 ;  /* 0x000000128838723c */ /* 0x000fe20000081038 */
[----:B------:R-:W-:Y:S01]  /*d220*/  ISETP.GE.AND P1, PT, R195, UR5, PT ;  /* 0x00000005c3007c0c */ /* 0x000fe2000bf26270 */
[----:B------:R-:W2:Y:S01]  /*d230*/  LDL R18, [R1+0x54] ;  /* 0x0000540001127983 */ /* 0x000ea20000100800 */
[----:B------:R-:W-:Y:S02]  /*d240*/  SEL R4, R4, RZ, !P0 ;  /* 0x000000ff04047207 */ /* 0x000fe40004000000 */
[----:B------:R-:W-:Y:S01]  /*d250*/  SEL R5, RZ, 0x4, P1 ;  /* 0x00000004ff057807 */ /* 0x000fe20000800000 */
[----:B------:R-:W1:Y:S01]  /*d260*/  S2R R195, SR_TID.X ;  /* 0x0000000000c37919 */ /* 0x000e620000002100 */
[----:B------:R-:W-:Y:S01]  /*d270*/  ISETP.NE.U32.AND P3, PT, R4, RZ, PT ;  /* 0x000000ff0400720c */ /* 0x000fe20003f65070 */
[----:B------:R-:W-:Y:S01]  /*d280*/  HMMA.1688.F32.TF32 R120, R172, R66, R120 ;  /* 0x00000042ac78723c */ /* 0x000fe20000081078 */
[----:B------:R-:W-:Y:S01]  /*d290*/  IADD3 R4, P1, R196, R222, RZ ;  /* 0x000000dec4047210 */ /* 0x000fe20007f3e0ff */
[----:B------:R-:W2:Y:S01]  /*d2a0*/  LDL R19, [R1+0x58] ;  /* 0x0000580001137983 */ /* 0x000ea20000100800 */
[----:B------:R-:W-:-:S03]  /*d2b0*/  SEL R6, R5, RZ, !P0 ;  /* 0x000000ff05067207 */ /* 0x000fc60004000000 */
[----:B------:R-:W-:Y:S01]  /*d2c0*/  IMAD.X R5, R3, 0x1, R223, P1 ;  /* 0x0000000103057824 */ /* 0x000fe200008e06df */
[----:B------:R-:W-:Y:S01]  /*d2d0*/  ISETP.NE.U32.AND P1, PT, R6, RZ, PT ;  /* 0x000000ff0600720c */ /* 0x000fe20003f25070 */
[----:B------:R-:W-:Y:S01]  /*d2e0*/  HMMA.1688.F32.TF32 R96, R172, R70, R96 ;  /* 0x00000046ac60723c */ /* 0x000fe20000081060 */
[----:B------:R-:W-:-:S03]  /*d2f0*/  SEL R6, RZ, 0x4, P2 ;  /* 0x00000004ff067807 */ /* 0x000fc60001000000 */
[----:B------:R1:W-:Y:S01]  /*d300*/  LDGSTS.E [R8+0x28800], [R4.64], P3 ;  /* 0x2880000004087fae */ /* 0x0003e20009921846 */
[----:B------:R-:W-:Y:S02]  /*d310*/  ISETP.GE.AND P3, PT, R9, UR5, PT ;  /* 0x0000000509007c0c */ /* 0x000fe4000bf66270 */
[----:B------:R-:W-:Y:S01]  /*d320*/  LOP3.LUT R9, R207, 0x1c, RZ, 0xfc, !PT ;  /* 0x0000001ccf097812 */ /* 0x000fe200078efcff */
[C---:B------:R-:W-:Y:S01]  /*d330*/  HMMA.1688.F32.TF32 R92, R172.reuse, R74, R92 ;  /* 0x0000004aac5c723c */ /* 0x040fe2000008105c */
[----:B------:R-:W-:Y:S02]  /*d340*/  SEL R6, R6, RZ, !P0 ;  /* 0x000000ff06067207 */ /* 0x000fe40004000000 */
[----:B------:R-:W-:Y:S02]  /*d350*/  ISETP.GE.AND P5, PT, R9, UR5, PT ;  /* 0x0000000509007c0c */ /* 0x000fe4000bfa6270 */
[----:B------:R-:W-:Y:S02]  /*d360*/  LOP3.LUT R9, R207, 0x2, RZ, 0xfc, !PT ;  /* 0x00000002cf097812 */ /* 0x000fe400078efcff */
[----:B-1----:R-:W-:Y:S01]  /*d370*/  IADD3 R4, P2, R196, R226, RZ ;  /* 0x000000e2c4047210 */ /* 0x002fe20007f5e0ff */
[----:B------:R-:W-:Y:S04]  /*d380*/  HMMA.1688.F32.TF32 R88, R172, R78, R88 ;  /* 0x0000004eac58723c */ /* 0x000fe80000081058 */
[----:B------:R-:W-:Y:S01]  /*d390*/  IMAD.X R5, R3, 0x1, R227, P2 ;  /* 0x0000000103057824 */ /* 0x000fe200010e06e3 */
[----:B------:R-:W-:-:S02]  /*d3a0*/  ISETP.NE.U32.AND P2, PT, R6, RZ, PT ;  /* 0x000000ff0600720c */ /* 0x000fc40003f45070 */
[----:B------:R-:W-:Y:S01]  /*d3b0*/  SEL R6, RZ, 0x4, P3 ;  /* 0x00000004ff067807 */ /* 0x000fe20001800000 */
[C---:B------:R-:W-:Y:S01]  /*d3c0*/  HMMA.1688.F32.TF32 R80, R136.reuse, R66, R80 ;  /* 0x000000428850723c */ /* 0x040fe20000081050 */
[----:B------:R1:W-:Y:S01]  /*d3d0*/  LDGSTS.E [R8+0x28c00], [R4.64], P1 ;  /* 0x28c0000004087fae */ /* 0x0003e20008921846 */
[----:B------:R-:W-:Y:S02]  /*d3e0*/  ISETP.GE.AND P3, PT, R9, UR5, PT ;  /* 0x0000000509007c0c */ /* 0x000fe4000bf66270 */
[----:B------:R-:W-:Y:S02]  /*d3f0*/  SEL R6, R6, RZ, !P0 ;  /* 0x000000ff06067207 */ /* 0x000fe40004000000 */
[----:B------:R-:W-:Y:S02]  /*d400*/  SEL R7, RZ, 0x4, P3 ;  /* 0x00000004ff077807 */ /* 0x000fe40001800000 */
[----:B------:R-:W-:Y:S01]  /*d410*/  ISETP.NE.U32.AND P1, PT, R6, RZ, PT ;  /* 0x000000ff0600720c */ /* 0x000fe20003f25070 */
[----:B------:R-:W-:Y:S01]  /*d420*/  HMMA.1688.F32.TF32 R84, R136, R70, R84 ;  /* 0x000000468854723c */ /* 0x000fe20000081054 */
[----:B------:R-:W-:-:S02]  /*d430*/  SEL R7, R7, RZ, !P0 ;  /* 0x000000ff07077207 */ /* 0x000fc40004000000 */
[----:B------:R-:W-:Y:S02]  /*d440*/  IADD3 R6, P6, R196, R234, RZ ;  /* 0x000000eac4067210 */ /* 0x000fe40007fde0ff */
[----:B-1----:R-:W-:Y:S02]  /*d450*/  SEL R4, RZ, 0x4, P4 ;  /* 0x00000004ff047807 */ /* 0x002fe40002000000 */
[----:B------:R-:W-:Y:S01]  /*d460*/  SEL R5, RZ, 0x4, P5 ;  /* 0x00000004ff057807 */ /* 0x000fe20002800000 */
[----:B------:R-:W-:Y:S01]  /*d470*/  HMMA.1688.F32.TF32 R100, R136, R74, R100 ;  /* 0x0000004a8864723c */ /* 0x000fe20000081064 */
[----:B------:R-:W-:Y:S02]  /*d480*/  SEL R4, R4, RZ, !P0 ;  /* 0x000000ff04047207 */ /* 0x000fe40004000000 */
[----:B------:R-:W-:Y:S02]  /*d490*/  SEL R5, R5, RZ, !P0 ;  /* 0x000000ff05057207 */ /* 0x000fe40004000000 */
[----:B------:R-:W-:-:S02]  /*d4a0*/  ISETP.NE.U32.AND P3, PT, R4, RZ, PT ;  /* 0x000000ff0400720c */ /* 0x000fc40003f65070 */
[----:B------:R-:W-:Y:S01]  /*d4b0*/  IADD3 R4, P4, R196, R230, RZ ;  /* 0x000000e6c4047210 */ /* 0x000fe20007f9e0ff */
[----:B------:R-:W-:Y:S01]  /*d4c0*/  HMMA.1688.F32.TF32 R104, R136, R78, R104 ;  /* 0x0000004e8868723c */ /* 0x000fe20000081068 */
[----:B------:R-:W-:Y:S02]  /*d4d0*/  ISETP.NE.U32.AND P5, PT, R5, RZ, PT ;  /* 0x000000ff0500720c */ /* 0x000fe40003fa5070 */
[----:B------:R-:W-:Y:S01]  /*d4e0*/  LOP3.LUT R9, R207, 0x6, RZ, 0xfc, !PT ;  /* 0x00000006cf097812 */ /* 0x000fe200078efcff */
[----:B------:R-:W-:Y:S01]  /*d4f0*/  IMAD.X R5, R3, 0x1, R231, P4 ;  /* 0x0000000103057824 */ /* 0x000fe200020e06e7 */
[----:B------:R-:W-:Y:S01]  /*d500*/  ISETP.NE.U32.AND P4, PT, R7, RZ, PT ;  /* 0x000000ff0700720c */ /* 0x000fe20003f85070 */
[----:B------:R-:W-:Y:S01]  /*d510*/  IMAD.X R7, R3, 0x1, R235, P6 ;  /* 0x0000000103077824 */ /* 0x000fe200030e06eb */
[----:B------:R-:W-:Y:S01]  /*d520*/  ISETP.GE.AND P6, PT, R9, UR5, PT ;  /* 0x0000000509007c0c */ /* 0x000fe2000bfc6270 */
[----:B------:R-:W-:Y:S01]  /*d530*/  HMMA.1688.F32.TF32 R64, R132, R66, R140 ;  /* 0x000000428440723c */ /* 0x000fe2000008108c */
[----:B------:R1:W-:Y:S01]  /*d540*/  LDGSTS.E [R8+0x29000], [R4.64], P2 ;  /* 0x2900000004087fae */ /* 0x0003e20009121846 */
[----:B------:R-:W-:-:S02]  /*d550*/  ISETP.GE.AND P2, PT, R10, UR5, PT ;  /* 0x000000050a007c0c */ /* 0x000fc4000bf46270 */
[C---:B------:R-:W-:Y:S01]  /*d560*/  LOP3.LUT R9, R207.reuse, 0xe, RZ, 0xfc, !PT ;  /* 0x0000000ecf097812 */ /* 0x040fe200078efcff */
[----:B------:R1:W-:Y:S01]  /*d570*/  LDGSTS.E [R8+0x29400], [R6.64], P1 ;  /* 0x2940000006087fae */ /* 0x0003e20008921846 */
[----:B------:R-:W-:Y:S02]  /*d580*/  LOP3.LUT R10, R207, 0x12, RZ, 0xfc, !PT ;  /* 0x00000012cf0a7812 */ /* 0x000fe400078efcff */
[----:B------:R-:W-:Y:S01]  /*d590*/  HMMA.1688.F32.TF32 R68, R132, R70, R144 ;  /* 0x000000468444723c */ /* 0x000fe20000081090 */
[----:B-1----:R-:W-:Y:S02]  /*d5a0*/  SEL R5, RZ, 0x4, P2 ;  /* 0x00000004ff057807 */ /* 0x002fe40001000000 */
[C---:B------:R-:W-:Y:S02]  /*d5b0*/  IADD3 R4, P2, R196.reuse, R238, RZ ;  /* 0x000000eec4047210 */ /* 0x040fe40007f5e0ff */
[----:B------:R-:W-:Y:S02]  /*d5c0*/  SEL R7, RZ, 0x4, P6 ;  /* 0x00000004ff077807 */ /* 0x000fe40003000000 */
[----:B------:R-:W-:-:S02]  /*d5d0*/  IADD3 R6, P1, R196, R242, RZ ;  /* 0x000000f2c4067210 */ /* 0x000fc40007f3e0ff */
[----:B------:R-:W-:Y:S02]  /*d5e0*/  SEL R7, R7, RZ, !P0 ;  /* 0x000000ff07077207 */ /* 0x000fe40004000000 */
[----:B------:R-:W-:Y:S02]  /*d5f0*/  ISETP.GE.AND P6, PT, R9, UR5, PT ;  /* 0x0000000509007c0c */ /* 0x000fe4000bfc6270 */
[----:B------:R-:W-:Y:S01]  /*d600*/  SEL R9, R5, RZ, !P0 ;  /* 0x000000ff05097207 */ /* 0x000fe20004000000 */
[----:B------:R-:W-:Y:S01]  /*d610*/  IMAD.X R5, R3, 0x1, R239, P2 ;  /* 0x0000000103057824 */ /* 0x000fe200010e06ef */
[----:B------:R-:W-:Y:S01]  /*d620*/  ISETP.NE.U32.AND P2, PT, R7, RZ, PT ;  /* 0x000000ff0700720c */ /* 0x000fe20003f45070 */
[----:B------:R-:W-:Y:S01]  /*d630*/  IMAD.X R7, R3, 0x1, R243, P1 ;  /* 0x0000000103077824 */ /* 0x000fe200008e06f3 */
[----:B------:R-:W-:Y:S02]  /*d640*/  ISETP.NE.U32.AND P1, PT, R9, RZ, PT ;  /* 0x000000ff0900720c */ /* 0x000fe40003f25070 */
[----:B------:R-:W-:Y:S01]  /*d650*/  SEL R9, RZ, 0x4, P6 ;  /* 0x00000004ff097807 */ /* 0x000fe20003000000 */
[----:B------:R1:W-:Y:S03]  /*d660*/  LDGSTS.E [R8+0x29800], [R4.64], P3 ;  /* 0x2980000004087fae */ /* 0x0003e60009921846 */
[----:B------:R-:W-:Y:S01]  /*d670*/  SEL R9, R9, RZ, !P0 ;  /* 0x000000ff09097207 */ /* 0x000fe20004000000 */
[----:B------:R1:W-:Y:S01]  /*d680*/  LDGSTS.E [R8+0x29c00], [R6.64], P5 ;  /* 0x29c0000006087fae */ /* 0x0003e2000a921846 */
[----:B------:R-:W-:-:S02]  /*d690*/  ISETP.GE.AND P5, PT, R10, UR5, PT ;  /* 0x000000050a007c0c */ /* 0x000fc4000bfa6270 */
[----:B------:R-:W-:Y:S02]  /*d6a0*/  LOP3.LUT R10, R207, 0x16, RZ, 0xfc, !PT ;  /* 0x00000016cf0a7812 */ /* 0x000fe400078efcff */
[----:B------:R-:W-:Y:S02]  /*d6b0*/  ISETP.NE.U32.AND P3, PT, R9, RZ, PT ;  /* 0x000000ff0900720c */ /* 0x000fe40003f65070 */
[----:B-1----:R-:W-:Y:S02]  /*d6c0*/  IADD3 R4, P6, R196, R216, RZ ;  /* 0x000000d8c4047210 */ /* 0x002fe40007fde0ff */
[----:B------:R-:W-:-:S03]  /*d6d0*/  SEL R7, RZ, 0x4, P5 ;  /* 0x00000004ff077807 */ /* 0x000fc60002800000 */
[----:B------:R-:W-:Y:S01]  /*d6e0*/  IMAD.X R5, R3, 0x1, R217, P6 ;  /* 0x0000000103057824 */ /* 0x000fe200030e06d9 */
[----:B------:R-:W-:Y:S02]  /*d6f0*/  IADD3 R6, P6, R196, R220, RZ ;  /* 0x000000dcc4067210 */ /* 0x000fe40007fde0ff */
[----:B------:R-:W-:Y:S02]  /*d700*/  SEL R8, R7, RZ, !P0 ;  /* 0x000000ff07087207 */ /* 0x000fe40004000000 */
[----:B------:R-:W-:Y:S01]  /*d710*/  ISETP.GE.AND P5, PT, R10, UR5, PT ;  /* 0x000000050a007c0c */ /* 0x000fe2000bfa6270 */
[----:B------:R-:W-:Y:S01]  /*d720*/  IMAD.X R7, R3, 0x1, R221, P6 ;  /* 0x0000000103077824 */ /* 0x000fe200030e06dd */
[----:B------:R1:W-:Y:S01]  /*d730*/  LDGSTS.E [R11+0x28200], [R4.64], P4 ;  /* 0x28200000040b7fae */ /* 0x0003e2000a121846 */
[----:B------:R-:W-:Y:S02]  /*d740*/  LOP3.LUT R10, R207, 0x1e, RZ, 0xfc, !PT ;  /* 0x0000001ecf0a7812 */ /* 0x000fe400078efcff */
[----:B------:R-:W-:Y:S01]  /*d750*/  ISETP.NE.U32.AND P4, PT, R8, RZ, PT ;  /* 0x000000ff0800720c */ /* 0x000fe20003f85070 */
[----:B------:R4:W-:Y:S01]  /*d760*/  LDGSTS.E [R11+0x28600], [R6.64], P2 ;  /* 0x28600000060b7fae */ /* 0x0009e20009121846 */
[----:B------:R-:W-:-:S02]  /*d770*/  ISETP.GE.AND P6, PT, R10, UR5, PT ;  /* 0x000000050a007c0c */ /* 0x000fc4000bfc6270 */
[----:B------:R-:W-:Y:S02]  /*d780*/  LOP3.LUT R10, R195, 0x1f, RZ, 0xc0, !PT ;  /* 0x0000001fc30a7812 */ /* 0x000fe400078ec0ff */
[----:B-1----:R-:W-:Y:S02]  /*d790*/  SEL R5, RZ, 0x4, P5 ;  /* 0x00000004ff057807 */ /* 0x002fe40002800000 */
[----:B------:R-:W-:Y:S02]  /*d7a0*/  IADD3 R4, P2, R196, R224, RZ ;  /* 0x000000e0c4047210 */ /* 0x000fe40007f5e0ff */
[----:B------:R-:W-:Y:S02]  /*d7b0*/  ISETP.GE.AND P5, PT, R12, UR5, PT ;  /* 0x000000050c007c0c */ /* 0x000fe4000bfa6270 */
[----:B----4-:R-:W-:Y:S01]  /*d7c0*/  SEL R6, R5, RZ, !P0 ;  /* 0x000000ff05067207 */ /* 0x010fe20004000000 */
[----:B------:R-:W-:Y:S01]  /*d7d0*/  IMAD.X R5, R3, 0x1, R225, P2 ;  /* 0x0000000103057824 */ /* 0x000fe200010e06e1 */
[----:B------:R-:W-:-:S02]  /*d7e0*/  SEL R7, RZ, 0x4, P5 ;  /* 0x00000004ff077807 */ /* 0x000fc40002800000 */
[----:B------:R-:W-:Y:S02]  /*d7f0*/  ISETP.NE.U32.AND P2, PT, R6, RZ, PT ;  /* 0x000000ff0600720c */ /* 0x000fe40003f45070 */
[----:B------:R1:W-:Y:S01]  /*d800*/  LDGSTS.E [R11+0x28a00], [R4.64], P1 ;  /* 0x28a00000040b7fae */ /* 0x0003e20008921846 */
[----:B------:R-:W-:Y:S02]  /*d810*/  SEL R6, RZ, 0x4, P6 ;  /* 0x00000004ff067807 */ /* 0x000fe40003000000 */
[----:B------:R-:W-:Y:S02]  /*d820*/  ISETP.GE.AND P6, PT, R10, UR5, PT ;  /* 0x000000050a007c0c */ /* 0x000fe4000bfc6270 */
[----:B------:R-:W-:Y:S02]  /*d830*/  SEL R6, R6, RZ, !P0 ;  /* 0x000000ff06067207 */ /* 0x000fe40004000000 */
[----:B-1----:R-:W-:Y:S02]  /*d840*/  SEL R5, R7, RZ, !P0 ;  /* 0x000000ff07057207 */ /* 0x002fe40004000000 */
[----:B------:R-:W-:-:S02]  /*d850*/  IADD3 R4, P1, R196, R228, RZ ;  /* 0x000000e4c4047210 */ /* 0x000fc40007f3e0ff */
[----:B------:R-:W-:Y:S02]  /*d860*/  ISETP.NE.U32.AND P5, PT, R5, RZ, PT ;  /* 0x000000ff0500720c */ /* 0x000fe40003fa5070 */
[----:B------:R-:W-:Y:S01]  /*d870*/  SEL R7, RZ, 0x4, P6 ;  /* 0x00000004ff077807 */ /* 0x000fe20003000000 */
[----:B------:R-:W-:Y:S01]  /*d880*/  IMAD.X R5, R3, 0x1, R229, P1 ;  /* 0x0000000103057824 */ /* 0x000fe200008e06e5 */
[----:B------:R-:W-:Y:S02]  /*d890*/  ISETP.NE.U32.AND P1, PT, R6, RZ, PT ;  /* 0x000000ff0600720c */ /* 0x000fe40003f25070 */
[----:B------:R-:W-:Y:S02]  /*d8a0*/  IADD3 R6, P6, R196, R232, RZ ;  /* 0x000000e8c4067210 */ /* 0x000fe40007fde0ff */
[----:B------:R-:W-:Y:S01]  /*d8b0*/  SEL R8, R7, RZ, !P0 ;  /* 0x000000ff07087207 */ /* 0x000fe20004000000 */
[----:B------:R1:W-:Y:S02]  /*d8c0*/  LDGSTS.E [R11+0x28e00], [R4.64], P3 ;  /* 0x28e00000040b7fae */ /* 0x0003e40009921846 */
[----:B------:R-:W-:Y:S01]  /*d8d0*/  IMAD.X R7, R3, 0x1, R233, P6 ;  /* 0x0000000103077824 */ /* 0x000fe200030e06e9 */
[----:B------:R-:W-:-:S02]  /*d8e0*/  ISETP.NE.U32.AND P3, PT, R8, RZ, PT ;  /* 0x000000ff0800720c */ /* 0x000fc40003f65070 */
[C---:B------:R-:W-:Y:S02]  /*d8f0*/  IADD3 R8, P6, R196.reuse, R240, RZ ;  /* 0x000000f0c4087210 */ /* 0x040fe40007fde0ff */
[----:B------:R4:W-:Y:S01]  /*d900*/  LDGSTS.E [R11+0x29200], [R6.64], P4 ;  /* 0x29200000060b7fae */ /* 0x0009e2000a121846 */
[----:B-1----:R-:W-:-:S05]  /*d910*/  IADD3 R4, P0, R196, R236, RZ ;  /* 0x000000ecc4047210 */ /* 0x002fca0007f1e0ff */
[C---:B------:R-:W-:Y:S01]  /*d920*/  IMAD.X R5, R3.reuse, 0x1, R237, P0 ;  /* 0x0000000103057824 */ /* 0x040fe200000e06ed */
[----:B------:R-:W-:Y:S01]  /*d930*/  IADD3 R12, P0, R196, R244, RZ ;  /* 0x000000f4c40c7210 */ /* 0x000fe20007f1e0ff */
[----:B------:R-:W-:-:S03]  /*d940*/  IMAD.X R9, R3, 0x1, R241, P6 ;  /* 0x0000000103097824 */ /* 0x000fc600030e06f1 */
[----:B------:R1:W-:Y:S01]  /*d950*/  LDGSTS.E [R11+0x29600], [R4.64], P2 ;  /* 0x29600000040b7fae */ /* 0x0003e20009121846 */
[C---:B----4-:R-:W-:Y:S01]  /*d960*/  IADD3 R6, P2, R0.reuse, R246, RZ ;  /* 0x000000f600067210 */ /* 0x050fe20007f5e0ff */
[----:B------:R-:W-:Y:S01]  /*d970*/  IMAD.X R13, R3, 0x1, R245, P0 ;  /* 0x00000001030d7824 */ /* 0x000fe200000e06f5 */
[----:B------:R-:W-:Y:S01]  /*d980*/  IADD3 R10, P0, R0, R250, RZ ;  /* 0x000000fa000a7210 */ /* 0x000fe20007f1e0ff */
[----:B------:R3:W-:Y:S02]  /*d990*/  LDGSTS.E [R11+0x29a00], [R8.64], P5 ;  /* 0x29a00000080b7fae */ /* 0x0007e4000a921846 */
[----:B------:R-:W-:Y:S02]  /*d9a0*/  IMAD.X R7, R2, 0x1, R247, P2 ;  /* 0x0000000102077824 */ /* 0x000fe400010e06f7 */
[----:B------:R4:W-:Y:S01]  /*d9b0*/  LDGSTS.E [R11+0x29e00], [R12.64], P1 ;  /* 0x29e000000c0b7fae */ /* 0x0009e20008921846 */
[----:B-1----:R-:W-:-:S03]  /*d9c0*/  IMAD R4, R202, 0x8000, R197 ;  /* 0x00008000ca047824 */ /* 0x002fc600078e02c5 */
[----:B------:R-:W0:Y:S01]  /*d9d0*/  LDGDEPBAR ;  /* 0x00000000000079af */ /* 0x000e220000000000 */
[----:B---3--:R-:W-:-:S03]  /*d9e0*/  IADD3 R8, P1, R0, R17, RZ ;  /* 0x0000001100087210 */ /* 0x008fc60007f3e0ff */
[----:B------:R1:W-:Y:S04]  /*d9f0*/  LDGSTS.E [R4], [R6.64], P3 ;  /* 0x0000000006047fae */ /* 0x0003e80009921846 */
[----:B------:R-:W3:Y:S01]  /*da00*/  LDL R17, [R1+0x74] ;  /* 0x0000740001117983 */ /* 0x000ee20000100800 */
[C---:B----4-:R-:W-:Y:S02]  /*da10*/  IMAD.X R11, R2.reuse, 0x1, R251, P0 ;  /* 0x00000001020b7824 */ /* 0x050fe400000e06fb */
[----:B------:R-:W-:Y:S01]  /*da20*/  IMAD.X R9, R2, 0x1, R62, P1 ;  /* 0x0000000102097824 */ /* 0x000fe200008e063e */
[----:B------:R-:W4:Y:S01]  /*da30*/  LDL R13, [R1+0x78] ;  /* 0x00007800010d7983 */ /* 0x000f220000100800 */
[----:B-1----:R-:W-:-:S03]  /*da40*/  IADD3 R6, P0, R0, R16, RZ ;  /* 0x0000001000067210 */ /* 0x002fc60007f1e0ff */
[----:B------:R2:W-:Y:S04]  /*da50*/  LDGSTS.E [R4+0x400], [R10.64], P3 ;  /* 0x004000000a047fae */ /* 0x0005e80009921846 */
[----:B------:R-:W4:Y:S01]  /*da60*/  LDL R16, [R1+0x68] ;  /* 0x0000680001107983 */ /* 0x000f220000100800 */
[----:B------:R-:W-:-:S03]  /*da70*/  IMAD.X R7, R2, 0x1, R61, P0 ;  /* 0x0000000102077824 */ /* 0x000fc600000e063d */
[----:B------:R1:W-:Y:S01]  /*da80*/  LDGSTS.E [R4+0x800], [R8.64], P3 ;  /* 0x0080000008047fae */ /* 0x0003e20009921846 */
[----:B--2---:R-:W-:-:S03]  /*da90*/  IADD3 R10, P1, R0, R15, RZ ;  /* 0x0000000f000a7210 */ /* 0x004fc60007f3e0ff */
[----:B------:R-:W2:Y:S04]  /*daa0*/  LDL R12, [R1+0x88] ;  /* 0x00008800010c7983 */ /* 0x000ea80000100800 */
[----:B------:R-:W2:Y:S01]  /*dab0*/  LDL R15, [R1+0x84] ;  /* 0x00008400010f7983 */ /* 0x000ea20000100800 */
[----:B-1----:R-:W-:-:S03]  /*dac0*/  IADD3 R8, P0, R0, R37, RZ ;  /* 0x0000002500087210 */ /* 0x002fc60007f1e0ff */
[----:B------:R-:W2:Y:S04]  /*dad0*/  LDL R5, [R1+0x98] ;  /* 0x0000980001057983 */ /* 0x000ea80000100800 */
[----:B------:R-:W2:Y:S01]  /*dae0*/  LDL R37, [R1+0x94] ;  /* 0x0000940001257983 */ /* 0x000ea20000100800 */
[----:B------:R-:W-:-:S03]  /*daf0*/  IMAD.X R11, R2, 0x1, R60, P1 ;  /* 0x00000001020b7824 */ /* 0x000fc600008e063c */
[----:B------:R1:W-:Y:S04]  /*db00*/  LDGSTS.E [R4+0xc00], [R6.64], P3 ;  /* 0x00c0000006047fae */ /* 0x0003e80009921846 */
[----:B------:R-:W2:Y:S01]  /*db10*/  LDL R60, [R1+0xa4] ;  /* 0x0000a400013c7983 */ /* 0x000ea20000100800 */
[----:B------:R-:W-:-:S03]  /*db20*/  IMAD.X R9, R2, 0x1, R36, P0 ;  /* 0x0000000102097824 */ /* 0x000fc600000e0624 */
[----:B------:R-:W2:Y:S01]  /*db30*/  LDL R36, [R1+0xb4] ;  /* 0x0000b40001247983 */ /* 0x000ea20000100800 */
[----:B-1----:R-:W-:-:S03]  /*db40*/  IADD3 R6, P1, R0, R39, RZ ;  /* 0x0000002700067210 */ /* 0x002fc60007f3e0ff */
[----:B------:R1:W-:Y:S04]  /*db50*/  LDGSTS.E [R4+0x1000], [R10.64], P3 ;  /* 0x010000000a047fae */ /* 0x0003e80009921846 */
[----:B------:R-:W2:Y:S01]  /*db60*/  LDL R39, [R1+0xa8] ;  /* 0x0000a80001277983 */ /* 0x000ea20000100800 */
[----:B------:R-:W-:-:S03]  /*db70*/  IMAD.X R7, R2, 0x1, R14, P1 ;  /* 0x0000000102077824 */ /* 0x000fc600008e060e */
[----:B------:R-:W2:Y:S04]  /*db80*/  LDL R14, [R1+0xc4] ;  /* 0x0000c400010e7983 */ /* 0x000ea80000100800 */
[----:B------:R1:W-:Y:S04]  /*db90*/  LDGSTS.E [R4+0x1400], [R8.64], P3 ;  /* 0x0140000008047fae */ /* 0x0003e80009921846 */
[----:B------:R3:W-:Y:S04]  /*dba0*/  LDGSTS.E [R4+0x1800], [R6.64], P3 ;  /* 0x0180000006047fae */ /* 0x0007e80009921846 */
[----:B------:R-:W2:Y:S04]  /*dbb0*/  LDL R62, [R1+0x134] ;  /* 0x00013400013e7983 */ /* 0x000ea80000100800 */
[----:B------:R-:W2:Y:S01]  /*dbc0*/  LDL R61, [R1+0x158] ;  /* 0x00015800013d7983 */ /* 0x000ea20000100800 */
[----:B-1----:R-:W-:-:S03]  /*dbd0*/  IADD3 R10, P0, R0, R18, RZ ;  /* 0x00000012000a7210 */ /* 0x002fc60007f1e0ff */
[----:B------:R-:W2:Y:S01]  /*dbe0*/  LDL R18, [R1+0xb8] ;  /* 0x0000b80001127983 */ /* 0x000ea20000100800 */
[----:B------:R-:W-:-:S03]  /*dbf0*/  IADD3 R8, P1, R0, R38, RZ ;  /* 0x0000002600087210 */ /* 0x000fc60007f3e0ff */
[----:B------:R-:W2:Y:S01]  /*dc00*/  LDL R38, [R1+0xd4] ;  /* 0x0000d40001267983 */ /* 0x000ea20000100800 */
[----:B------:R-:W-:-:S03]  /*dc10*/  IMAD.X R11, R2, 0x1, R19, P0 ;  /* 0x00000001020b7824 */ /* 0x000fc600000e0613 */
[----:B------:R-:W2:Y:S04]  /*dc20*/  LDL R19, [R1+0xc8] ;  /* 0x0000c80001137983 */ /* 0x000ea80000100800 */
[----:B------:R2:W-:Y:S01]  /*dc30*/  LDGSTS.E [R4+0x1c00], [R10.64], P3 ;  /* 0x01c000000a047fae */ /* 0x0005e20009921846 */
[----:B---3--:R-:W-:-:S03]  /*dc40*/  IADD3 R6, P0, R0, R17, RZ ;  /* 0x0000001100067210 */ /* 0x008fc60007f1e0ff */
[----:B------:R-:W3:Y:S01]  /*dc50*/  LDL R17, [R1+0xe4] ;  /* 0x0000e40001117983 */ /* 0x000ee20000100800 */
[----:B----4-:R-:W-:-:S03]  /*dc60*/  IMAD.X R9, R2, 0x1, R16, P1 ;  /* 0x0000000102097824 */ /* 0x010fc600008e0610 */
[----:B------:R-:W4:Y:S01]  /*dc70*/  LDL R16, [R1+0xd8] ;  /* 0x0000d80001107983 */ /* 0x000f220000100800 */
[----:B------:R-:W-:-:S03]  /*dc80*/  IMAD.X R7, R2, 0x1, R13, P0 ;  /* 0x0000000102077824 */ /* 0x000fc600000e060d */
[----:B------:R-:W4:Y:S04]  /*dc90*/  LDL R13, [R1+0xe8] ;  /* 0x0000e800010d7983 */ /* 0x000f280000100800 */
[----:B------:R1:W-:Y:S01]  /*dca0*/  LDGSTS.E [R4+0x2000], [R8.64], P3 ;  /* 0x0200000008047fae */ /* 0x0003e20009921846 */
[----:B--2---:R-:W-:-:S03]  /*dcb0*/  IADD3 R10, P1, R0, R15, RZ ;  /* 0x0000000f000a7210 */ /* 0x004fc60007f3e0ff */
[----:B------:R2:W-:Y:S04]  /*dcc0*/  LDGSTS.E [R4+0x2400], [R6.64], P3 ;  /* 0x0240000006047fae */ /* 0x0005e80009921846 */
[----:B------:R-:W4:Y:S01]  /*dcd0*/  LDL R15, [R1+0xf4] ;  /* 0x0000f400010f7983 */ /* 0x000f220000100800 */
[----:B------:R-:W-:Y:S01]  /*dce0*/  IMAD.X R11, R2, 0x1, R12, P1 ;  /* 0x00000001020b7824 */ /* 0x000fe200008e060c */
[----:B-1----:R-:W-:Y:S02]  /*dcf0*/  IADD3 R8, P0, R0, R37, RZ ;  /* 0x0000002500087210 */ /* 0x002fe40007f1e0ff */
[----:B------:R-:W4:Y:S04]  /*dd00*/  LDL R12, [R1+0x104] ;  /* 0x00010400010c7983 */ /* 0x000f280000100800 */
[----:B------:R-:W4:Y:S01]  /*dd10*/  LDL R37, [R1+0xf8] ;  /* 0x0000f80001257983 */ /* 0x000f220000100800 */
[----:B------:R-:W-:-:S03]  /*dd20*/  IMAD.X R9, R2, 0x1, R5, P0 ;  /* 0x0000000102097824 */ /* 0x000fc600000e0605 */
[----:B------:R-:W4:Y:S01]  /*dd30*/  LDL R5, [R1+0x114] ;  /* 0x0001140001057983 */ /* 0x000f220000100800 */
[----:B--2---:R-:W-:-:S03]  /*dd40*/  IADD3 R6, P1, R0, R60, RZ ;  /* 0x0000003c00067210 */ /* 0x004fc60007f3e0ff */
[----:B------:R1:W-:Y:S04]  /*dd50*/  LDGSTS.E [R4+0x2800], [R10.64], P3 ;  /* 0x028000000a047fae */ /* 0x0003e80009921846 */
[----:B------:R2:W-:Y:S01]  /*dd60*/  LDGSTS.E [R4+0x2c00], [R8.64], P3 ;  /* 0x02c0000008047fae */ /* 0x0005e20009921846 */
[----:B------:R-:W-:-:S03]  /*dd70*/  IMAD.X R7, R2, 0x1, R39, P1 ;  /* 0x0000000102077824 */ /* 0x000fc600008e0627 */
[----:B------:R-:W4:Y:S01]  /*dd80*/  LDL R60, [R1+0x174] ;  /* 0x00017400013c7983 */ /* 0x000f220000100800 */
[----:B-1----:R-:W-:-:S03]  /*dd90*/  IADD3 R10, P0, R0, R36, RZ ;  /* 0x00000024000a7210 */ /* 0x002fc60007f1e0ff */
[----:B------:R1:W-:Y:S01]  /*dda0*/  LDGSTS.E [R4+0x3000], [R6.64], P3 ;  /* 0x0300000006047fae */ /* 0x0003e20009921846 */
[----:B--2---:R-:W-:-:S03]  /*ddb0*/  IADD3 R8, P1, R0, R14, RZ ;  /* 0x0000000e00087210 */ /* 0x004fc60007f3e0ff */
[----:B------:R-:W2:Y:S04]  /*ddc0*/  LDL R36, [R1+0x108] ;  /* 0x0001080001247983 */ /* 0x000ea80000100800 */
[----:B------:R-:W2:Y:S04]  /*ddd0*/  LDL R14, [R1+0x124] ;  /* 0x00012400010e7983 */ /* 0x000ea80000100800 */
[----:B------:R-:W2:Y:S01]  /*dde0*/  LDL R39, [R1+0x184] ;  /* 0x0001840001277983 */ /* 0x000ea20000100800 */
[----:B------:R-:W-:-:S03]  /*ddf0*/  IMAD.X R11, R2, 0x1, R18, P0 ;  /* 0x00000001020b7824 */ /* 0x000fc600000e0612 */
[----:B------:R-:W2:Y:S01]  /*de00*/  LDL R18, [R1+0x118] ;  /* 0x0001180001127983 */ /* 0x000ea20000100800 */
[----:B-1----:R-:W-:-:S03]  /*de10*/  IADD3 R6, P0, R0, R38, RZ ;  /* 0x0000002600067210 */ /* 0x002fc60007f1e0ff */
[----:B------:R3:W-:Y:S01]  /*de20*/  LDGSTS.E [R4+0x3400], [R10.64], P3 ;  /* 0x034000000a047fae */ /* 0x0007e20009921846 */
[----:B------:R-:W-:-:S03]  /*de30*/  IMAD.X R9, R2, 0x1, R19, P1 ;  /* 0x0000000102097824 */ /* 0x000fc600008e0613 */
[----:B------:R-:W2:Y:S04]  /*de40*/  LDL R19, [R1+0x128] ;  /* 0x0001280001137983 */ /* 0x000ea80000100800 */
[----:B------:R1:W-:Y:S04]  /*de50*/  LDGSTS.E [R4+0x3800], [R8.64], P3 ;  /* 0x0380000008047fae */ /* 0x0003e80009921846 */
[----:B------:R-:W2:Y:S01]  /*de60*/  LDL R38, [R1+0x178] ;  /* 0x0001780001267983 */ /* 0x000ea20000100800 */
[----:B---3--:R-:W-:-:S03]  /*de70*/  IADD3 R10, P1, R0, R17, RZ ;  /* 0x00000011000a7210 */ /* 0x008fc60007f3e0ff */
[----:B------:R-:W3:Y:S01]  /*de80*/  LDL R17, [R1+0x144] ;  /* 0x0001440001117983 */ /* 0x000ee20000100800 */
[----:B----4-:R-:W-:-:S03]  /*de90*/  IMAD.X R7, R2, 0x1, R16, P0 ;  /* 0x0000000102077824 */ /* 0x010fc600000e0610 */
[----:B------:R-:W4:Y:S01]  /*dea0*/  LDL R16, [R1+0x138] ;  /* 0x0001380001107983 */ /* 0x000f220000100800 */
[----:B------:R-:W-:-:S03]  /*deb0*/  IMAD.X R11, R2, 0x1, R13, P1 ;  /* 0x00000001020b7824 */ /* 0x000fc600008e060d */
[----:B------:R1:W-:Y:S04]  /*dec0*/  LDGSTS.E [R4+0x3c00], [R6.64], P3 ;  /* 0x03c0000006047fae */ /* 0x0003e80009921846 */
[----:B------:R-:W4:Y:S04]  /*ded0*/  LDL R13, [R1+0x148] ;  /* 0x00014800010d7983 */ /* 0x000f280000100800 */
[----:B------:R1:W-:Y:S02]  /*dee0*/  LDGSTS.E [R4+0x4000], [R10.64], P3 ;  /* 0x040000000a047fae */ /* 0x0003e40009921846 */
[----:B-1----:R-:W-:-:S02]  /*def0*/  IADD3 R8, P0, R0, R15, RZ ;  /* 0x0000000f00087210 */ /* 0x002fc40007f1e0ff */
[----:B------:R-:W4:Y:S01]  /*df00*/  LDL R15, [R1+0x154] ;  /* 0x00015400010f7983 */ /* 0x000f220000100800 */
[----:B------:R-:W-:-:S03]  /*df10*/  IADD3 R6, P1, R0, R12, RZ ;  /* 0x0000000c00067210 */ /* 0x000fc60007f3e0ff */
[----:B------:R-:W4:Y:S01]  /*df20*/  LDL R12, [R1+0x164] ;  /* 0x00016400010c7983 */ /* 0x000f220000100800 */
[----:B------:R-:W-:-:S03]  /*df30*/  IMAD.X R9, R2, 0x1, R37, P0 ;  /* 0x0000000102097824 */ /* 0x000fc600000e0625 */
[----:B------:R-:W4:Y:S01]  /*df40*/  LDL R37, [R1+0x194] ;  /* 0x0001940001257983 */ /* 0x000f220000100800 */
[----:B------:R-:W-:-:S03]  /*df50*/  IADD3 R10, P0, R0, R5, RZ ;  /* 0x00000005000a7210 */ /* 0x000fc60007f1e0ff */
[----:B------:R-:W4:Y:S04]  /*df60*/  LDL R5, [R1+0x168] ;  /* 0x0001680001057983 */ /* 0x000f280000100800 */
[----:B------:R1:W-:Y:S01]  /*df70*/  LDGSTS.E [R4+0x4400], [R8.64], P3 ;  /* 0x0440000008047fae */ /* 0x0003e20009921846 */
[----:B--2---:R-:W-:-:S03]  /*df80*/  IMAD.X R7, R2, 0x1, R36, P1 ;  /* 0x0000000102077824 */ /* 0x004fc600008e0624 */
[----:B------:R-:W2:Y:S01]  /*df90*/  LDL R36, [R1+0x1a4] ;  /* 0x0001a40001247983 */ /* 0x000ea20000100800 */
[----:B-1----:R-:W-:-:S03]  /*dfa0*/  IADD3 R8, P1, R0, R14, RZ ;  /* 0x0000000e00087210 */ /* 0x002fc60007f3e0ff */
[----:B------:R-:W2:Y:S04]  /*dfb0*/  LDL R14, [R1+0x188] ;  /* 0x00018800010e7983 */ /* 0x000ea80000100800 */
[----:B------:R1:W-:Y:S01]  /*dfc0*/  LDGSTS.E [R4+0x4800], [R6.64], P3 ;  /* 0x0480000006047fae */ /* 0x0003e20009921846 */
        /* <DEDUP_REMOVED lines=11> */
[----:B------:R-:W4:Y:S04]  /*e080*/  LDL R16, [R1+0x1c4] ;  /* 0x0001c40001107983 */ /* 0x000f280000100800 */
[----:B------:R1:W-:Y:S01]  /*e090*/  LDGSTS.E [R4+0x5400], [R6.64], P3 ;  /* 0x0540000006047fae */ /* 0x0003e20009921846 */
[----:B------:R-:W-:-:S03]  /*e0a0*/  IMAD.X R11, R2, 0x1, R13, P1 ;  /* 0x00000001020b7824 */ /* 0x000fc600008e060d */
[----:B------:R-:W4:Y:S04]  /*e0b0*/  LDL R13, [R1+0x1d4] ;  /* 0x0001d400010d7983 */ /* 0x000f280000100800 */
[----:B------:R1:W-:Y:S02]  /*e0c0*/  LDGSTS.E [R4+0x5800], [R10.64], P3 ;  /* 0x058000000a047fae */ /* 0x0003e40009921846 */
[C---:B-1----:R-:W-:Y:S02]  /*e0d0*/  IADD3 R8, P0, R0.reuse, R15, RZ ;  /* 0x0000000f00087210 */ /* 0x042fe40007f1e0ff */
[----:B------:R-:W4:Y:S01]  /*e0e0*/  LDL R15, [R1+0x1b8] ;  /* 0x0001b800010f7983 */ /* 0x000f220000100800 */
[----:B------:R-:W-:-:S03]  /*e0f0*/  IADD3 R6, P1, R0, R12, RZ ;  /* 0x0000000c00067210 */ /* 0x000fc60007f3e0ff */
[----:B------:R-:W4:Y:S01]  /*e100*/  LDL R12, [R1+0x1c8] ;  /* 0x0001c800010c7983 */ /* 0x000f220000100800 */
[----:B------:R-:W-:-:S03]  /*e110*/  IMAD.X R9, R2, 0x1, R61, P0 ;  /* 0x0000000102097824 */ /* 0x000fc600000e063d */
[----:B------:R-:W4:Y:S01]  /*e120*/  LDL R61, [R1+0xac] ;  /* 0x0000ac00013d7983 */ /* 0x000f220000100800 */
[----:B------:R-:W-:-:S03]  /*e130*/  IMAD.X R7, R2, 0x1, R5, P1 ;  /* 0x0000000102077824 */ /* 0x000fc600008e0605 */
[----:B------:R-:W4:Y:S04]  /*e140*/  LDL R5, [R1+0x1d8] ;  /* 0x0001d80001057983 */ /* 0x000f280000100800 */
[----:B------:R1:W-:Y:S01]  /*e150*/  LDGSTS.E [R4+0x5c00], [R8.64], P3 ;  /* 0x05c0000008047fae */ /* 0x0003e20009921846 */
[----:B------:R-:W-:-:S03]  /*e160*/  IADD3 R10, P0, R0, R60, RZ ;  /* 0x0000003c000a7210 */ /* 0x000fc60007f1e0ff */
[----:B------:R2:W-:Y:S01]  /*e170*/  LDGSTS.E [R4+0x6000], [R6.64], P3 ;  /* 0x0600000006047fae */ /* 0x0005e20009921846 */
[----:B-1----:R-:W-:Y:S01]  /*e180*/  IADD3 R8, P1, R0, R39, RZ ;  /* 0x0000002700087210 */ /* 0x002fe20007f3e0ff */
[C---:B------:R-:W-:Y:S02]  /*e190*/  IMAD.X R11, R2.reuse, 0x1, R38, P0 ;  /* 0x00000001020b7824 */ /* 0x040fe400000e0626 */
[----:B------:R-:W4:Y:S04]  /*e1a0*/  LDL R60, [R1] ;  /* 0x00000000013c7983 */ /* 0x000f280000100800 */
[----:B------:R-:W4:Y:S01]  /*e1b0*/  LDL R39, [R1+0x1c] ;  /* 0x00001c0001277983 */ /* 0x000f220000100800 */
[----:B--2---:R-:W-:-:S03]  /*e1c0*/  IMAD.X R9, R2, 0x1, R14, P1 ;  /* 0x0000000102097824 */ /* 0x004fc600008e060e */
[----:B------:R-:W2:Y:S01]  /*e1d0*/  LDL R14, [R1+0xc] ;  /* 0x00000c00010e7983 */ /* 0x000ea20000100800 */
[----:B------:R-:W-:-:S03]  /*e1e0*/  IADD3 R6, P0, R0, R37, RZ ;  /* 0x0000002500067210 */ /* 0x000fc60007f1e0ff */
[----:B------:R1:W-:Y:S04]  /*e1f0*/  LDGSTS.E [R4+0x6400], [R10.64], P3 ;  /* 0x064000000a047fae */ /* 0x0003e80009921846 */
[----:B------:R-:W2:Y:S01]  /*e200*/  LDL R38, [R1+0x2c] ;  /* 0x00002c0001267983 */ /* 0x000ea20000100800 */
[----:B------:R-:W-:-:S03]  /*e210*/  IMAD.X R7, R2, 0x1, R18, P0 ;  /* 0x0000000102077824 */ /* 0x000fc600000e0612 */
[----:B------:R1:W-:Y:S02]  /*e220*/  LDGSTS.E [R4+0x6800], [R8.64], P3 ;  /* 0x0680000008047fae */ /* 0x0003e40009921846 */
[C---:B-1----:R-:W-:Y:S02]  /*e230*/  IADD3 R10, P1, R0.reuse, R36, RZ ;  /* 0x00000024000a7210 */ /* 0x042fe40007f3e0ff */
[----:B------:R-:W2:Y:S04]  /*e240*/  LDL R18, [R1+0x10] ;  /* 0x0000100001127983 */ /* 0x000ea80000100800 */
[----:B------:R4:W-:Y:S01]  /*e250*/  LDGSTS.E [R4+0x6c00], [R6.64], P3 ;  /* 0x06c0000006047fae */ /* 0x0009e20009921846 */
[----:B------:R-:W-:-:S03]  /*e260*/  IADD3 R8, P0, R0, R19, RZ ;  /* 0x0000001300087210 */ /* 0x000fc60007f1e0ff */
[----:B------:R-:W2:Y:S04]  /*e270*/  LDL R37, [R1+0x3c] ;  /* 0x00003c0001257983 */ /* 0x000ea80000100800 */
[----:B------:R-:W2:Y:S04]  /*e280*/  LDL R36, [R1+0x4c] ;  /* 0x00004c0001247983 */ /* 0x000ea80000100800 */
[----:B------:R-:W2:Y:S01]  /*e290*/  LDL R19, [R1+0x6c] ;  /* 0x00006c0001137983 */ /* 0x000ea20000100800 */
[----:B---3--:R-:W-:-:S03]  /*e2a0*/  IMAD.X R11, R2, 0x1, R17, P1 ;  /* 0x00000001020b7824 */ /* 0x008fc600008e0611 */
[----:B------:R-:W3:Y:S04]  /*e2b0*/  LDL R17, [R1+0x20] ;  /* 0x0000200001117983 */ /* 0x000ee80000100800 */
[----:B------:R1:W-:Y:S01]  /*e2c0*/  LDGSTS.E [R4+0x7000], [R10.64], P3 ;  /* 0x070000000a047fae */ /* 0x0003e20009921846 */
[----:B----4-:R-:W-:-:S03]  /*e2d0*/  IADD3 R6, P1, R0, R16, RZ ;  /* 0x0000001000067210 */ /* 0x010fc60007f3e0ff */
[----:B------:R-:W4:Y:S01]  /*e2e0*/  LDL R16, [R1+0x30] ;  /* 0x0000300001107983 */ /* 0x000f220000100800 */
[----:B-1----:R-:W-:-:S03]  /*e2f0*/  IADD3 R10, P2, R0, R13, RZ ;  /* 0x0000000d000a7210 */ /* 0x002fc60007f5e0ff */
[----:B------:R-:W4:Y:S01]  /*e300*/  LDL R13, [R1+0x5c] ;  /* 0x00005c00010d7983 */ /* 0x000f220000100800 */
[----:B------:R-:W-:-:S03]  /*e310*/  IMAD.X R9, R2, 0x1, R15, P0 ;  /* 0x0000000102097824 */ /* 0x000fc600000e060f */
[----:B------:R-:W4:Y:S01]  /*e320*/  LDL R15, [R1+0x40] ;  /* 0x00004000010f7983 */ /* 0x000f220000100800 */
[----:B------:R-:W-:-:S03]  /*e330*/  IMAD.X R7, R2, 0x1, R12, P1 ;  /* 0x0000000102077824 */ /* 0x000fc600008e060c */
[----:B------:R1:W-:Y:S04]  /*e340*/  LDGSTS.E [R4+0x7400], [R8.64], P3 ;  /* 0x0740000008047fae */ /* 0x0003e80009921846 */
[----:B------:R-:W4:Y:S01]  /*e350*/  LDL R12, [R1+0x50] ;  /* 0x00005000010c7983 */ /* 0x000f220000100800 */
[----:B------:R-:W-:-:S03]  /*e360*/  IMAD.X R11, R2, 0x1, R5, P2 ;  /* 0x00000001020b7824 */ /* 0x000fc600010e0605 */
[----:B------:R1:W-:Y:S02]  /*e370*/  LDGSTS.E [R4+0x7800], [R6.64], P3 ;  /* 0x0780000006047fae */ /* 0x0003e40009921846 */
[----:B-1----:R-:W-:Y:S02]  /*e380*/  IADD3 R8, P0, R0, R248, RZ ;  /* 0x000000f800087210 */ /* 0x002fe40007f1e0ff */
[----:B------:R1:W-:Y:S03]  /*e390*/  LDGSTS.E [R4+0x7c00], [R10.64], P3 ;  /* 0x07c000000a047fae */ /* 0x0003e60009921846 */
[----:B------:R-:W-:Y:S01]  /*e3a0*/  IMAD.X R9, R2, 0x1, R249, P0 ;  /* 0x0000000102097824 */ /* 0x000fe200000e06f9 */
[----:B-1----:R-:W4:Y:S01]  /*e3b0*/  LDL R4, [R1+0x70] ;  /* 0x0000700001047983 */ /* 0x002f220000100800 */
[----:B--2---:R-:W-:-:S03]  /*e3c0*/  IADD3 R10, P0, R0, R14, RZ ;  /* 0x0000000e000a7210 */ /* 0x004fc60007f1e0ff */
[----:B------:R-:W2:Y:S01]  /*e3d0*/  LDL R14, [R1+0x60] ;  /* 0x00006000010e7983 */ /* 0x000ea20000100800 */
[----:B------:R-:W-:Y:S01]  /*e3e0*/  IADD3 R6, P1, R0, R252, RZ ;  /* 0x000000fc00067210 */ /* 0x000fe20007f3e0ff */
[----:B------:R-:W-:-:S04]  /*e3f0*/  IMAD R5, R202, 0x8000, R206 ;  /* 0x00008000ca057824 */ /* 0x000fc800078e02ce */
[C---:B------:R-:W-:Y:S01]  /*e400*/  IMAD.X R7, R2.reuse, 0x1, R60, P1 ;  /* 0x0000000102077824 */ /* 0x040fe200008e063c */
[----:B------:R1:W-:Y:S04]  /*e410*/  LDGSTS.E [R5+0x200], [R8.64], P3 ;  /* 0x0020000008057fae */ /* 0x0003e80009921846 */
[----:B------:R1:W-:Y:S01]  /*e420*/  LDGSTS.E [R5+0x600], [R6.64], P3 ;  /* 0x0060000006057fae */ /* 0x0003e20009921846 */
[----:B------:R-:W-:-:S03]  /*e430*/  IMAD.X R11, R2, 0x1, R18, P0 ;  /* 0x00000001020b7824 */ /* 0x000fc600000e0612 */
[----:B------:R-:W2:Y:S01]  /*e440*/  LDL R60, [R1+0xbc] ;  /* 0x0000bc00013c7983 */ /* 0x000ea20000100800 */
[----:B-1----:R-:W-:-:S03]  /*e450*/  IADD3 R8, P1, R0, R39, RZ ;  /* 0x0000002700087210 */ /* 0x002fc60007f3e0ff */
[----:B------:R-:W2:Y:S01]  /*e460*/  LDL R18, [R1+0x7c] ;  /* 0x00007c0001127983 */ /* 0x000ea20000100800 */
[----:B------:R-:W-:-:S03]  /*e470*/  IADD3 R6, P0, R0, R38, RZ ;  /* 0x0000002600067210 */ /* 0x000fc60007f1e0ff */
[----:B------:R1:W-:Y:S04]  /*e480*/  LDGSTS.E [R5+0xa00], [R10.64], P3 ;  /* 0x00a000000a057fae */ /* 0x0003e80009921846 */
[----:B------:R-:W2:Y:S04]  /*e490*/  LDL R39, [R1+0xb0] ;  /* 0x0000b00001277983 */ /* 0x000ea80000100800 */
[----:B------:R-:W2:Y:S01]  /*e4a0*/  LDL R38, [R1+0xdc] ;  /* 0x0000dc0001267983 */ /* 0x000ea20000100800 */
[----:B---3--:R-:W-:-:S03]  /*e4b0*/  IMAD.X R9, R2, 0x1, R17, P1 ;  /* 0x0000000102097824 */ /* 0x008fc600008e0611 */
[----:B------:R-:W3:Y:S01]  /*e4c0*/  LDL R17, [R1+0x8c] ;  /* 0x00008c0001117983 */ /* 0x000ee20000100800 */
[----:B-1----:R-:W-:-:S03]  /*e4d0*/  IADD3 R10, P1, R0, R37, RZ ;  /* 0x00000025000a7210 */ /* 0x002fc60007f3e0ff */
[----:B------:R1:W-:Y:S04]  /*e4e0*/  LDGSTS.E [R5+0xe00], [R8.64], P3 ;  /* 0x00e0000008057fae */ /* 0x0003e80009921846 */
[----:B------:R-:W3:Y:S01]  /*e4f0*/  LDL R37, [R1+0xd0] ;  /* 0x0000d00001257983 */ /* 0x000ee20000100800 */
[----:B----4-:R-:W-:-:S03]  /*e500*/  IMAD.X R7, R2, 0x1, R16, P0 ;  /* 0x0000000102077824 */ /* 0x010fc600000e0610 */
[----:B------:R-:W4:Y:S01]  /*e510*/  LDL R16, [R1+0x90] ;  /* 0x0000900001107983 */ /* 0x000f220000100800 */
[----:B-1----:R-:W-:-:S03]  /*e520*/  IADD3 R8, P0, R0, R36, RZ ;  /* 0x0000002400087210 */ /* 0x002fc60007f1e0ff */
[----:B------:R1:W-:Y:S04]  /*e530*/  LDGSTS.E [R5+0x1200], [R6.64], P3 ;  /* 0x0120000006057fae */ /* 0x0003e80009921846 */
[----:B------:R-:W4:Y:S01]  /*e540*/  LDL R36, [R1+0xec] ;  /* 0x0000ec0001247983 */ /* 0x000f220000100800 */
[----:B------:R-:W-:-:S03]  /*e550*/  IMAD.X R11, R2, 0x1, R15, P1 ;  /* 0x00000001020b7824 */ /* 0x000fc600008e060f */
[----:B------:R-:W4:Y:S01]  /*e560*/  LDL R15, [R1+0xa0] ;  /* 0x0000a000010f7983 */ /* 0x000f220000100800 */
[----:B-1----:R-:W-:-:S03]  /*e570*/  IADD3 R6, P1, R0, R13, RZ ;  /* 0x0000000d00067210 */ /* 0x002fc60007f3e0ff */
[----:B------:R-:W4:Y:S01]  /*e580*/  LDL R13, [R1+0xcc] ;  /* 0x0000cc00010d7983 */ /* 0x000f220000100800 */
[----:B------:R-:W-:-:S03]  /*e590*/  IMAD.X R9, R2, 0x1, R12, P0 ;  /* 0x0000000102097824 */ /* 0x000fc600000e060c */
[----:B------:R-:W4:Y:S04]  /*e5a0*/  LDL R12, [R1+0xc0] ;  /* 0x0000c000010c7983 */ /* 0x000f280000100800 */
[----:B------:R1:W-:Y:S04]  /*e5b0*/  LDGSTS.E [R5+0x1600], [R10.64], P3 ;  /* 0x016000000a057fae */ /* 0x0003e80009921846 */
[----:B------:R2:W-:Y:S01]  /*e5c0*/  LDGSTS.E [R5+0x1a00], [R8.64], P3 ;  /* 0x01a0000008057fae */ /* 0x0005e20009921846 */
[----:B-1----:R-:W-:-:S03]  /*e5d0*/  IADD3 R10, P0, R0, R19, RZ ;  /* 0x00000013000a7210 */ /* 0x002fc60007f1e0ff */
[----:B------:R-:W4:Y:S02]  /*e5e0*/  LDL R19, [R1+0xfc] ;  /* 0x0000fc0001137983 */ /* 0x000f240000100800 */
[C---:B------:R-:W-:Y:S02]  /*e5f0*/  IMAD.X R11, R2.reuse, 0x1, R4, P0 ;  /* 0x00000001020b7824 */ /* 0x040fe400000e0604 */
[----:B------:R-:W4:Y:S01]  /*e600*/  LDL R4, [R1+0xf0] ;  /* 0x0000f00001047983 */ /* 0x000f220000100800 */
[----:B--2---:R-:W-:-:S03]  /*e610*/  IMAD.X R7, R2, 0x1, R14, P1 ;  /* 0x0000000102077824 */ /* 0x004fc600008e060e */
[----:B------:R-:W2:Y:S04]  /*e620*/  LDL R14, [R1+0xe0] ;  /* 0x0000e000010e7983 */ /* 0x000ea80000100800 */
[----:B------:R3:W-:Y:S04]  /*e630*/  LDGSTS.E [R5+0x1e00], [R6.64], P3 ;  /* 0x01e0000006057fae */ /* 0x0007e80009921846 */
[----:B------:R1:W-:Y:S01]  /*e640*/  LDGSTS.E [R5+0x2200], [R10.64], P3 ;  /* 0x022000000a057fae */ /* 0x0003e20009921846 */
[----:B------:R-:W-:-:S03]  /*e650*/  IADD3 R8, P1, R0, R18, RZ ;  /* 0x0000001200087210 */ /* 0x000fc60007f3e0ff */
[----:B------:R-:W2:Y:S02]  /*e660*/  LDL R18, [R1+0x10c] ;  /* 0x00010c0001127983 */ /* 0x000ea40000100800 */
[----:B------:R-:W-:Y:S01]  /*e670*/  IMAD.X R9, R2, 0x1, R63, P1 ;  /* 0x0000000102097824 */ /* 0x000fe200008e063f */
[C---:B-1----:R-:W-:Y:S01]  /*e680*/  IADD3 R10, P1, R0.reuse, R62, RZ ;  /* 0x0000003e000a7210 */ /* 0x042fe20007f3e0ff */
[C---:B------:R-:W-:Y:S01]  /*e690*/  HMMA.1688.F32.TF32 R72, R132.reuse, R74, R148 ;  /* 0x0000004a8448723c */ /* 0x040fe20000081094 */
[----:B------:R-:W2:Y:S04]  /*e6a0*/  LDL R63, [R1+0x16c] ;  /* 0x00016c00013f7983 */ /* 0x000ea80000100800 */
[----:B------:R1:W-:Y:S03]  /*e6b0*/  LDGSTS.E [R5+0x2600], [R8.64], P3 ;  /* 0x0260000008057fae */ /* 0x0003e60009921846 */
[----:B------:R-:W-:Y:S01]  /*e6c0*/  HMMA.1688.F32.TF32 R76, R132, R78, R164 ;  /* 0x0000004e844c723c */ /* 0x000fe200000810a4 */
[----:B------:R-:W2:Y:S04]  /*e6d0*/  LDL R135, [R1+0x14c] ;  /* 0x00014c0001877983 */ /* 0x000ea80000100800 */
[----:B------:R-:W2:Y:S04]  /*e6e0*/  LDL R134, [R1+0x140] ;  /* 0x0001400001867983 */ /* 0x000ea80000100800 */
[----:B------:R-:W2:Y:S04]  /*e6f0*/  LDL R133, [R1+0x15c] ;  /* 0x00015c0001857983 */ /* 0x000ea80000100800 */
[----:B------:R-:W2:Y:S04]  /*e700*/  LDL R132, [R1+0x150] ;  /* 0x0001500001847983 */ /* 0x000ea80000100800 */
[----:B------:R-:W2:Y:S01]  /*e710*/  LDL R62, [R1+0x160] ;  /* 0x00016000013e7983 */ /* 0x000ea20000100800 */
[----:B---3--:R-:W-:-:S03]  /*e720*/  IADD3 R6, P0, R0, R17, RZ ;  /* 0x0000001100067210 */ /* 0x008fc60007f1e0ff */
[----:B------:R-:W3:Y:S02]  /*e730*/  LDL R17, [R1+0x100] ;  /* 0x0001000001117983 */ /* 0x000ee40000100800 */
[----:B----4-:R-:W-:Y:S01]  /*e740*/  IMAD.X R7, R2, 0x1, R16, P0 ;  /* 0x0000000102077824 */ /* 0x010fe200000e0610 */
[----:B-1----:R-:W-:Y:S01]  /*e750*/  IADD3 R8, P0, R0, R61, RZ ;  /* 0x0000003d00087210 */ /* 0x002fe20007f1e0ff */
[----:B------:R-:W4:Y:S04]  /*e760*/  LDL R16, [R1+0x11c] ;  /* 0x00011c0001107983 */ /* 0x000f280000100800 */
[----:B------:R1:W-:Y:S01]  /*e770*/  LDGSTS.E [R5+0x2a00], [R6.64], P3 ;  /* 0x02a0000006057fae */ /* 0x0003e20009921846 */
[----:B------:R-:W-:-:S03]  /*e780*/  IMAD.X R9, R2, 0x1, R39, P0 ;  /* 0x0000000102097824 */ /* 0x000fc600000e0627 */
[----:B------:R-:W4:Y:S04]  /*e790*/  LDL R61, [R1+0x17c] ;  /* 0x00017c00013d7983 */ /* 0x000f280000100800 */
[----:B------:R-:W4:Y:S01]  /*e7a0*/  LDL R39, [R1+0x18c] ;  /* 0x00018c0001277983 */ /* 0x000f220000100800 */
[----:B------:R-:W-:Y:S01]  /*e7b0*/  IMAD.X R11, R2, 0x1, R15, P1 ;  /* 0x00000001020b7824 */ /* 0x000fe200008e060f */
[----:B-1----:R-:W-:Y:S02]  /*e7c0*/  IADD3 R6, P1, R0, R60, RZ ;  /* 0x0000003c00067210 */ /* 0x002fe40007f3e0ff */
[----:B------:R-:W4:Y:S04]  /*e7d0*/  LDL R15, [R1+0x110] ;  /* 0x00011000010f7983 */ /* 0x000f280000100800 */
[----:B------:R1:W-:Y:S01]  /*e7e0*/  LDGSTS.E [R5+0x2e00], [R10.64], P3 ;  /* 0x02e000000a057fae */ /* 0x0003e20009921846 */
[----:B------:R-:W-:-:S03]  /*e7f0*/  IMAD.X R7, R2, 0x1, R12, P1 ;  /* 0x0000000102077824 */ /* 0x000fc600008e060c */
[----:B------:R1:W-:Y:S04]  /*e800*/  LDGSTS.E [R5+0x3200], [R8.64], P3 ;  /* 0x0320000008057fae */ /* 0x0003e80009921846 */
[----:B------:R1:W-:Y:S02]  /*e810*/  LDGSTS.E [R5+0x3600], [R6.64], P3 ;  /* 0x0360000006057fae */ /* 0x0003e40009921846 */
[----:B-1----:R-:W-:Y:S02]  /*e820*/  IADD3 R10, P0, R0, R13, RZ ;  /* 0x0000000d000a7210 */ /* 0x002fe40007f1e0ff */
[----:B------:R-:W4:Y:S04]  /*e830*/  LDL R12, [R1+0x120] ;  /* 0x00012000010c7983 */ /* 0x000f280000100800 */
[----:B------:R-:W4:Y:S01]  /*e840*/  LDL R13, [R1+0x12c] ;  /* 0x00012c00010d7983 */ /* 0x000f220000100800 */
[----:B------:R-:W-:Y:S01]  /*e850*/  IMAD.X R11, R2, 0x1, R37, P0 ;  /* 0x00000001020b7824 */ /* 0x000fe200000e0625 */
[----:B------:R-:W-:-:S02]  /*e860*/  IADD3 R6, P0, R0, R36, RZ ;  /* 0x0000002400067210 */ /* 0x000fc40007f1e0ff */
[----:B------:R-:W4:Y:S01]  /*e870*/  LDL R60, [R1+0x170] ;  /* 0x00017000013c7983 */ /* 0x000f220000100800 */
[----:B------:R-:W-:Y:S02]  /*e880*/  IADD3 R8, P1, R0, R38, RZ ;  /* 0x0000002600087210 */ /* 0x000fe40007f3e0ff */
[C---:B------:R-:W-:Y:S01]  /*e890*/  IMAD.X R7, R2.reuse, 0x1, R4, P0 ;  /* 0x0000000102077824 */ /* 0x040fe200000e0604 */
[----:B------:R1:W-:Y:S04]  /*e8a0*/  LDGSTS.E [R5+0x3a00], [R10.64], P3 ;  /* 0x03a000000a057fae */ /* 0x0003e80009921846 */
[----:B------:R-:W4:Y:S01]  /*e8b0*/  LDL R4, [R1+0x130] ;  /* 0x0001300001047983 */ /* 0x000f220000100800 */
[----:B--2---:R-:W-:-:S03]  /*e8c0*/  IMAD.X R9, R2, 0x1, R14, P1 ;  /* 0x0000000102097824 */ /* 0x004fc600008e060e */
[----:B------:R-:W2:Y:S01]  /*e8d0*/  LDL R14, [R1+0x13c] ;  /* 0x00013c00010e7983 */ /* 0x000ea20000100800 */
[----:B-1----:R-:W-:-:S03]  /*e8e0*/  IADD3 R10, P1, R0, R19, RZ ;  /* 0x00000013000a7210 */ /* 0x002fc60007f3e0ff */
[----:B------:R1:W-:Y:S04]  /*e8f0*/  LDGSTS.E [R5+0x3e00], [R8.64], P3 ;  /* 0x03e0000008057fae */ /* 0x0003e80009921846 */
[----:B------:R-:W2:Y:S04]  /*e900*/  LDL R38, [R1+0x180] ;  /* 0x0001800001267983 */ /* 0x000ea80000100800 */
[----:B------:R-:W2:Y:S04]  /*e910*/  LDL R37, [R1+0x19c] ;  /* 0x00019c0001257983 */ /* 0x000ea80000100800 */
[----:B------:R4:W-:Y:S01]  /*e920*/  LDGSTS.E [R5+0x4200], [R6.64], P3 ;  /* 0x0420000006057fae */ /* 0x0009e20009921846 */
[----:B-1----:R-:W-:-:S03]  /*e930*/  IADD3 R8, P0, R0, R18, RZ ;  /* 0x0000001200087210 */ /* 0x002fc60007f1e0ff */
        /* <DEDUP_REMOVED lines=8> */
[----:B------:R-:W-:-:S03]  /*e9c0*/  IMAD.X R9, R2, 0x1, R15, P0 ;  /* 0x0000000102097824 */ /* 0x000fc600000e060f */
[----:B------:R-:W4:Y:S04]  /*e9d0*/  LDL R15, [R1+0x1c0] ;  /* 0x0001c000010f7983 */ /* 0x000f280000100800 */
[----:B------:R2:W-:Y:S01]  /*e9e0*/  LDGSTS.E [R5+0x4a00], [R8.64], P3 ;  /* 0x04a0000008057fae */ /* 0x0005e20009921846 */
[----:B-1----:R-:W-:-:S03]  /*e9f0*/  IADD3 R10, P0, R0, R13, RZ ;  /* 0x0000000d000a7210 */ /* 0x002fc60007f1e0ff */
[----:B------:R-:W4:Y:S01]  /*ea00*/  LDL R13, [R1+0x1a0] ;  /* 0x0001a000010d7983 */ /* 0x000f220000100800 */
[----:B------:R-:W-:-:S03]  /*ea10*/  IMAD.X R7, R2, 0x1, R12, P1 ;  /* 0x0000000102077824 */ /* 0x000fc600008e060c */
[----:B------:R-:W4:Y:S04]  /*ea20*/  LDL R12, [R1+0x1bc] ;  /* 0x0001bc00010c7983 */ /* 0x000f280000100800 */
[----:B------:R1:W-:Y:S01]  /*ea30*/  LDGSTS.E [R5+0x4e00], [R6.64], P3 ;  /* 0x04e0000006057fae */ /* 0x0003e20009921846 */
[----:B------:R-:W-:-:S03]  /*ea40*/  IMAD.X R11, R2, 0x1, R4, P0 ;  /* 0x00000001020b7824 */ /* 0x000fc600000e0604 */
[----:B------:R-:W4:Y:S01]  /*ea50*/  LDL R4, [R1+0x1e0] ;  /* 0x0001e00001047983 */ /* 0x000f220000100800 */
[----:B--2---:R-:W-:-:S03]  /*ea60*/  IADD3 R8, P1, R0, R14, RZ ;  /* 0x0000000e00087210 */ /* 0x004fc60007f3e0ff */
[----:B------:R-:W2:Y:S01]  /*ea70*/  LDL R14, [R1+0x1d0] ;  /* 0x0001d000010e7983 */ /* 0x000ea20000100800 */
[----:B-1----:R-:W-:Y:S01]  /*ea80*/  IADD3 R6, P0, R0, R135, RZ ;  /* 0x0000008700067210 */ /* 0x002fe20007f1e0ff */
[C---:B------:R-:W-:Y:S02]  /*ea90*/  IMAD.X R9, R2.reuse, 0x1, R134, P1 ;  /* 0x0000000102097824 */ /* 0x040fe400008e0686 */
[----:B------:R1:W-:Y:S02]  /*eaa0*/  LDGSTS.E [R5+0x5200], [R10.64], P3 ;  /* 0x052000000a057fae */ /* 0x0003e40009921846 */
[----:B------:R-:W-:Y:S02]  /*eab0*/  IMAD.X R7, R2, 0x1, R132, P0 ;  /* 0x0000000102077824 */ /* 0x000fe400000e0684 */
[----:B------:R1:W-:Y:S04]  /*eac0*/  LDGSTS.E [R5+0x5600], [R8.64], P3 ;  /* 0x0560000008057fae */ /* 0x0003e80009921846 */
[----:B------:R1:W-:Y:S02]  /*ead0*/  LDGSTS.E [R5+0x5a00], [R6.64], P3 ;  /* 0x05a0000006057fae */ /* 0x0003e40009921846 */
[----:B-1----:R-:W-:-:S02]  /*eae0*/  IADD3 R10, P1, R0, R133, RZ ;  /* 0x00000085000a7210 */ /* 0x002fc40007f3e0ff */
[----:B------:R-:W-:-:S03]  /*eaf0*/  IADD3 R8, P0, R0, R63, RZ ;  /* 0x0000003f00087210 */ /* 0x000fc60007f1e0ff */
[----:B------:R-:W-:Y:S01]  /*eb00*/  IMAD.X R11, R2, 0x1, R62, P1 ;  /* 0x00000001020b7824 */ /* 0x000fe200008e063e */
[----:B------:R-:W-:Y:S01]  /*eb10*/  IADD3 R6, P1, R0, R61, RZ ;  /* 0x0000003d00067210 */ /* 0x000fe20007f3e0ff */
[----:B------:R-:W-:-:S03]  /*eb20*/  IMAD.X R9, R2, 0x1, R60, P0 ;  /* 0x0000000102097824 */ /* 0x000fc600000e063c */
[----:B------:R1:W-:Y:S01]  /*eb30*/  LDGSTS.E [R5+0x5e00], [R10.64], P3 ;  /* 0x05e000000a057fae */ /* 0x0003e20009921846 */
[----:B------:R-:W-:-:S03]  /*eb40*/  IMAD.X R7, R2, 0x1, R38, P1 ;  /* 0x0000000102077824 */ /* 0x000fc600008e0626 */
[----:B------:R1:W-:Y:S04]  /*eb50*/  LDGSTS.E [R5+0x6200], [R8.64], P3 ;  /* 0x0620000008057fae */ /* 0x0003e80009921846 */
[----:B------:R1:W-:Y:S02]  /*eb60*/  LDGSTS.E [R5+0x6600], [R6.64], P3 ;  /* 0x0660000006057fae */ /* 0x0003e40009921846 */
[C---:B-1----:R-:W-:Y:S02]  /*eb70*/  IADD3 R10, P0, R0.reuse, R39, RZ ;  /* 0x00000027000a7210 */ /* 0x042fe40007f1e0ff */
[----:B------:R-:W-:-:S03]  /*eb80*/  IADD3 R8, P1, R0, R37, RZ ;  /* 0x0000002500087210 */ /* 0x000fc60007f3e0ff */
[----:B------:R-:W-:Y:S01]  /*eb90*/  IMAD.X R11, R2, 0x1, R36, P0 ;  /* 0x00000001020b7824 */ /* 0x000fe200000e0624 */
[----:B------:R-:W-:-:S04]  /*eba0*/  IADD3 R6, P0, R0, R19, RZ ;  /* 0x0000001300067210 */ /* 0x000fc80007f1e0ff */
[----:B------:R1:W-:Y:S01]  /*ebb0*/  LDGSTS.E [R5+0x6a00], [R10.64], P3 ;  /* 0x06a000000a057fae */ /* 0x0003e20009921846 */
[----:B------:R-:W-:Y:S01]  /*ebc0*/  UIADD3 UR4, UR4, 0x1, URZ ;  /* 0x0000000104047890 */ /* 0x000fe2000fffe03f */
[----:B------:R-:W-:-:S04]  /*ebd0*/  IMAD.MOV.U32 R195, RZ, RZ, c[0x0][0x188] ;  /* 0x00006200ffc37624 */ /* 0x000fc800078e00ff */
[----:B------:R-:W-:Y:S01]  /*ebe0*/  IMAD.SHL.U32 R195, R195, 0x20, RZ ;  /* 0x00000020c3c37824 */ /* 0x000fe200078e00ff */
[----:B-1----:R-:W-:Y:S02]  /*ebf0*/  IADD3 R10, P2, R0, R18, RZ ;  /* 0x00000012000a7210 */ /* 0x002fe40007f5e0ff */
[----:B------:R-:W-:Y:S02]  /*ec00*/  SHF.R.S32.HI R194, RZ, 0x1f, R212 ;  /* 0x0000001fffc27819 */ /* 0x000fe400000114d4 */
[----:B------:R-:W-:Y:S01]  /*ec10*/  SHF.R.S32.HI R195, RZ, 0x1f, R195 ;  /* 0x0000001fffc37819 */ /* 0x000fe200000114c3 */
[----:B------:R-:W-:Y:S01]  /*ec20*/  UIADD3 UR5, UR5, -0x20, URZ ;  /* 0xffffffe005057890 */ /* 0x000fe2000fffe03f */
[C---:B---3--:R-:W-:Y:S02]  /*ec30*/  IMAD.X R7, R2.reuse, 0x1, R17, P0 ;  /* 0x0000000102077824 */ /* 0x048fe400000e0611 */
[----:B----4-:R-:W-:-:S05]  /*ec40*/  IMAD.X R9, R2, 0x1, R13, P1 ;  /* 0x0000000102097824 */ /* 0x010fca00008e060d */
[----:B------:R1:W-:Y:S01]  /*ec50*/  LDGSTS.E [R5+0x6e00], [R8.64], P3 ;  /* 0x06e0000008057fae */ /* 0x0003e20009921846 */
[----:B------:R-:W-:-:S03]  /*ec60*/  IADD3 R12, P1, R0, R12, RZ ;  /* 0x0000000c000c7210 */ /* 0x000fc60007f3e0ff */
[----:B------:R3:W-:Y:S01]  /*ec70*/  LDGSTS.E [R5+0x7200], [R6.64], P3 ;  /* 0x0720000006057fae */ /* 0x0007e20009921846 */
[----:B-1----:R-:W-:-:S05]  /*ec80*/  IADD3 R8, P0, R0, R16, RZ ;  /* 0x0000001000087210 */ /* 0x002fca0007f1e0ff */
[C---:B------:R-:W-:Y:S01]  /*ec90*/  IMAD.X R9, R2.reuse, 0x1, R4, P0 ;  /* 0x0000000102097824 */ /* 0x040fe200000e0604 */
[----:B------:R-:W-:Y:S01]  /*eca0*/  ISETP.NE.U32.AND P0, PT, R211, UR4, PT ;  /* 0x00000004d3007c0c */ /* 0x000fe2000bf05070 */
[----:B------:R-:W-:Y:S02]  /*ecb0*/  IMAD.MOV.U32 R4, RZ, RZ, c[0x0][0x188] ;  /* 0x00006200ff047624 */ /* 0x000fe400078e00ff */
[----:B------:R-:W-:Y:S02]  /*ecc0*/  IMAD.X R13, R2, 0x1, R15, P1 ;  /* 0x00000001020d7824 */ /* 0x000fe400008e060f */
[----:B------:R-:W-:Y:S02]  /*ecd0*/  IMAD.SHL.U32 R4, R4, 0x20, RZ ;  /* 0x0000002004047824 */ /* 0x000fe400078e00ff */
[----:B--2---:R-:W-:Y:S01]  /*ece0*/  IMAD.X R11, R2, 0x1, R14, P2 ;  /* 0x00000001020b7824 */ /* 0x004fe200010e060e */
[----:B------:R3:W-:Y:S01]  /*ecf0*/  LDGSTS.E [R5+0x7600], [R12.64], P3 ;  /* 0x076000000c057fae */ /* 0x0007e20009921846 */
[----:B------:R-:W-:-:S02]  /*ed00*/  LEA R0, P1, R212, R0, 0x2 ;  /* 0x00000000d4007211 */ /* 0x000fc400078210ff */
[----:B------:R-:W-:Y:S01]  /*ed10*/  LEA R196, P2, R4, R196, 0x2 ;  /* 0x000000c404c47211 */ /* 0x000fe200078410ff */
[----:B------:R3:W-:Y:S01]  /*ed20*/  LDGSTS.E [R5+0x7a00], [R10.64], P3 ;  /* 0x07a000000a057fae */ /* 0x0007e20009921846 */
[----:B------:R-:W-:Y:S02]  /*ed30*/  SHF.L.U64.HI R14, R212, 0x2, R194 ;  /* 0x00000002d40e7819 */ /* 0x000fe400000102c2 */
[----:B------:R-:W-:Y:S01]  /*ed40*/  SHF.L.U64.HI R4, R4, 0x2, R195 ;  /* 0x0000000204047819 */ /* 0x000fe200000102c3 */
[----:B------:R3:W-:Y:S04]  /*ed50*/  LDGSTS.E [R5+0x7e00], [R8.64], P3 ;  /* 0x07e0000008057fae */ /* 0x0007e80009921846 */
[----:B------:R-:W0:Y:S01]  /*ed60*/  LDGDEPBAR ;  /* 0x00000000000079af */ /* 0x000e220000000000 */
[----:B------:R-:W-:-:S02]  /*ed70*/  IMAD.X R2, R2, 0x1, R14, P1 ;  /* 0x0000000102027824 */ /* 0x000fc400008e060e */
[----:B------:R-:W-:Y:S01]  /*ed80*/  IMAD.X R3, R3, 0x1, R4, P2 ;  /* 0x0000000103037824 */ /* 0x000fe200010e0604 */
[----:B------:R-:W-:Y:S01]  /*ed90*/  @!P0 CALL.REL.NOINC `(.L_x_0) ;  /* 0x0000001000008944 */ /* 0x000fe20003c00000 */
[----:B------:R-:W-:Y:S05]  /*eda0*/  BRA `(.L_x_1) ;  /* 0xffffd42000007947 */ /* 0x000fea000383ffff */
.L_x_0:
[----:B-1----:R-:W-:-:S04]  /*edb0*/  DEPBAR.LE SB0, 0x0 ;  /* 0x000080000000791a */ /* 0x002fc80000000000 */
[----:B------:R-:W-:Y:S01]  /*edc0*/  IMAD.MOV.U32 R4, RZ, RZ, R160 ;  /* 0x000000ffff047224 */ /* 0x000fe200078e00a0 */
[C---:B------:R-:W-:Y:S01]  /*edd0*/  LOP3.LUT R3, R213.reuse, 0x20, RZ, 0x3c, !PT ;  /* 0x00000020d5037812 */ /* 0x040fe200078e3cff */
[----:B------:R-:W-:Y:S01]  /*ede0*/  BAR.SYNC.DEFER_BLOCKING 0x0 ;  /* 0x0000000000007b1d */ /* 0x000fe20000010000 */
[----:B---3--:R-:W-:Y:S01]  /*edf0*/  IMAD.MOV.U32 R5, RZ, RZ, R156 ;  /* 0x000000ffff057224 */ /* 0x008fe200078e009c */
[C---:B------:R-:W-:Y:S01]  /*ee00*/  LOP3.LUT R2, R213.reuse, 0x40, RZ, 0x3c, !PT ;  /* 0x00000040d5027812 */ /* 0x040fe200078e3cff */
[----:B------:R-:W-:Y:S01]  /*ee10*/  IMAD.MOV.U32 R6, RZ, RZ, R152 ;  /* 0x000000ffff067224 */ /* 0x000fe200078e0098 */
[----:B------:R-:W-:Y:S01]  /*ee20*/  LOP3.LUT R0, R213, 0x60, RZ, 0x3c, !PT ;  /* 0x00000060d5007812 */ /* 0x000fe200078e3cff */
[----:B------:R-:W-:Y:S01]  /*ee30*/  IMAD.MOV.U32 R7, RZ, RZ, R124 ;  /* 0x000000ffff077224 */ /* 0x000fe200078e007c */
[C---:B------:R-:W-:Y:S01]  /*ee40*/  LOP3.LUT R144, R204.reuse, 0xf4, R207, 0xfe, !PT ;  /* 0x000000f4cc907812 */ /* 0x040fe200078efecf */
[----:B------:R-:W-:Y:S01]  /*ee50*/  IMAD.MOV.U32 R8, RZ, RZ, R161 ;  /* 0x000000ffff087224 */ /* 0x000fe200078e00a1 */
[C---:B------:R-:W-:Y:S01]  /*ee60*/  LOP3.LUT R145, R204.reuse, 0xf6, R207, 0xfe, !PT ;  /* 0x000000f6cc917812 */ /* 0x040fe200078efecf */
[----:B------:R-:W-:Y:S01]  /*ee70*/  IMAD.MOV.U32 R9, RZ, RZ, R157 ;  /* 0x000000ffff097224 */ /* 0x000fe200078e009d */
[C---:B------:R-:W-:Y:S01]  /*ee80*/  LOP3.LUT R146, R204.reuse, 0xf8, R207, 0xfe, !PT ;  /* 0x000000f8cc927812 */ /* 0x040fe200078efecf */
[----:B------:R-:W-:Y:S01]  /*ee90*/  IMAD.MOV.U32 R10, RZ, RZ, R153 ;  /* 0x000000ffff0a7224 */ /* 0x000fe200078e0099 */
[----:B------:R-:W-:Y:S01]  /*eea0*/  STL [R1], R144 ;  /* 0x0000009001007387 */ /* 0x000fe20000100800 */
[----:B------:R-:W-:Y:S01]  /*eeb0*/  IMAD.MOV.U32 R11, RZ, RZ, R125 ;  /* 0x000000ffff0b7224 */ /* 0x000fe200078e007d */
[C---:B------:R-:W-:Y:S01]  /*eec0*/  LOP3.LUT R217, R204.reuse, R207, RZ, 0xfc, !PT ;  /* 0x000000cfccd97212 */ /* 0x040fe200078efcff */
[----:B------:R-:W-:Y:S01]  /*eed0*/  IMAD.MOV.U32 R12, RZ, RZ, R162 ;  /* 0x000000ffff0c7224 */ /* 0x000fe200078e00a2 */
[C-C-:B------:R-:W-:Y:S01]  /*eee0*/  LOP3.LUT R216, R204.reuse, 0x2, R207.reuse, 0xfe, !PT ;  /* 0x00000002ccd87812 */ /* 0x140fe200078efecf */
[----:B------:R-:W-:Y:S01]  /*eef0*/  IMAD.MOV.U32 R13, RZ, RZ, R158 ;  /* 0x000000ffff0d7224 */ /* 0x000fe200078e009e */
[C-C-:B------:R-:W-:Y:S01]  /*ef00*/  LOP3.LUT R156, R204.reuse, 0x42, R207.reuse, 0xfe, !PT ;  /* 0x00000042cc9c7812 */ /* 0x140fe200078efecf */
[----:B------:R-:W-:Y:S01]  /*ef10*/  IMAD.MOV.U32 R14, RZ, RZ, R154 ;  /* 0x000000ffff0e7224 */ /* 0x000fe200078e009a */
[C-C-:B------:R-:W-:Y:S01]  /*ef20*/  LOP3.LUT R157, R204.reuse, 0x44, R207.reuse, 0xfe, !PT ;  /* 0x00000044cc9d7812 */ /* 0x140fe200078efecf */
[----:B------:R-:W-:Y:S01]  /*ef30*/  IMAD.MOV.U32 R15, RZ, RZ, R126 ;  /* 0x000000ffff0f7224 */ /* 0x000fe200078e007e */
[C---:B------:R-:W-:Y:S01]  /*ef40*/  LOP3.LUT R158, R204.reuse, 0x46, R207, 0xfe, !PT ;  /* 0x00000046cc9e7812 */ /* 0x040fe200078efecf */
[----:B------:R-:W-:Y:S01]  /*ef50*/  IMAD.MOV.U32 R16, RZ, RZ, R25 ;  /* 0x000000ffff107224 */ /* 0x000fe200078e0019 */
[----:B------:R1:W-:Y:S01]  /*ef60*/  STS.128 [R208], R4 ;  /* 0x00000004d0007388 */ /* 0x0003e20000000c00 */
[----:B------:R-:W-:Y:S01]  /*ef70*/  IMAD.MOV.U32 R17, RZ, RZ, R33 ;  /* 0x000000ffff117224 */ /* 0x000fe200078e0021 */
[C---:B------:R-:W-:Y:S01]  /*ef80*/  LOP3.LUT R25, R204.reuse, 0x34, R207, 0xfe, !PT ;  /* 0x00000034cc197812 */ /* 0x040fe200078efecf */
[----:B------:R-:W-:Y:S01]  /*ef90*/  IMAD.MOV.U32 R18, RZ, RZ, R45 ;  /* 0x000000ffff127224 */ /* 0x000fe200078e002d */
[----:B------:R2:W-:Y:S01]  /*efa0*/  STS.128 [R208+0x400], R8 ;  /* 0x00040008d0007388 */ /* 0x0005e20000000c00 */
        /* <DEDUP_REMOVED lines=9> */
[C-C-:B------:R-:W-:Y:S01]  /*f040*/  LOP3.LUT R159, R204.reuse, 0x48, R207.reuse, 0xfe, !PT ;  /* 0x00000048cc9f7812 */ /* 0x140fe200078efecf */
[----:B------:R-:W-:Y:S01]  /*f050*/  IMAD.MOV.U32 R36, RZ, RZ, R26 ;  /* 0x000000ffff247224 */ /* 0x000fe200078e001a */
[C-C-:B------:R-:W-:Y:S01]  /*f060*/  LOP3.LUT R26, R204.reuse, 0x36, R207.reuse, 0xfe, !PT ;  /* 0x00000036cc1a7812 */ /* 0x140fe200078efecf */
[----:B-1----:R-:W-:Y:S01]  /*f070*/  IMAD.MOV.U32 R4, RZ, RZ, R24 ;  /* 0x000000ffff047224 */ /* 0x002fe200078e0018 */
[----:B------:R-:W-:Y:S01]  /*f080*/  STS.128 [R208+0x480], R124 ;  /* 0x0004807cd0007388 */ /* 0x000fe20000000c00 */
[----:B------:R-:W-:Y:S01]  /*f090*/  IMAD.MOV.U32 R5, RZ, RZ, R32 ;  /* 0x000000ffff057224 */ /* 0x000fe200078e0020 */
[C-C-:B------:R-:W-:Y:S01]  /*f0a0*/  LOP3.LUT R24, R204.reuse, 0x32, R207.reuse, 0xfe, !PT ;  /* 0x00000032cc187812 */ /* 0x140fe200078efecf */
[----:B------:R-:W-:Y:S01]  /*f0b0*/  IMAD.MOV.U32 R6, RZ, RZ, R44 ;  /* 0x000000ffff067224 */ /* 0x000fe200078e002c */
[C-C-:B------:R-:W-:Y:S01]  /*f0c0*/  LOP3.LUT R162, R204.reuse, 0x4e, R207.reuse, 0xfe, !PT ;  /* 0x0000004ecca27812 */ /* 0x140fe200078efecf */
[----:B------:R-:W-:Y:S01]  /*f0d0*/  IMAD.MOV.U32 R7, RZ, RZ, R56 ;  /* 0x000000ffff077224 */ /* 0x000fe200078e0038 */
[C-C-:B------:R-:W-:Y:S01]  /*f0e0*/  LOP3.LUT R163, R204.reuse, 0x50, R207.reuse, 0xfe, !PT ;  /* 0x00000050cca37812 */ /* 0x140fe200078efecf */
[----:B--2---:R-:W-:Y:S01]  /*f0f0*/  IMAD.MOV.U32 R8, RZ, RZ, R20 ;  /* 0x000000ffff087224 */ /* 0x004fe200078e0014 */
[C-C-:B------:R-:W-:Y:S01]  /*f100*/  LOP3.LUT R164, R204.reuse, 0x52, R207.reuse, 0xfe, !PT ;  /* 0x00000052cca47812 */ /* 0x140fe200078efecf */
[----:B------:R-:W-:Y:S01]  /*f110*/  IMAD.MOV.U32 R9, RZ, RZ, R28 ;  /* 0x000000ffff097224 */ /* 0x000fe200078e001c */
[----:B------:R1:W-:Y:S01]  /*f120*/  STS.128 [R208+0x100], R4 ;  /* 0x00010004d0007388 */ /* 0x0003e20000000c00 */
[----:B------:R-:W-:Y:S01]  /*f130*/  IMAD.MOV.U32 R10, RZ, RZ, R40 ;  /* 0x000000ffff0a7224 */ /* 0x000fe200078e0028 */
[C-C-:B------:R-:W-:Y:S01]  /*f140*/  LOP3.LUT R28, R204.reuse, 0x3a, R207.reuse, 0xfe, !PT ;  /* 0x0000003acc1c7812 */ /* 0x140fe200078efecf */
[----:B------:R-:W-:Y:S01]  /*f150*/  IMAD.MOV.U32 R11, RZ, RZ, R52 ;  /* 0x000000ffff0b7224 */ /* 0x000fe200078e0034 */
[C-C-:B------:R-:W-:Y:S01]  /*f160*/  LOP3.LUT R165, R204.reuse, 0x54, R207.reuse, 0xfe, !PT ;  /* 0x00000054cca57812 */ /* 0x140fe200078efecf */
[----:B---3--:R-:W-:Y:S01]  /*f170*/  IMAD.MOV.U32 R15, RZ, RZ, R54 ;  /* 0x000000ffff0f7224 */ /* 0x008fe200078e0036 */
[C-C-:B------:R-:W-:Y:S01]  /*f180*/  LOP3.LUT R166, R204.reuse, 0x56, R207.reuse, 0xfe, !PT ;  /* 0x00000056cca67812 */ /* 0x140fe200078efecf */
[----:B----4-:R-:W-:Y:S01]  /*f190*/  IMAD.MOV.U32 R19, RZ, RZ, R48 ;  /* 0x000000ffff137224 */ /* 0x010fe200078e0030 */
[----:B------:R2:W-:Y:S01]  /*f1a0*/  STS.128 [R208+0x200], R8 ;  /* 0x00020008d0007388 */ /* 0x0005e20000000c00 */
[----:B------:R-:W-:Y:S01]  /*f1b0*/  IMAD.MOV.U32 R37, RZ, RZ, R34 ;  /* 0x000000ffff257224 */ /* 0x000fe200078e0022 */
[C-C-:B------:R-:W-:Y:S01]  /*f1c0*/  LOP3.LUT R167, R204.reuse, 0x58, R207.reuse, 0xfe, !PT ;  /* 0x00000058cca77812 */ /* 0x140fe200078efecf */
[----:B------:R-:W-:Y:S01]  /*f1d0*/  IMAD.MOV.U32 R38, RZ, RZ, R46 ;  /* 0x000000ffff267224 */ /* 0x000fe200078e002e */
[C---:B------:R-:W-:Y:S01]  /*f1e0*/  LOP3.LUT R172, R204.reuse, 0x62, R207, 0xfe, !PT ;  /* 0x00000062ccac7812 */ /* 0x040fe200078efecf */
[----:B------:R-:W-:Y:S01]  /*f1f0*/  IMAD.MOV.U32 R56, RZ, RZ, R27 ;  /* 0x000000ffff387224 */ /* 0x000fe200078e001b */
[C---:B------:R-:W-:Y:S01]  /*f200*/  LOP3.LUT R27, R204.reuse, 0x38, R207, 0xfe, !PT ;  /* 0x00000038cc1b7812 */ /* 0x040fe200078efecf */
[----:B------:R-:W-:Y:S01]  /*f210*/  IMAD.MOV.U32 R57, RZ, RZ, R35 ;  /* 0x000000ffff397224 */ /* 0x000fe200078e0023 */
[----:B------:R-:W-:Y:S01]  /*f220*/  STS.128 [R208+0x180], R36 ;  /* 0x00018024d0007388 */ /* 0x000fe20000000c00 */
[----:B-1----:R-:W-:Y:S01]  /*f230*/  IMAD.MOV.U32 R4, RZ, RZ, R21 ;  /* 0x000000ffff047224 */ /* 0x002fe200078e0015 */
[C---:B------:R-:W-:Y:S01]  /*f240*/  LOP3.LUT R173, R204.reuse, 0x64, R207, 0xfe, !PT ;  /* 0x00000064ccad7812 */ /* 0x040fe200078efecf */
[----:B------:R-:W-:Y:S01]  /*f250*/  IMAD.MOV.U32 R5, RZ, RZ, R29 ;  /* 0x000000ffff057224 */ /* 0x000fe200078e001d */
[C---:B------:R-:W-:Y:S01]  /*f260*/  LOP3.LUT R29, R204.reuse, 0x3c, R207, 0xfe, !PT ;  /* 0x0000003ccc1d7812 */ /* 0x040fe200078efecf */
[----:B------:R-:W-:Y:S01]  /*f270*/  IMAD.MOV.U32 R6, RZ, RZ, R41 ;  /* 0x000000ffff067224 */ /* 0x000fe200078e0029 */
[C---:B------:R-:W-:Y:S01]  /*f280*/  LOP3.LUT R174, R204.reuse, 0x66, R207, 0xfe, !PT ;  /* 0x00000066ccae7812 */ /* 0x040fe200078efecf */
[----:B------:R-:W-:Y:S01]  /*f290*/  IMAD.MOV.U32 R7, RZ, RZ, R53 ;  /* 0x000000ffff077224 */ /* 0x000fe200078e0035 */
[C---:B------:R-:W-:Y:S01]  /*f2a0*/  LOP3.LUT R175, R204.reuse, 0x68, R207, 0xfe, !PT ;  /* 0x00000068ccaf7812 */ /* 0x040fe200078efecf */
[----:B--2---:R-:W-:Y:S01]  /*f2b0*/  IMAD.MOV.U32 R11, RZ, RZ, R49 ;  /* 0x000000ffff0b7224 */ /* 0x004fe200078e0031 */
[C---:B------:R-:W-:Y:S01]  /*f2c0*/  LOP3.LUT R180, R204.reuse, 0x72, R207, 0xfe, !PT ;  /* 0x00000072ccb47812 */ /* 0x040fe200078efecf */
[----:B------:R-:W-:Y:S01]  /*f2d0*/  IMAD.MOV.U32 R58, RZ, RZ, R47 ;  /* 0x000000ffff3a7224 */ /* 0x000fe200078e002f */
[----:B------:R1:W-:Y:S01]  /*f2e0*/  STS.128 [R208+0x600], R4 ;  /* 0x00060004d0007388 */ /* 0x0003e20000000c00 */
[----:B------:R-:W-:Y:S01]  /*f2f0*/  IMAD.MOV.U32 R12, RZ, RZ, R22 ;  /* 0x000000ffff0c7224 */ /* 0x000fe200078e0016 */
[C-C-:B------:R-:W-:Y:S01]  /*f300*/  LOP3.LUT R181, R204.reuse, 0x74, R207.reuse, 0xfe, !PT ;  /* 0x00000074ccb57812 */ /* 0x140fe200078efecf */
[----:B------:R-:W-:Y:S01]  /*f310*/  IMAD.MOV.U32 R13, RZ, RZ, R30 ;  /* 0x000000ffff0d7224 */ /* 0x000fe200078e001e */
[----:B------:R-:W-:Y:S01]  /*f320*/  STS.128 [R208+0x580], R56 ;  /* 0x00058038d0007388 */ /* 0x000fe20000000c00 */
[----:B------:R-:W-:Y:S01]  /*f330*/  IMAD.MOV.U32 R14, RZ, RZ, R42 ;  /* 0x000000ffff0e7224 */ /* 0x000fe200078e002a */
[C---:B------:R-:W-:Y:S01]  /*f340*/  LOP3.LUT R30, R204.reuse, 0x3e, R207, 0xfe, !PT ;  /* 0x0000003ecc1e7812 */ /* 0x040fe200078efecf */
        /* <DEDUP_REMOVED lines=8> */
[----:B------:R-:W-:Y:S01]  /*f3d0*/  IMAD.MOV.U32 R17, RZ, RZ, R184 ;  /* 0x000000ffff117224 */ /* 0x000fe200078e00b8 */
[----:B------:R-:W-:Y:S01]  /*f3e0*/  STS.128 [R208+0x680], R52 ;  /* 0x00068034d0007388 */ /* 0x000fe20000000c00 */
[----:B-1----:R-:W-:Y:S01]  /*f3f0*/  IMAD.MOV.U32 R7, RZ, RZ, R50 ;  /* 0x000000ffff077224 */ /* 0x002fe200078e0032 */
[C-C-:B------:R-:W-:Y:S01]  /*f400*/  LOP3.LUT R183, R204.reuse, 0x78, R207.reuse, 0xfe, !PT ;  /* 0x00000078ccb77812 */ /* 0x140fe200078efecf */
        /* <DEDUP_REMOVED lines=20> */
[----:B--2---:R-:W-:Y:S01]  /*f550*/  IMAD.MOV.U32 R12, RZ, RZ, R120 ;  /* 0x000000ffff0c7224 */ /* 0x004fe200078e0078 */
[C-C-:B------:R-:W-:Y:S01]  /*f560*/  LOP3.LUT R184, R204.reuse, 0x7a, R207.reuse, 0xfe, !PT ;  /* 0x0000007accb87812 */ /* 0x140fe200078efecf */
[----:B------:R-:W-:Y:S01]  /*f570*/  IMAD.MOV.U32 R13, RZ, RZ, R96 ;  /* 0x000000ffff0d7224 */ /* 0x000fe200078e0060 */
[----:B------:R-:W-:Y:S01]  /*f580*/  STS.128 [R208+0x780], R48 ;  /* 0x00078030d0007388 */ /* 0x000fe20000000c00 */
[----:B------:R-:W-:Y:S01]  /*f590*/  IMAD.MOV.U32 R14, RZ, RZ, R92 ;  /* 0x000000ffff0e7224 */ /* 0x000fe200078e005c */
[C---:B------:R-:W-:Y:S01]  /*f5a0*/  LOP3.LUT R185, R204.reuse, 0x7c, R207, 0xfe, !PT ;  /* 0x0000007cccb97812 */ /* 0x040fe200078efecf */
[----:B------:R-:W-:Y:S01]  /*f5b0*/  IMAD.MOV.U32 R15, RZ, RZ, R88 ;  /* 0x000000ffff0f7224 */ /* 0x000fe200078e0058 */
[----:B------:R-:W-:Y:S01]  /*f5c0*/  BAR.SYNC.DEFER_BLOCKING 0x0 ;  /* 0x0000000000007b1d */ /* 0x000fe20000010000 */
[----:B-1----:R-:W-:Y:S01]  /*f5d0*/  IMAD.MOV.U32 R16, RZ, RZ, R121 ;  /* 0x000000ffff107224 */ /* 0x002fe200078e0079 */
[C---:B------:R-:W-:Y:S01]  /*f5e0*/  LOP3.LUT R186, R204.reuse, 0x7e, R207, 0xfe, !PT ;  /* 0x0000007eccba7812 */ /* 0x040fe200078efecf */
[----:B------:R-:W-:Y:S01]  /*f5f0*/  IMAD.MOV.U32 R17, RZ, RZ, R97 ;  /* 0x000000ffff117224 */ /* 0x000fe200078e0061 */
[C---:B------:R-:W-:Y:S01]  /*f600*/  LOP3.LUT R187, R204.reuse, 0x80, R207, 0xfe, !PT ;  /* 0x00000080ccbb7812 */ /* 0x040fe200078efecf */
[----:B------:R-:W-:Y:S01]  /*f610*/  IMAD.MOV.U32 R18, RZ, RZ, R93 ;  /* 0x000000ffff127224 */ /* 0x000fe200078e005d */
[C---:B---3--:R-:W-:Y:S01]  /*f620*/  LOP3.LUT R4, R204.reuse, 0xa, R207, 0xfe, !PT ;  /* 0x0000000acc047812 */ /* 0x048fe200078efecf */
[----:B------:R-:W-:Y:S01]  /*f630*/  IMAD.MOV.U32 R19, RZ, RZ, R89 ;  /* 0x000000ffff137224 */ /* 0x000fe200078e0059 */
[C-C-:B------:R-:W-:Y:S01]  /*f640*/  LOP3.LUT R5, R204.reuse, 0xc, R207.reuse, 0xfe, !PT ;  /* 0x0000000ccc057812 */ /* 0x140fe200078efecf */
        /* <DEDUP_REMOVED lines=9> */
[C---:B------:R-:W-:Y:S01]  /*f6e0*/  LOP3.LUT R190, R204.reuse, 0x86, R207, 0xfe, !PT ;  /* 0x00000086ccbe7812 */ /* 0x040fe200078efecf */
[----:B------:R-:W-:Y:S01]  /*f6f0*/  IMAD.MOV.U32 R21, RZ, RZ, R99 ;  /* 0x000000ffff157224 */ /* 0x000fe200078e0063 */
[C---:B------:R-:W-:Y:S01]  /*f700*/  LOP3.LUT R191, R204.reuse, 0x88, R207, 0xfe, !PT ;  /* 0x00000088ccbf7812 */ /* 0x040fe200078efecf */
[----:B------:R-:W-:Y:S01]  /*f710*/  IMAD.MOV.U32 R22, RZ, RZ, R95 ;  /* 0x000000ffff167224 */ /* 0x000fe200078e005f */
[C---:B------:R-:W-:Y:S01]  /*f720*/  LOP3.LUT R192, R204.reuse, 0x8a, R207, 0xfe, !PT ;  /* 0x0000008accc07812 */ /* 0x040fe200078efecf */
[----:B------:R-:W-:Y:S01]  /*f730*/  IMAD.MOV.U32 R23, RZ, RZ, R91 ;  /* 0x000000ffff177224 */ /* 0x000fe200078e005b */
[----:B------:R-:W1:Y:S01]  /*f740*/  LDS.128 R44, [R213] ;  /* 0x00000000d52c7984 */ /* 0x000e620000000c00 */
[C-C-:B------:R-:W-:Y:S01]  /*f750*/  LOP3.LUT R193, R204.reuse, 0x8c, R207.reuse, 0xfe, !PT ;  /* 0x0000008cccc17812 */ /* 0x140fe200078efecf */
[----:B------:R-:W-:Y:S01]  /*f760*/  IMAD.MOV.U32 R147, RZ, RZ, R104 ;  /* 0x000000ffff937224 */ /* 0x000fe200078e0068 */
[C-C-:B------:R-:W-:Y:S01]  /*f770*/  LOP3.LUT R194, R204.reuse, 0x8e, R207.reuse, 0xfe, !PT ;  /* 0x0000008eccc27812 */ /* 0x140fe200078efecf */
[----:B------:R-:W-:Y:S01]  /*f780*/  LDS.128 R48, [R213+0x800] ;  /* 0x00080000d5307984 */ /* 0x000fe20000000c00 */
[C---:B------:R-:W-:Y:S01]  /*f790*/  LOP3.LUT R195, R204.reuse, 0x90, R207, 0xfe, !PT ;  /* 0x00000090ccc37812 */ /* 0x040fe200078efecf */
[----:B------:R-:W-:Y:S01]  /*f7a0*/  IMAD.MOV.U32 R151, RZ, RZ, R105 ;  /* 0x000000ffff977224 */ /* 0x000fe200078e0069 */
[C-C-:B------:R-:W-:Y:S01]  /*f7b0*/  LOP3.LUT R196, R204.reuse, 0x92, R207.reuse, 0xfe, !PT ;  /* 0x00000092ccc47812 */ /* 0x140fe200078efecf */
[----:B------:R-:W-:Y:S01]  /*f7c0*/  LDS.128 R136, [R213+0x1000] ;  /* 0x00100000d5887984 */ /* 0x000fe20000000c00 */
[C-C-:B------:R-:W-:Y:S01]  /*f7d0*/  LOP3.LUT R197, R204.reuse, 0x94, R207.reuse, 0xfe, !PT ;  /* 0x00000094ccc57812 */ /* 0x140fe200078efecf */
[----:B------:R-:W-:Y:S01]  /*f7e0*/  IMAD.MOV.U32 R144, RZ, RZ, R80 ;  /* 0x000000ffff907224 */ /* 0x000fe200078e0050 */
[C-C-:B------:R-:W-:Y:S01]  /*f7f0*/  LOP3.LUT R198, R204.reuse, 0x96, R207.reuse, 0xfe, !PT ;  /* 0x00000096ccc67812 */ /* 0x140fe200078efecf */
[----:B------:R-:W-:Y:S01]  /*f800*/  LDS.128 R92, [R213+0x1800] ;  /* 0x00180000d55c7984 */ /* 0x000fe20000000c00 */
[C---:B------:R-:W-:Y:S01]  /*f810*/  LOP3.LUT R199, R204.reuse, 0x98, R207, 0xfe, !PT ;  /* 0x00000098ccc77812 */ /* 0x040fe200078efecf */
[----:B------:R-:W-:Y:S01]  /*f820*/  IMAD.MOV.U32 R148, RZ, RZ, R81 ;  /* 0x000000ffff947224 */ /* 0x000fe200078e0051 */
[C-C-:B------:R-:W-:Y:S01]  /*f830*/  LOP3.LUT R200, R204.reuse, 0x9a, R207.reuse, 0xfe, !PT ;  /* 0x0000009accc87812 */ /* 0x140fe200078efecf */
[----:B------:R-:W2:Y:S01]  /*f840*/  LDS.128 R40, [R3] ;  /* 0x0000000003287984 */ /* 0x000ea20000000c00 */
[C---:B------:R-:W-:Y:S01]  /*f850*/  LOP3.LUT R201, R204.reuse, 0x9c, R207, 0xfe, !PT ;  /* 0x0000009cccc97812 */ /* 0x040fe200078efecf */
[----:B------:R-:W-:Y:S01]  /*f860*/  IMAD.MOV.U32 R149, RZ, RZ, R85 ;  /* 0x000000ffff957224 */ /* 0x000fe200078e0055 */
[C-C-:B------:R-:W-:Y:S01]  /*f870*/  LOP3.LUT R202, R204.reuse, 0x9e, R207.reuse, 0xfe, !PT ;  /* 0x0000009eccca7812 */ /* 0x140fe200078efecf */
[----:B------:R-:W-:Y:S01]  /*f880*/  LDS.128 R60, [R3+0x800] ;  /* 0x00080000033c7984 */ /* 0x000fe20000000c00 */
[C---:B------:R-:W-:Y:S01]  /*f890*/  LOP3.LUT R203, R204.reuse, 0xa0, R207, 0xfe, !PT ;  /* 0x000000a0cccb7812 */ /* 0x040fe200078efecf */
[----:B------:R-:W-:Y:S01]  /*f8a0*/  IMAD.MOV.U32 R150, RZ, RZ, R101 ;  /* 0x000000ffff967224 */ /* 0x000fe200078e0065 */
[C-C-:B------:R-:W-:Y:S01]  /*f8b0*/  LOP3.LUT R205, R204.reuse, 0xa2, R207.reuse, 0xfe, !PT ;  /* 0x000000a2cccd7812 */ /* 0x140fe200078efecf */
[----:B------:R-:W-:Y:S01]  /*f8c0*/  LDS.128 R132, [R3+0x1000] ;  /* 0x0010000003847984 */ /* 0x000fe20000000c00 */
[----:B------:R-:W-:-:S02]  /*f8d0*/  LOP3.LUT R206, R204, 0xa4, R207, 0xfe, !PT ;  /* 0x000000a4ccce7812 */ /* 0x000fc400078efecf */
[C-C-:B------:R-:W-:Y:S01]  /*f8e0*/  LOP3.LUT R209, R204.reuse, 0xa6, R207.reuse, 0xfe, !PT ;  /* 0x000000a6ccd17812 */ /* 0x140fe200078efecf */
[----:B------:R3:W-:Y:S01]  /*f8f0*/  LDS.128 R88, [R3+0x1800] ;  /* 0x0018000003587984 */ /* 0x0007e20000000c00 */
[C-C-:B------:R-:W-:Y:S02]  /*f900*/  LOP3.LUT R210, R204.reuse, 0xa8, R207.reuse, 0xfe, !PT ;  /* 0x000000a8ccd27812 */ /* 0x140fe400078efecf */
[C-C-:B------:R-:W-:Y:S01]  /*f910*/  LOP3.LUT R211, R204.reuse, 0xaa, R207.reuse, 0xfe, !PT ;  /* 0x000000aaccd37812 */ /* 0x140fe200078efecf */
[----:B------:R-:W4:Y:S01]  /*f920*/  LDS.128 R32, [R2] ;  /* 0x0000000002207984 */ /* 0x000f220000000c00 */
[C-C-:B------:R-:W-:Y:S02]  /*f930*/  LOP3.LUT R212, R204.reuse, 0xac, R207.reuse, 0xfe, !PT ;  /* 0x000000acccd47812 */ /* 0x140fe400078efecf */
[C-C-:B------:R-:W-:Y:S01]  /*f940*/  LOP3.LUT R214, R204.reuse, 0xae, R207.reuse, 0xfe, !PT ;  /* 0x000000aeccd67812 */ /* 0x140fe200078efecf */
[----:B------:R-:W-:Y:S01]  /*f950*/  LDS.128 R96, [R2+0x800] ;  /* 0x0008000002607984 */ /* 0x000fe20000000c00 */
[----:B---3--:R-:W-:-:S02]  /*f960*/  LOP3.LUT R3, R204, 0x8, R207, 0xfe, !PT ;  /* 0x00000008cc037812 */ /* 0x008fc400078efecf */
[C-C-:B------:R-:W-:Y:S01]  /*f970*/  LOP3.LUT R215, R204.reuse, 0xb0, R207.reuse, 0xfe, !PT ;  /* 0x000000b0ccd77812 */ /* 0x140fe200078efecf */
[----:B------:R-:W-:Y:S01]  /*f980*/  LDS.128 R124, [R2+0x1000] ;  /* 0x00100000027c7984 */ /* 0x000fe20000000c00 */
[C-C-:B------:R-:W-:Y:S02]  /*f990*/  LOP3.LUT R220, R204.reuse, 0xb2, R207.reuse, 0xfe, !PT ;  /* 0x000000b2ccdc7812 */ /* 0x140fe400078efecf */
[C-C-:B------:R-:W-:Y:S01]  /*f9a0*/  LOP3.LUT R221, R204.reuse, 0xb4, R207.reuse, 0xfe, !PT ;  /* 0x000000b4ccdd7812 */ /* 0x140fe200078efecf */
[----:B------:R3:W-:Y:S01]  /*f9b0*/  LDS.128 R56, [R2+0x1800] ;  /* 0x0018000002387984 */ /* 0x0007e20000000c00 */
[C-C-:B------:R-:W-:Y:S02]  /*f9c0*/  LOP3.LUT R222, R204.reuse, 0xb6, R207.reuse, 0xfe, !PT ;  /* 0x000000b6ccde7812 */ /* 0x140fe400078efecf */
[C-C-:B------:R-:W-:Y:S01]  /*f9d0*/  LOP3.LUT R223, R204.reuse, 0xb8, R207.reuse, 0xfe, !PT ;  /* 0x000000b8ccdf7812 */ /* 0x140fe200078efecf */
[----:B------:R-:W5:Y:S01]  /*f9e0*/  LDS.128 R36, [R0] ;  /* 0x0000000000247984 */ /* 0x000f620000000c00 */
[----:B------:R-:W-:-:S02]  /*f9f0*/  LOP3.LUT R224, R204, 0xba, R207, 0xfe, !PT ;  /* 0x000000bacce07812 */ /* 0x000fc400078efecf */
[C-C-:B------:R-:W-:Y:S01]  /*fa00*/  LOP3.LUT R225, R204.reuse, 0xbc, R207.reuse, 0xfe, !PT ;  /* 0x000000bccce17812 */ /* 0x140fe200078efecf */
[----:B------:R-:W1:Y:S01]  /*fa10*/  LDS.128 R140, [R0+0x800] ;  /* 0x00080000008c7984 */ /* 0x000e620000000c00 */
[C-C-:B---3--:R-:W-:Y:S02]  /*fa20*/  LOP3.LUT R2, R204.reuse, 0x6, R207.reuse, 0xfe, !PT ;  /* 0x00000006cc027812 */ /* 0x148fe400078efecf */
[C-C-:B------:R-:W-:Y:S01]  /*fa30*/  LOP3.LUT R226, R204.reuse, 0xbe, R207.reuse, 0xfe, !PT ;  /* 0x000000becce27812 */ /* 0x140fe200078efecf */
[----:B------:R-:W3:Y:S01]  /*fa40*/  LDS.128 R120, [R0+0x1000] ;  /* 0x0010000000787984 */ /* 0x000ee20000000c00 */
[C-C-:B------:R-:W-:Y:S02]  /*fa50*/  LOP3.LUT R227, R204.reuse, 0xc0, R207.reuse, 0xfe, !PT ;  /* 0x000000c0cce37812 */ /* 0x140fe400078efecf */
[C-C-:B------:R-:W-:Y:S01]  /*fa60*/  LOP3.LUT R228, R204.reuse, 0xc2, R207.reuse, 0xfe, !PT ;  /* 0x000000c2cce47812 */ /* 0x140fe200078efecf */
[----:B------:R2:W1:Y:S01]  /*fa70*/  LDS.128 R52, [R0+0x1800] ;  /* 0x0018000000347984 */ /* 0x0004620000000c00 */
[----:B------:R-:W-:-:S02]  /*fa80*/  LOP3.LUT R229, R204, 0xc4, R207, 0xfe, !PT ;  /* 0x000000c4cce57812 */ /* 0x000fc400078efecf */
[C-C-:B------:R-:W-:Y:S01]  /*fa90*/  LOP3.LUT R230, R204.reuse, 0xc6, R207.reuse, 0xfe, !PT ;  /* 0x000000c6cce67812 */ /* 0x140fe200078efecf */
[----:B------:R-:W-:Y:S01]  /*faa0*/  BAR.SYNC.DEFER_BLOCKING 0x0 ;  /* 0x0000000000007b1d */ /* 0x000fe20000010000 */
[C-C-:B------:R-:W-:Y:S02]  /*fab0*/  LOP3.LUT R231, R204.reuse, 0xc8, R207.reuse, 0xfe, !PT ;  /* 0x000000c8cce77812 */ /* 0x140fe400078efecf */
[C-C-:B------:R-:W-:Y:S02]  /*fac0*/  LOP3.LUT R232, R204.reuse, 0xca, R207.reuse, 0xfe, !PT ;  /* 0x000000cacce87812 */ /* 0x140fe400078efecf */
[C-C-:B--2---:R-:W-:Y:S01]  /*fad0*/  LOP3.LUT R0, R204.reuse, 0x4, R207.reuse, 0xfe, !PT ;  /* 0x00000004cc007812 */ /* 0x144fe200078efecf */
[----:B------:R2:W-:Y:S01]  /*fae0*/  STL [R1+0x4], R145 ;  /* 0x0000049101007387 */ /* 0x0005e20000100800 */
[C-C-:B------:R-:W-:Y:S02]  /*faf0*/  LOP3.LUT R233, R204.reuse, 0xcc, R207.reuse, 0xfe, !PT ;  /* 0x000000cccce97812 */ /* 0x140fe400078efecf */
[C-C-:B------:R-:W-:Y:S01]  /*fb00*/  LOP3.LUT R234, R204.reuse, 0xce, R207.reuse, 0xfe, !PT ;  /* 0x000000ceccea7812 */ /* 0x140fe200078efecf */
[----:B------:R-:W-:Y:S01]  /*fb10*/  STL [R1+0x8], R146 ;  /* 0x0000089201007387 */ /* 0x000fe20000100800 */
[----:B------:R-:W-:-:S02]  /*fb20*/  LOP3.LUT R235, R204, 0xd0, R207, 0xfe, !PT ;  /* 0x000000d0cceb7812 */ /* 0x000fc400078efecf */
[C-C-:B------:R-:W-:Y:S02]  /*fb30*/  LOP3.LUT R236, R204.reuse, 0xd2, R207.reuse, 0xfe, !PT ;  /* 0x000000d2ccec7812 */ /* 0x140fe400078efecf */
[C-C-:B------:R-:W-:Y:S01]  /*fb40*/  LOP3.LUT R237, R204.reuse, 0xd4, R207.reuse, 0xfe, !PT ;  /* 0x000000d4cced7812 */ /* 0x140fe200078efecf */
[----:B--2---:R-:W-:Y:S01]  /*fb50*/  IMAD.MOV.U32 R145, RZ, RZ, R84 ;  /* 0x000000ffff917224 */ /* 0x004fe200078e0054 */
[C-C-:B------:R-:W-:Y:S02]  /*fb60*/  LOP3.LUT R238, R204.reuse, 0xd6, R207.reuse, 0xfe, !PT ;  /* 0x000000d6ccee7812 */ /* 0x140fe400078efecf */
[C-C-:B------:R-:W-:Y:S02]  /*fb70*/  LOP3.LUT R239, R204.reuse, 0xd8, R207.reuse, 0xfe, !PT ;  /* 0x000000d8ccef7812 */ /* 0x140fe400078efecf */
[C-C-:B------:R-:W-:Y:S02]  /*fb80*/  LOP3.LUT R240, R204.reuse, 0xda, R207.reuse, 0xfe, !PT ;  /* 0x000000daccf07812 */ /* 0x140fe400078efecf */
[C-C-:B------:R-:W-:Y:S01]  /*fb90*/  LOP3.LUT R241, R204.reuse, 0xdc, R207.reuse, 0xfe, !PT ;  /* 0x000000dcccf17812 */ /* 0x140fe200078efecf */
[----:B------:R-:W-:Y:S01]  /*fba0*/  STS.128 [R208], R12 ;  /* 0x0000000cd0007388 */ /* 0x000fe20000000c00 */
[----:B------:R-:W-:-:S02]  /*fbb0*/  LOP3.LUT R242, R204, 0xde, R207, 0xfe, !PT ;  /* 0x000000deccf27812 */ /* 0x000fc400078efecf */
[C-C-:B------:R-:W-:Y:S01]  /*fbc0*/  LOP3.LUT R243, R204.reuse, 0xe0, R207.reuse, 0xfe, !PT ;  /* 0x000000e0ccf37812 */ /* 0x140fe200078efecf */
[----:B------:R-:W-:Y:S01]  /*fbd0*/  STS.128 [R208+0x400], R16 ;  /* 0x00040010d0007388 */ /* 0x000fe20000000c00 */
[C-C-:B------:R-:W-:Y:S02]  /*fbe0*/  LOP3.LUT R244, R204.reuse, 0xe2, R207.reuse, 0xfe, !PT ;  /* 0x000000e2ccf47812 */ /* 0x140fe400078efecf */
[C-C-:B------:R-:W-:Y:S01]  /*fbf0*/  LOP3.LUT R245, R204.reuse, 0xe4, R207.reuse, 0xfe, !PT ;  /* 0x000000e4ccf57812 */ /* 0x140fe200078efecf */
[----:B------:R2:W-:Y:S01]  /*fc00*/  STS.128 [R208+0x80], R8 ;  /* 0x00008008d0007388 */ /* 0x0005e20000000c00 */
[C-C-:B------:R-:W-:Y:S02]  /*fc10*/  LOP3.LUT R246, R204.reuse, 0xe6, R207.reuse, 0xfe, !PT ;  /* 0x000000e6ccf67812 */ /* 0x140fe400078efecf */
[C-C-:B------:R-:W-:Y:S01]  /*fc20*/  LOP3.LUT R247, R204.reuse, 0xe8, R207.reuse, 0xfe, !PT ;  /* 0x000000e8ccf77812 */ /* 0x140fe200078efecf */
[----:B------:R1:W-:Y:S01]  /*fc30*/  STS.128 [R208+0x480], R20 ;  /* 0x00048014d0007388 */ /* 0x0003e20000000c00 */
[----:B------:R-:W-:-:S02]  /*fc40*/  LOP3.LUT R248, R204, 0xea, R207, 0xfe, !PT ;  /* 0x000000eaccf87812 */ /* 0x000fc400078efecf */
[C-C-:B------:R-:W-:Y:S02]  /*fc50*/  LOP3.LUT R249, R204.reuse, 0xec, R207.reuse, 0xfe, !PT ;  /* 0x000000ecccf97812 */ /* 0x140fe400078efecf */
[C-C-:B------:R-:W-:Y:S02]  /*fc60*/  LOP3.LUT R250, R204.reuse, 0xee, R207.reuse, 0xfe, !PT ;  /* 0x000000eeccfa7812 */ /* 0x140fe400078efecf */
[C-C-:B------:R-:W-:Y:S02]  /*fc70*/  LOP3.LUT R251, R204.reuse, 0xf0, R207.reuse, 0xfe, !PT ;  /* 0x000000f0ccfb7812 */ /* 0x140fe400078efecf */
[C-C-:B------:R-:W-:Y:S02]  /*fc80*/  LOP3.LUT R252, R204.reuse, 0xf2, R207.reuse, 0xfe, !PT ;  /* 0x000000f2ccfc7812 */ /* 0x140fe400078efecf */
[C-C-:B------:R-:W-:Y:S02]  /*fc90*/  LOP3.LUT R218, R204.reuse, 0xfa, R207.reuse, 0xfe, !PT ;  /* 0x000000faccda7812 */ /* 0x140fe400078efecf */
[C-C-:B------:R-:W-:Y:S01]  /*fca0*/  LOP3.LUT R219, R204.reuse, 0xfc, R207.reuse, 0xfe, !PT ;  /* 0x000000fcccdb7812 */ /* 0x140fe200078efecf */
[----:B------:R-:W-:Y:S01]  /*fcb0*/  IMAD.MOV.U32 R152, RZ, RZ, R82 ;  /* 0x000000ffff987224 */ /* 0x000fe200078e0052 */
[C-C-:B--2---:R-:W-:Y:S01]  /*fcc0*/  LOP3.LUT R8, R204.reuse, 0x12, R207.reuse, 0xfe, !PT ;  /* 0x00000012cc087812 */ /* 0x144fe200078efecf */
[----:B------:R-:W-:Y:S01]  /*fcd0*/  IMAD.MOV.U32 R153, RZ, RZ, R86 ;  /* 0x000000ffff997224 */ /* 0x000fe200078e0056 */
[C---:B------:R-:W-:Y:S01]  /*fce0*/  LOP3.LUT R9, R204.reuse, 0x14, R207, 0xfe, !PT ;  /* 0x00000014cc097812 */ /* 0x040fe200078efecf */
[----:B------:R-:W-:Y:S01]  /*fcf0*/  IMAD.MOV.U32 R104, RZ, RZ, R83 ;  /* 0x000000ffff687224 */ /* 0x000fe200078e0053 */
[C---:B------:R-:W-:Y:S01]  /*fd00*/  LOP3.LUT R10, R204.reuse, 0x16, R207, 0xfe, !PT ;  /* 0x00000016cc0a7812 */ /* 0x040fe200078efecf */
[----:B------:R-:W-:Y:S01]  /*fd10*/  IMAD.MOV.U32 R105, RZ, RZ, R87 ;  /* 0x000000ffff697224 */ /* 0x000fe200078e0057 */
[C-C-:B------:R-:W-:Y:S01]  /*fd20*/  LOP3.LUT R11, R204.reuse, 0x18, R207.reuse, 0xfe, !PT ;  /* 0x00000018cc0b7812 */ /* 0x140fe200078efecf */
[----:B------:R-:W-:Y:S01]  /*fd30*/  IMAD.MOV.U32 R80, RZ, RZ, R108 ;  /* 0x000000ffff507224 */ /* 0x000fe200078e006c */
[C-C-:B------:R-:W-:Y:S01]  /*fd40*/  LOP3.LUT R12, R204.reuse, 0x1a, R207.reuse, 0xfe, !PT ;  /* 0x0000001acc0c7812 */ /* 0x140fe200078efecf */
[----:B------:R-:W-:Y:S01]  /*fd50*/  IMAD.MOV.U32 R81, RZ, RZ, R112 ;  /* 0x000000ffff517224 */ /* 0x000fe200078e0070 */
[C---:B------:R-:W-:Y:S01]  /*fd60*/  LOP3.LUT R13, R204.reuse, 0x1c, R207, 0xfe, !PT ;  /* 0x0000001ccc0d7812 */ /* 0x040fe200078efecf */
[----:B------:R-:W-:Y:S01]  /*fd70*/  IMAD.MOV.U32 R85, RZ, RZ, R113 ;  /* 0x000000ffff557224 */ /* 0x000fe200078e0071 */
[C-C-:B------:R-:W-:Y:S01]  /*fd80*/  LOP3.LUT R14, R204.reuse, 0x1e, R207.reuse, 0xfe, !PT ;  /* 0x0000001ecc0e7812 */ /* 0x140fe200078efecf */
[----:B------:R-:W-:Y:S01]  /*fd90*/  IMAD.MOV.U32 R155, RZ, RZ, R106 ;  /* 0x000000ffff9b7224 */ /* 0x000fe200078e006a */
[C-C-:B------:R-:W-:Y:S01]  /*fda0*/  LOP3.LUT R15, R204.reuse, 0x20, R207.reuse, 0xfe, !PT ;  /* 0x00000020cc0f7812 */ /* 0x140fe200078efecf */
[----:B------:R-:W-:Y:S01]  /*fdb0*/  IMAD.MOV.U32 R146, RZ, RZ, R100 ;  /* 0x000000ffff927224 */ /* 0x000fe200078e0064 */
[----:B------:R-:W-:-:S02]  /*fdc0*/  LOP3.LUT R16, R204, 0x22, R207, 0xfe, !PT ;  /* 0x00000022cc107812 */ /* 0x000fc400078efecf */
[C-C-:B------:R-:W-:Y:S02]  /*fdd0*/  LOP3.LUT R17, R204.reuse, 0x24, R207.reuse, 0xfe, !PT ;  /* 0x00000024cc117812 */ /* 0x140fe400078efecf */
[C-C-:B------:R-:W-:Y:S02]  /*fde0*/  LOP3.LUT R18, R204.reuse, 0x26, R207.reuse, 0xfe, !PT ;  /* 0x00000026cc127812 */ /* 0x140fe400078efecf */
[C-C-:B------:R-:W-:Y:S02]  /*fdf0*/  LOP3.LUT R19, R204.reuse, 0x28, R207.reuse, 0xfe, !PT ;  /* 0x00000028cc137812 */ /* 0x140fe400078efecf */
[C-C-:B-1----:R-:W-:Y:S02]  /*fe00*/  LOP3.LUT R20, R204.reuse, 0x2a, R207.reuse, 0xfe, !PT ;  /* 0x0000002acc147812 */ /* 0x142fe400078efecf */
[C-C-:B------:R-:W-:Y:S02]  /*fe10*/  LOP3.LUT R21, R204.reuse, 0x2c, R207.reuse, 0xfe, !PT ;  /* 0x0000002ccc157812 */ /* 0x140fe400078efecf */
[----:B------:R-:W-:-:S02]  /*fe20*/  LOP3.LUT R22, R204, 0x2e, R207, 0xfe, !PT ;  /* 0x0000002ecc167812 */ /* 0x000fc400078efecf */
[C-C-:B------:R-:W-:Y:S02]  /*fe30*/  LOP3.LUT R23, R204.reuse, 0x30, R207.reuse, 0xfe, !PT ;  /* 0x00000030cc177812 */ /* 0x140fe400078efecf */
[----:B------:R-:W-:Y:S02]  /*fe40*/  LOP3.LUT R204, R204, 0xfe, R207, 0xfe, !PT ;  /* 0x000000fecccc7812 */ /* 0x000fe400078efecf */
[----:B------:R-:W2:Y:S01]  /*fe50*/  LDL.LU R207, [R1+0x1f4] ;  /* 0x0001f40001cf7983 */ /* 0x000ea20000300800 */
[----:B------:R-:W-:Y:S02]  /*fe60*/  IMAD.MOV.U32 R82, RZ, RZ, R116 ;  /* 0x000000ffff527224 */ /* 0x000fe400078e0074 */
[----:B------:R-:W-:Y:S01]  /*fe70*/  IMAD.MOV.U32 R83, RZ, RZ, R128 ;  /* 0x000000ffff537224 */ /* 0x000fe200078e0080 */
[----:B------:R1:W-:Y:S01]  /*fe80*/  STS.128 [R208+0x100], R144 ;  /* 0x00010090d0007388 */ /* 0x0003e20000000c00 */
[----:B------:R-:W-:Y:S02]  /*fe90*/  IMAD.MOV.U32 R84, RZ, RZ, R109 ;  /* 0x000000ffff547224 */ /* 0x000fe400078e006d */
[----:B------:R-:W-:Y:S01]  /*fea0*/  IMAD.MOV.U32 R86, RZ, RZ, R117 ;  /* 0x000000ffff567224 */ /* 0x000fe200078e0075 */
[----:B------:R3:W-:Y:S01]  /*feb0*/  STS.128 [R208+0x200], R80 ;  /* 0x00020050d0007388 */ /* 0x0007e20000000c00 */
[----:B------:R-:W-:-:S02]  /*fec0*/  IMAD.MOV.U32 R87, RZ, RZ, R129 ;  /* 0x000000ffff577224 */ /* 0x000fc400078e0081 */
[----:B------:R-:W-:Y:S01]  /*fed0*/  IMAD.MOV.U32 R106, RZ, RZ, R103 ;  /* 0x000000ffff6a7224 */ /* 0x000fe200078e0067 */
[----:B------:R-:W-:Y:S01]  /*fee0*/  STS.128 [R208+0x500], R148 ;  /* 0x00050094d0007388 */ /* 0x000fe20000000c00 */
[----:B------:R-:W-:Y:S02]  /*fef0*/  IMAD.MOV.U32 R128, RZ, RZ, R111 ;  /* 0x000000ffff807224 */ /* 0x000fe400078e006f */
[----:B------:R-:W-:Y:S01]  /*ff00*/  IMAD.MOV.U32 R154, RZ, RZ, R102 ;  /* 0x000000ffff9a7224 */ /* 0x000fe200078e0066 */
[----:B------:R4:W-:Y:S01]  /*ff10*/  STS.128 [R208+0x600], R84 ;  /* 0x00060054d0007388 */ /* 0x0009e20000000c00 */
[----:B------:R-:W-:Y:S02]  /*ff20*/  IMAD.MOV.U32 R100, RZ, RZ, R110 ;  /* 0x000000ffff647224 */ /* 0x000fe400078e006e */
[----:B------:R-:W-:Y:S01]  /*ff30*/  IMAD.MOV.U32 R103, RZ, RZ, R130 ;  /* 0x000000ffff677224 */ /* 0x000fe200078e0082 */
[----:B------:R-:W-:Y:S01]  /*ff40*/  STS.128 [R208+0x180], R152 ;  /* 0x00018098d0007388 */ /* 0x000fe20000000c00 */
[----:B------:R-:W-:Y:S01]  /*ff50*/  IMAD.MOV.U32 R111, RZ, RZ, R76 ;  /* 0x000000ffff6f7224 */ /* 0x000fe200078e004c */
[C---:B-1----:R-:W-:Y:S01]  /*ff60*/  LOP3.LUT R146, R213.reuse, 0x20, RZ, 0x3c, !PT ;  /* 0x00000020d5927812 */ /* 0x042fe200078e3cff */
[----:B------:R-:W-:Y:S01]  /*ff70*/  IMAD.MOV.U32 R101, RZ, RZ, R114 ;  /* 0x000000ffff657224 */ /* 0x000fe200078e0072 */
[----:B------:R-:W-:Y:S01]  /*ff80*/  STS.128 [R208+0x580], R104 ;  /* 0x00058068d0007388 */ /* 0x000fe20000000c00 */
[----:B---3--:R-:W-:Y:S01]  /*ff90*/  IMAD.MOV.U32 R83, RZ, RZ, R77 ;  /* 0x000000ffff537224 */ /* 0x008fe200078e004d */
[----:B------:R-:W-:Y:S01]  /*ffa0*/  LOP3.LUT R147, R213, 0x40, RZ, 0x3c, !PT ;  /* 0x00000040d5937812 */ /* 0x000fe200078e3cff */
[----:B------:R-:W-:-:S02]  /*ffb0*/  IMAD.MOV.U32 R102, RZ, RZ, R118 ;  /* 0x000000ffff667224 */ /* 0x000fc400078e0076 */
[----:B------:R-:W-:Y:S02]  /*ffc0*/  IMAD.MOV.U32 R129, RZ, RZ, R115 ;  /* 0x000000ffff817224 */ /* 0x000fe400078e0073 */
[----:B------:R-:W-:Y:S01]  /*ffd0*/  IMAD.MOV.U32 R130, RZ, RZ, R119 ;  /* 0x000000ffff827224 */ /* 0x000fe200078e0077 */
[----:B------:R-:W-:Y:S01]  /*ffe0*/  STS.128 [R208+0x280], R100 ;  /* 0x00028064d0007388 */ /* 0x000fe20000000c00 */
[----:B----4-:R-:W-:Y:S02]  /*fff0*/  IMAD.MOV.U32 R87, RZ, RZ, R78 ;  /* 0x000000ffff577224 */ /* 0x010fe400078e004e */
[----:B------:R-:W-:Y:S01]  /*10000*/  IMAD.MOV.U32 R108, RZ, RZ, R64 ;  /* 0x000000ffff6c7224 */ /* 0x000fe200078e0040 */
[----:B------:R-:W-:Y:S01]  /*10010*/  STS.128 [R208+0x680], R128 ;  /* 0x00068080d0007388 */ /* 0x000fe20000000c00 */
[----:B------:R-:W-:Y:S02]  /*10020*/  IMAD.MOV.U32 R109, RZ, RZ, R68 ;  /* 0x000000ffff6d7224 */ /* 0x000fe400078e0044 */
[----:B------:R-:W-:-:S02]  /*10030*/  IMAD.MOV.U32 R110, RZ, RZ, R72 ;  /* 0x000000ffff6e7224 */ /* 0x000fc400078e0048 */
[----:B------:R-:W-:Y:S02]  /*10040*/  IMAD.MOV.U32 R80, RZ, RZ, R65 ;  /* 0x000000ffff507224 */ /* 0x000fe400078e0041 */
[----:B------:R-:W-:Y:S01]  /*10050*/  IMAD.MOV.U32 R81, RZ, RZ, R69 ;  /* 0x000000ffff517224 */ /* 0x000fe200078e0045 */
[----:B------:R-:W-:Y:S01]  /*10060*/  STS.128 [R208+0x300], R108 ;  /* 0x0003006cd0007388 */ /* 0x000fe20000000c00 */
[----:B------:R-:W-:Y:S02]  /*10070*/  IMAD.MOV.U32 R82, RZ, RZ, R73 ;  /* 0x000000ffff527224 */ /* 0x000fe400078e0049 */
[----:B------:R-:W-:Y:S02]  /*10080*/  IMAD.MOV.U32 R84, RZ, RZ, R66 ;  /* 0x000000ffff547224 */ /* 0x000fe400078e0042 */
[----:B------:R-:W-:Y:S01]  /*10090*/  IMAD.MOV.U32 R85, RZ, RZ, R70 ;  /* 0x000000ffff557224 */ /* 0x000fe200078e0046 */
[----:B------:R-:W-:Y:S01]  /*100a0*/  STS.128 [R208+0x700], R80 ;  /* 0x00070050d0007388 */ /* 0x000fe20000000c00 */
[----:B------:R-:W-:-:S02]  /*100b0*/  IMAD.MOV.U32 R86, RZ, RZ, R74 ;  /* 0x000000ffff567224 */ /* 0x000fc400078e004a */
[----:B------:R-:W-:Y:S02]  /*100c0*/  IMAD.MOV.U32 R76, RZ, RZ, R67 ;  /* 0x000000ffff4c7224 */ /* 0x000fe400078e0043 */
[----:B------:R-:W-:Y:S01]  /*100d0*/  IMAD.MOV.U32 R77, RZ, RZ, R71 ;  /* 0x000000ffff4d7224 */ /* 0x000fe200078e0047 */
[----:B------:R-:W-:Y:S01]  /*100e0*/  STS.128 [R208+0x380], R84 ;  /* 0x00038054d0007388 */ /* 0x000fe20000000c00 */
[----:B------:R-:W-:Y:S02]  /*100f0*/  IMAD.MOV.U32 R78, RZ, RZ, R75 ;  /* 0x000000ffff4e7224 */ /* 0x000fe400078e004b */
[----:B------:R-:W-:Y:S02]  /*10100*/  IMAD R69, R216, c[0x0][0x198], RZ ;  /* 0x00006600d8457a24 */ /* 0x000fe400078e02ff */
[----:B------:R-:W-:Y:S01]  /*10110*/  IMAD R71, R0, c[0x0][0x198], RZ ;  /* 0x0000660000477a24 */ /* 0x000fe200078e02ff */
[----:B------:R-:W-:Y:S01]  /*10120*/  STS.128 [R208+0x780], R76 ;  /* 0x0007804cd0007388 */ /* 0x000fe20000000c00 */
[----:B------:R-:W-:-:S03]  /*10130*/  IMAD R73, R2, c[0x0][0x198], RZ ;  /* 0x0000660002497a24 */ /* 0x000fc600078e02ff */
[----:B------:R-:W-:Y:S01]  /*10140*/  BAR.SYNC.DEFER_BLOCKING 0x0 ;  /* 0x0000000000007b1d */ /* 0x000fe20000010000 */
[C---:B--2---:R-:W-:Y:S01]  /*10150*/  ISETP.GE.AND P0, PT, R207.reuse, c[0x0][0x178], PT ;  /* 0x00005e00cf007a0c */ /* 0x044fe20003f06270 */
[----:B------:R-:W-:Y:S01]  /*10160*/  IMAD R64, R207, c[0x0][0x194], RZ ;  /* 0x00006500cf407a24 */ /* 0x000fe200078e02ff */
[----:B------:R-:W-:Y:S02]  /*10170*/  LOP3.LUT R207, R213, 0x60, RZ, 0x3c, !PT ;  /* 0x00000060d5cf7812 */ /* 0x000fe400078e3cff */
[C---:B------:R-:W-:Y:S01]  /*10180*/  ISETP.LT.AND P2, PT, R217.reuse, c[0x0][0x17c], !P0 ;  /* 0x00005f00d9007a0c */ /* 0x040fe20004741270 */
[----:B------:R-:W-:Y:S01]  /*10190*/  IMAD R217, R217, c[0x0][0x198], RZ ;  /* 0x00006600d9d97a24 */ /* 0x000fe200078e02ff */
[----:B------:R-:W-:Y:S02]  /*101a0*/  LEA R70, P1, R64, c[0x0][0x170], 0x2 ;  /* 0x00005c0040467a11 */ /* 0x000fe400078210ff */
[----:B------:R-:W-:Y:S02]  /*101b0*/  ISETP.LT.AND P3, PT, R216, c[0x0][0x17c], !P0 ;  /* 0x00005f00d8007a0c */ /* 0x000fe40004761270 */
[----:B------:R-:W-:-:S02]  /*101c0*/  ISETP.LT.AND P4, PT, R0, c[0x0][0x17c], !P0 ;  /* 0x00005f0000007a0c */ /* 0x000fc40004781270 */
[----:B------:R-:W-:Y:S02]  /*101d0*/  LEA.HI.X.SX32 R0, R64, c[0x0][0x174], 0x2, P1 ;  /* 0x00005d0040007a11 */ /* 0x000fe400008f16ff */
[-C--:B------:R-:W-:Y:S02]  /*101e0*/  LEA R64, P1, R217, R70.reuse, 0x2 ;  /* 0x00000046d9407211 */ /* 0x080fe400078210ff */
[-C--:B------:R-:W-:Y:S02]  /*101f0*/  LEA R66, P5, R69, R70.reuse, 0x2 ;  /* 0x0000004645427211 */ /* 0x080fe400078a10ff */
[----:B------:R-:W-:Y:S02]  /*10200*/  LEA R68, P6, R71, R70, 0x2 ;  /* 0x0000004647447211 */ /* 0x000fe400078c10ff */
[-C--:B------:R-:W-:Y:S02]  /*10210*/  LEA.HI.X.SX32 R65, R217, R0.reuse, 0x2, P1 ;  /* 0x00000000d9417211 */ /* 0x080fe400008f16ff */
[----:B------:R-:W-:-:S02]  /*10220*/  LEA.HI.X.SX32 R67, R69, R0, 0x2, P5 ;  /* 0x0000000045437211 */ /* 0x000fc400028f16ff */
[----:B------:R-:W-:Y:S01]  /*10230*/  LEA.HI.X.SX32 R69, R71, R0, 0x2, P6 ;  /* 0x0000000047457211 */ /* 0x000fe200030f16ff */
[----:B------:R1:W-:Y:S01]  /*10240*/  @P2 STG.E [R64.64], R44 ;  /* 0x0000002c40002986 */ /* 0x0003e2000c101906 */
[----:B------:R-:W-:Y:S01]  /*10250*/  ISETP.LT.AND P1, PT, R2, c[0x0][0x17c], !P0 ;  /* 0x00005f0002007a0c */ /* 0x000fe20004721270 */
[C---:B------:R-:W-:Y:S02]  /*10260*/  IMAD R71, R4.reuse, c[0x0][0x198], RZ ;  /* 0x0000660004477a24 */ /* 0x040fe400078e02ff */
[----:B------:R2:W-:Y:S01]  /*10270*/  @P3 STG.E [R66.64], R40 ;  /* 0x0000002842003986 */ /* 0x0005e2000c101906 */
[----:B------:R-:W-:Y:S02]  /*10280*/  ISETP.LT.AND P3, PT, R4, c[0x0][0x17c], !P0 ;  /* 0x00005f0004007a0c */ /* 0x000fe40004761270 */
[-C--:B------:R-:W-:Y:S01]  /*10290*/  LEA R4, P5, R71, R70.reuse, 0x2 ;  /* 0x0000004647047211 */ /* 0x080fe200078a10ff */
[----:B------:R3:W-:Y:S01]  /*102a0*/  @P4 STG.E [R68.64], R32 ;  /* 0x0000002044004986 */ /* 0x0007e2000c101906 */
[C---:B------:R-:W-:Y:S01]  /*102b0*/  ISETP.LT.AND P4, PT, R3.reuse, c[0x0][0x17c], !P0 ;  /* 0x00005f0003007a0c */ /* 0x040fe20004781270 */
[----:B------:R-:W-:Y:S01]  /*102c0*/  IMAD R3, R3, c[0x0][0x198], RZ ;  /* 0x0000660003037a24 */ /* 0x000fe200078e02ff */
[----:B-1----:R-:W-:-:S04]  /*102d0*/  LEA R64, P2, R73, R70, 0x2 ;  /* 0x0000004649407211 */ /* 0x002fc800078410ff */
[----:B------:R-:W-:Y:S01]  /*102e0*/  LEA.HI.X.SX32 R65, R73, R0, 0x2, P2 ;  /* 0x0000000049417211 */ /* 0x000fe200010f16ff */
[----:B------:R-:W-:Y:S01]  /*102f0*/  IMAD R73, R5, c[0x0][0x198], RZ ;  /* 0x0000660005497a24 */ /* 0x000fe200078e02ff */
[C---:B------:R-:W-:Y:S01]  /*10300*/  LEA R2, P2, R3.reuse, R70, 0x2 ;  /* 0x0000004603027211 */ /* 0x040fe200078410ff */
[C---:B--2---:R-:W-:Y:S02]  /*10310*/  IMAD R67, R6.reuse, c[0x0][0x198], RZ ;  /* 0x0000660006437a24 */ /* 0x044fe400078e02ff */
[----:B-----5:R1:W-:Y:S01]  /*10320*/  @P1 STG.E [R64.64], R36 ;  /* 0x0000002440001986 */ /* 0x0203e2000c101906 */
[-C--:B------:R-:W-:Y:S01]  /*10330*/  LEA.HI.X.SX32 R3, R3, R0.reuse, 0x2, P2 ;  /* 0x0000000003037211 */ /* 0x080fe200010f16ff */
[----:B---3--:R-:W-:Y:S01]  /*10340*/  IMAD.MOV.U32 R68, RZ, RZ, c[0x0][0x198] ;  /* 0x00006600ff447624 */ /* 0x008fe200078e00ff */
[----:B------:R-:W-:Y:S02]  /*10350*/  ISETP.LT.AND P1, PT, R5, c[0x0][0x17c], !P0 ;  /* 0x00005f0005007a0c */ /* 0x000fe40004721270 */
[----:B------:R-:W-:Y:S01]  /*10360*/  ISETP.LT.AND P2, PT, R6, c[0x0][0x17c], !P0 ;  /* 0x00005f0006007a0c */ /* 0x000fe20004741270 */
[----:B------:R2:W-:Y:S01]  /*10370*/  @P4 STG.E [R2.64], R48 ;  /* 0x0000003002004986 */ /* 0x0005e2000c101906 */
[----:B------:R-:W-:Y:S01]  /*10380*/  LEA.HI.X.SX32 R5, R71, R0, 0x2, P5 ;  /* 0x0000000047057211 */ /* 0x000fe200028f16ff */
[----:B------:R-:W-:Y:S01]  /*10390*/  IMAD R217, R68, 0x20, R217 ;  /* 0x0000002044d97824 */ /* 0x000fe200078e02d9 */
[----:B-1----:R-:W-:-:S03]  /*103a0*/  LEA R64, P6, R73, R70, 0x2 ;  /* 0x0000004649407211 */ /* 0x002fc600078c10ff */
[----:B------:R1:W-:Y:S01]  /*103b0*/  @P3 STG.E [R4.64], R60 ;  /* 0x0000003c04003986 */ /* 0x0003e2000c101906 */
[C---:B------:R-:W-:Y:S01]  /*103c0*/  ISETP.LT.AND P3, PT, R7.reuse, c[0x0][0x17c], !P0 ;  /* 0x00005f0007007a0c */ /* 0x040fe20004761270 */
[----:B------:R-:W-:Y:S01]  /*103d0*/  IMAD R7, R7, c[0x0][0x198], RZ ;  /* 0x0000660007077a24 */ /* 0x000fe200078e02ff */
[----:B------:R-:W-:Y:S02]  /*103e0*/  LEA.HI.X.SX32 R65, R73, R0, 0x2, P6 ;  /* 0x0000000049417211 */ /* 0x000fe400030f16ff */
[----:B--2---:R-:W-:-:S03]  /*103f0*/  LEA R2, P4, R67, R70, 0x2 ;  /* 0x0000004643027211 */ /* 0x004fc600078810ff */
[----:B------:R-:W-:Y:S01]  /*10400*/  @P1 STG.E [R64.64], R96 ;  /* 0x0000006040001986 */ /* 0x000fe2000c101906 */
[----:B------:R-:W-:Y:S01]  /*10410*/  LEA.HI.X.SX32 R3, R67, R0, 0x2, P4 ;  /* 0x0000000043037211 */ /* 0x000fe200020f16ff */
[C---:B------:R-:W-:Y:S01]  /*10420*/  IMAD R67, R8.reuse, c[0x0][0x198], RZ ;  /* 0x0000660008437a24 */ /* 0x040fe200078e02ff */
[----:B------:R-:W-:-:S03]  /*10430*/  ISETP.LT.AND P4, PT, R8, c[0x0][0x17c], !P0 ;  /* 0x00005f0008007a0c */ /* 0x000fc60004781270 */
[----:B------:R2:W-:Y:S01]  /*10440*/  @P2 STG.E [R2.64], R140 ;  /* 0x0000008c02002986 */ /* 0x0005e2000c101906 */
[C---:B------:R-:W-:Y:S01]  /*10450*/  ISETP.LT.AND P2, PT, R9.reuse, c[0x0][0x17c], !P0 ;  /* 0x00005f0009007a0c */ /* 0x040fe20004741270 */
[----:B------:R-:W-:Y:S01]  /*10460*/  IMAD R9, R9, c[0x0][0x198], RZ ;  /* 0x0000660009097a24 */ /* 0x000fe200078e02ff */
[----:B-1----:R-:W-:-:S04]  /*10470*/  LEA R4, P5, R67, R70, 0x2 ;  /* 0x0000004643047211 */ /* 0x002fc800078a10ff */
[----:B------:R-:W-:Y:S02]  /*10480*/  LEA.HI.X.SX32 R5, R67, R0, 0x2, P5 ;  /* 0x0000000043057211 */ /* 0x000fe400028f16ff */
[----:B--2---:R-:W-:-:S04]  /*10490*/  LEA R2, P1, R7, R70, 0x2 ;  /* 0x0000004607027211 */ /* 0x004fc800078210ff */
[----:B------:R-:W-:Y:S01]  /*104a0*/  LEA.HI.X.SX32 R3, R7, R0, 0x2, P1 ;  /* 0x0000000007037211 */ /* 0x000fe200008f16ff */
[C---:B------:R-:W-:Y:S01]  /*104b0*/  IMAD R7, R10.reuse, c[0x0][0x198], RZ ;  /* 0x000066000a077a24 */ /* 0x040fe200078e02ff */
[----:B------:R-:W-:-:S03]  /*104c0*/  ISETP.LT.AND P1, PT, R10, c[0x0][0x17c], !P0 ;  /* 0x00005f000a007a0c */ /* 0x000fc60004721270 */
[----:B------:R1:W-:Y:S01]  /*104d0*/  @P3 STG.E [R2.64], R136 ;  /* 0x0000008802003986 */ /* 0x0003e2000c101906 */
[----:B------:R-:W-:Y:S02]  /*104e0*/  LEA R6, P5, R7, R70, 0x2 ;  /* 0x0000004607067211 */ /* 0x000fe400078a10ff */
[----:B------:R-:W-:Y:S01]  /*104f0*/  ISETP.LT.AND P3, PT, R15, c[0x0][0x17c], !P0 ;  /* 0x00005f000f007a0c */ /* 0x000fe20004761270 */
[----:B------:R2:W-:Y:S01]  /*10500*/  @P4 STG.E [R4.64], R132 ;  /* 0x0000008404004986 */ /* 0x0005e2000c101906 */
[----:B------:R-:W-:Y:S02]  /*10510*/  LEA.HI.X.SX32 R7, R7, R0, 0x2, P5 ;  /* 0x0000000007077211 */ /* 0x000fe400028f16ff */
[----:B------:R-:W-:Y:S02]  /*10520*/  ISETP.LT.AND P5, PT, R12, c[0x0][0x17c], !P0 ;  /* 0x00005f000c007a0c */ /* 0x000fe400047a1270 */
[----:B-1----:R-:W-:-:S04]  /*10530*/  LEA R2, P6, R9, R70, 0x2 ;  /* 0x0000004609027211 */ /* 0x002fc800078c10ff */
[----:B------:R-:W-:Y:S01]  /*10540*/  LEA.HI.X.SX32 R3, R9, R0, 0x2, P6 ;  /* 0x0000000009037211 */ /* 0x000fe200030f16ff */
[----:B------:R-:W-:Y:S01]  /*10550*/  IMAD R9, R12, c[0x0][0x198], RZ ;  /* 0x000066000c097a24 */ /* 0x000fe200078e02ff */
[C---:B------:R-:W-:Y:S01]  /*10560*/  ISETP.LT.AND P6, PT, R11.reuse, c[0x0][0x17c], !P0 ;  /* 0x00005f000b007a0c */ /* 0x040fe200047c1270 */
[----:B------:R-:W-:Y:S02]  /*10570*/  IMAD R11, R11, c[0x0][0x198], RZ ;  /* 0x000066000b0b7a24 */ /* 0x000fe400078e02ff */
[----:B------:R1:W-:Y:S01]  /*10580*/  @P2 STG.E [R2.64], R124 ;  /* 0x0000007c02002986 */ /* 0x0003e2000c101906 */
[----:B--2---:R-:W-:-:S03]  /*10590*/  LEA R4, P4, R9, R70, 0x2 ;  /* 0x0000004609047211 */ /* 0x004fc600078810ff */
[----:B------:R2:W-:Y:S01]  /*105a0*/  @P1 STG.E [R6.64], R120 ;  /* 0x0000007806001986 */ /* 0x0005e2000c101906 */
[----:B------:R-:W-:Y:S02]  /*105b0*/  LEA.HI.X.SX32 R5, R9, R0, 0x2, P4 ;  /* 0x0000000009057211 */ /* 0x000fe400020f16ff */
[----:B------:R-:W-:Y:S02]  /*105c0*/  ISETP.LT.AND P4, PT, R14, c[0x0][0x17c], !P0 ;  /* 0x00005f000e007a0c */ /* 0x000fe40004781270 */
[----:B------:R-:W-:Y:S02]  /*105d0*/  ISETP.LT.AND P1, PT, R16, c[0x0][0x17c], !P0 ;  /* 0x00005f0010007a0c */ /* 0x000fe40004721270 */
[----:B-1----:R-:W-:-:S04]  /*105e0*/  LEA R2, P2, R11, R70, 0x2 ;  /* 0x000000460b027211 */ /* 0x002fc800078410ff */
[----:B------:R-:W-:Y:S01]  /*105f0*/  LEA.HI.X.SX32 R3, R11, R0, 0x2, P2 ;  /* 0x000000000b037211 */ /* 0x000fe200010f16ff */
[----:B--2---:R-:W-:Y:S01]  /*10600*/  IMAD R7, R14, c[0x0][0x198], RZ ;  /* 0x000066000e077a24 */ /* 0x004fe200078e02ff */
[C---:B------:R-:W-:Y:S01]  /*10610*/  ISETP.LT.AND P2, PT, R13.reuse, c[0x0][0x17c], !P0 ;  /* 0x00005f000d007a0c */ /* 0x040fe20004741270 */
[----:B------:R-:W-:Y:S02]  /*10620*/  IMAD R13, R13, c[0x0][0x198], RZ ;  /* 0x000066000d0d7a24 */ /* 0x000fe400078e02ff */
[----:B------:R1:W-:Y:S04]  /*10630*/  @P6 STG.E [R2.64], R92 ;  /* 0x0000005c02006986 */ /* 0x0003e8000c101906 */
[----:B------:R2:W-:Y:S01]  /*10640*/  @P5 STG.E [R4.64], R88 ;  /* 0x0000005804005986 */ /* 0x0005e2000c101906 */
[----:B-1----:R-:W-:-:S04]  /*10650*/  LEA R2, P6, R13, R70, 0x2 ;  /* 0x000000460d027211 */ /* 0x002fc800078c10ff */
[----:B------:R-:W-:Y:S02]  /*10660*/  LEA.HI.X.SX32 R3, R13, R0, 0x2, P6 ;  /* 0x000000000d037211 */ /* 0x000fe400030f16ff */
[----:B--2---:R-:W-:-:S03]  /*10670*/  LEA R4, P5, R7, R70, 0x2 ;  /* 0x0000004607047211 */ /* 0x004fc600078a10ff */
[----:B------:R1:W-:Y:S01]  /*10680*/  @P2 STG.E [R2.64], R56 ;  /* 0x0000003802002986 */ /* 0x0003e2000c101906 */
[----:B------:R-:W-:Y:S01]  /*10690*/  LEA.HI.X.SX32 R5, R7, R0, 0x2, P5 ;  /* 0x0000000007057211 */ /* 0x000fe200028f16ff */
[----:B------:R-:W-:Y:S01]  /*106a0*/  IMAD R7, R68, 0x2, R217 ;  /* 0x0000000244077824 */ /* 0x000fe200078e02d9 */
[----:B------:R-:W-:Y:S02]  /*106b0*/  ISETP.LT.AND P5, PT, R17, c[0x0][0x17c], !P0 ;  /* 0x00005f0011007a0c */ /* 0x000fe400047a1270 */
[----:B------:R-:W-:Y:S01]  /*106c0*/  ISETP.LT.AND P2, PT, R18, c[0x0][0x17c], !P0 ;  /* 0x00005f0012007a0c */ /* 0x000fe20004741270 */
[----:B------:R2:W-:Y:S01]  /*106d0*/  @P4 STG.E [R4.64], R52 ;  /* 0x0000003404004986 */ /* 0x0005e2000c101906 */
[----:B------:R-:W-:Y:S01]  /*106e0*/  IMAD R9, R68, 0x2, R7 ;  /* 0x0000000244097824 */ /* 0x000fe200078e0207 */
        /* <DEDUP_REMOVED lines=9> */
[----:B------:R-:W-:Y:S02]  /*10780*/  ISETP.LT.AND P1, PT, R21, c[0x0][0x17c], !P0 ;  /* 0x00005f0015007a0c */ /* 0x000fe40004721270 */
[----:B-1----:R-:W-:-:S04]  /*10790*/  LEA R2, P6, R9, R70, 0x2 ;  /* 0x0000004609027211 */ /* 0x002fc800078c10ff */
[----:B------:R-:W-:Y:S01]  /*107a0*/  LEA.HI.X.SX32 R3, R9, R0, 0x2, P6 ;  /* 0x0000000009037211 */ /* 0x000fe200030f16ff */
[----:B------:R-:W-:Y:S01]  /*107b0*/  IMAD R9, R68, 0x2, R7 ;  /* 0x0000000244097824 */ /* 0x000fe200078e0207 */
[----:B--2---:R-:W-:-:S03]  /*107c0*/  LEA R4, P6, R7, R70, 0x2 ;  /* 0x0000004607047211 */ /* 0x004fc600078c10ff */
[----:B------:R1:W-:Y:S01]  /*107d0*/  @P5 STG.E [R2.64], R33 ;  /* 0x0000002102005986 */ /* 0x0003e2000c101906 */
[----:B------:R-:W-:Y:S01]  /*107e0*/  LEA.HI.X.SX32 R5, R7, R0, 0x2, P6 ;  /* 0x0000000007057211 */ /* 0x000fe200030f16ff */
[----:B------:R-:W-:Y:S01]  /*107f0*/  IMAD R7, R68, 0x2, R9 ;  /* 0x0000000244077824 */ /* 0x000fe200078e0209 */
[----:B------:R-:W-:-:S03]  /*10800*/  ISETP.LT.AND P5, PT, R22, c[0x0][0x17c], !P0 ;  /* 0x00005f0016007a0c */ /* 0x000fc600047a1270 */
        /* <DEDUP_REMOVED lines=41> */
[----:B------:R-:W-:-:S03]  /*10aa0*/  ISETP.LT.AND P1, PT, R31, c[0x0][0x17c], !P0 ;  /* 0x00005f001f007a0c */ /* 0x000fc60004721270 */
[----:B------:R-:W-:Y:S01]  /*10ab0*/  LDS.128 R28, [R146+0x800] ;  /* 0x00080000921c7984 */ /* 0x000fe20000000c00 */
[----:B-1----:R-:W-:-:S04]  /*10ac0*/  LEA R2, P6, R9, R70, 0x2 ;  /* 0x0000004609027211 */ /* 0x002fc800078c10ff */
[----:B------:R-:W-:Y:S01]  /*10ad0*/  LEA.HI.X.SX32 R3, R9, R0, 0x2, P6 ;  /* 0x0000000009037211 */ /* 0x000fe200030f16ff */
[----:B------:R-:W-:Y:S01]  /*10ae0*/  IMAD R9, R68, 0x2, R7 ;  /* 0x0000000244097824 */ /* 0x000fe200078e0207 */
[----:B------:R-:W-:-:S03]  /*10af0*/  LEA R6, P6, R7, R70, 0x2 ;  /* 0x0000004607067211 */ /* 0x000fc600078c10ff */
[C---:B------:R-:W-:Y:S01]  /*10b00*/  IMAD R11, R68.reuse, 0x2, R9 ;  /* 0x00000002440b7824 */ /* 0x040fe200078e0209 */
[----:B------:R-:W-:Y:S01]  /*10b10*/  LEA.HI.X.SX32 R7, R7, R0, 0x2, P6 ;  /* 0x0000000007077211 */ /* 0x000fe200030f16ff */
[----:B------:R1:W-:Y:S01]  /*10b20*/  @P5 STG.E [R2.64], R93 ;  /* 0x0000005d02005986 */ /* 0x0003e2000c101906 */
[C---:B------:R-:W-:Y:S01]  /*10b30*/  LEA R8, P6, R9.reuse, R70, 0x2 ;  /* 0x0000004609087211 */ /* 0x040fe200078c10ff */
[----:B------:R-:W-:Y:S01]  /*10b40*/  IMAD R13, R68, 0x2, R11 ;  /* 0x00000002440d7824 */ /* 0x000fe200078e020b */
[----:B------:R-:W-:Y:S01]  /*10b50*/  ISETP.LT.AND P5, PT, R156, c[0x0][0x17c], !P0 ;  /* 0x00005f009c007a0c */ /* 0x000fe200047a1270 */
[----:B------:R3:W-:Y:S01]  /*10b60*/  @P2 STG.E [R6.64], R89 ;  /* 0x0000005906002986 */ /* 0x0007e2000c101906 */
[----:B------:R-:W-:Y:S02]  /*10b70*/  LEA.HI.X.SX32 R9, R9, R0, 0x2, P6 ;  /* 0x0000000009097211 */ /* 0x000fe400030f16ff */
[----:B--2---:R-:W-:Y:S02]  /*10b80*/  LEA R4, P6, R11, R70, 0x2 ;  /* 0x000000460b047211 */ /* 0x004fe400078c10ff */
[----:B------:R-:W-:Y:S01]  /*10b90*/  ISETP.LT.AND P2, PT, R157, c[0x0][0x17c], !P0 ;  /* 0x00005f009d007a0c */ /* 0x000fe20004741270 */
[----:B------:R2:W-:Y:S01]  /*10ba0*/  @P4 STG.E [R8.64], R57 ;  /* 0x0000003908004986 */ /* 0x0005e2000c101906 */
[----:B------:R-:W-:Y:S01]  /*10bb0*/  LEA.HI.X.SX32 R5, R11, R0, 0x2, P6 ;  /* 0x000000000b057211 */ /* 0x000fe200030f16ff */
[----:B------:R-:W-:Y:S01]  /*10bc0*/  IMAD R11, R68, 0x2, R13 ;  /* 0x00000002440b7824 */ /* 0x000fe200078e020d */
[----:B-1----:R-:W-:-:S02]  /*10bd0*/  LEA R2, P6, R13, R70, 0x2 ;  /* 0x000000460d027211 */ /* 0x002fc400078c10ff */
[----:B------:R-:W-:Y:S01]  /*10be0*/  ISETP.LT.AND P4, PT, R158, c[0x0][0x17c], !P0 ;  /* 0x00005f009e007a0c */ /* 0x000fe20004781270 */
[----:B------:R1:W-:Y:S01]  /*10bf0*/  @P3 STG.E [R4.64], R53 ;  /* 0x0000003504003986 */ /* 0x0003e2000c101906 */
[----:B------:R-:W-:Y:S01]  /*10c00*/  LEA.HI.X.SX32 R3, R13, R0, 0x2, P6 ;  /* 0x000000000d037211 */ /* 0x000fe200030f16ff */
[C---:B------:R-:W-:Y:S01]  /*10c10*/  IMAD R13, R68.reuse, 0x2, R11 ;  /* 0x00000002440d7824 */ /* 0x040fe200078e020b */
[----:B---3--:R-:W-:Y:S02]  /*10c20*/  LEA R6, P6, R11, R70, 0x2 ;  /* 0x000000460b067211 */ /* 0x008fe400078c10ff */
[----:B------:R-:W-:Y:S01]  /*10c30*/  ISETP.LT.AND P3, PT, R159, c[0x0][0x17c], !P0 ;  /* 0x00005f009f007a0c */ /* 0x000fe20004761270 */
[----:B------:R3:W-:Y:S01]  /*10c40*/  @P1 STG.E [R2.64], R46 ;  /* 0x0000002e02001986 */ /* 0x0007e2000c101906 */
[----:B------:R-:W-:Y:S01]  /*10c50*/  LEA.HI.X.SX32 R7, R11, R0, 0x2, P6 ;  /* 0x000000000b077211 */ /* 0x000fe200030f16ff */
[----:B------:R-:W-:Y:S01]  /*10c60*/  IMAD R11, R68, 0x2, R13 ;  /* 0x00000002440b7824 */ /* 0x000fe200078e020d */
[----:B--2---:R-:W-:-:S02]  /*10c70*/  LEA R8, P6, R13, R70, 0x2 ;  /* 0x000000460d087211 */ /* 0x004fc400078c10ff */
[----:B------:R-:W-:Y:S01]  /*10c80*/  ISETP.LT.AND P1, PT, R160, c[0x0][0x17c], !P0 ;  /* 0x00005f00a0007a0c */ /* 0x000fe20004721270 */
[----:B------:R2:W-:Y:S01]  /*10c90*/  @P5 STG.E [R6.64], R42 ;  /* 0x0000002a06005986 */ /* 0x0005e2000c101906 */
[----:B------:R-:W-:Y:S01]  /*10ca0*/  LEA.HI.X.SX32 R9, R13, R0, 0x2, P6 ;  /* 0x000000000d097211 */ /* 0x000fe200030f16ff */
[C---:B------:R-:W-:Y:S01]  /*10cb0*/  IMAD R13, R68.reuse, 0x2, R11 ;  /* 0x00000002440d7824 */ /* 0x040fe200078e020b */
[----:B-1----:R-:W-:Y:S02]  /*10cc0*/  LEA R4, P6, R11, R70, 0x2 ;  /* 0x000000460b047211 */ /* 0x002fe400078c10ff */
[----:B------:R-:W-:Y:S01]  /*10cd0*/  ISETP.LT.AND P5, PT, R161, c[0x0][0x17c], !P0 ;  /* 0x00005f00a1007a0c */ /* 0x000fe200047a1270 */
[----:B------:R1:W-:Y:S01]  /*10ce0*/  @P2 STG.E [R8.64], R34 ;  /* 0x0000002208002986 */ /* 0x0003e2000c101906 */
[----:B------:R-:W-:Y:S01]  /*10cf0*/  LEA.HI.X.SX32 R5, R11, R0, 0x2, P6 ;  /* 0x000000000b057211 */ /* 0x000fe200030f16ff */
[----:B------:R-:W-:Y:S01]  /*10d00*/  IMAD R11, R68, 0x2, R13 ;  /* 0x00000002440b7824 */ /* 0x000fe200078e020d */
[----:B---3--:R-:W-:-:S02]  /*10d10*/  LEA R2, P6, R13, R70, 0x2 ;  /* 0x000000460d027211 */ /* 0x008fc400078c10ff */
[----:B------:R-:W-:Y:S01]  /*10d20*/  ISETP.LT.AND P2, PT, R162, c[0x0][0x17c], !P0 ;  /* 0x00005f00a2007a0c */ /* 0x000fe20004741270 */
[----:B------:R3:W-:Y:S01]  /*10d30*/  @P4 STG.E [R4.64], R38 ;  /* 0x0000002604004986 */ /* 0x0007e2000c101906 */
[----:B------:R-:W-:Y:S01]  /*10d40*/  LEA.HI.X.SX32 R3, R13, R0, 0x2, P6 ;  /* 0x000000000d037211 */ /* 0x000fe200030f16ff */
[C---:B------:R-:W-:Y:S01]  /*10d50*/  IMAD R13, R68.reuse, 0x2, R11 ;  /* 0x00000002440d7824 */ /* 0x040fe200078e020b */
        /* <DEDUP_REMOVED lines=97> */
[C---:B---3--:R-:W-:Y:S01]  /*11370*/  IMAD R7, R68.reuse, 0x2, R11 ;  /* 0x0000000244077824 */ /* 0x048fe200078e020b */
[----:B------:R-:W-:Y:S01]  /*11380*/  LEA.HI.X.SX32 R3, R13, R0, 0x2, P6 ;  /* 0x000000000d037211 */ /* 0x000fe200030f16ff */
[----:B------:R-:W-:Y:S01]  /*11390*/  @P4 STG.E [R4.64], R143 ;  /* 0x0000008f04004986 */ /* 0x000fe2000c101906 */
[----:B------:R-:W-:Y:S02]  /*113a0*/  LEA R10, P6, R11, R70, 0x2 ;  /* 0x000000460b0a7211 */ /* 0x000fe400078c10ff */
[----:B------:R-:W-:Y:S01]  /*113b0*/  ISETP.LT.AND P4, PT, R183, c[0x0][0x17c], !P0 ;  /* 0x00005f00b7007a0c */ /* 0x000fe20004781270 */
[C---:B--2---:R-:W-:Y:S01]  /*113c0*/  IMAD R9, R68.reuse, 0x2, R7 ;  /* 0x0000000244097824 */ /* 0x044fe200078e0207 */
[----:B------:R-:W-:Y:S01]  /*113d0*/  LEA.HI.X.SX32 R11, R11, R0, 0x2, P6 ;  /* 0x000000000b0b7211 */ /* 0x000fe200030f16ff */
[----:B------:R1:W-:Y:S01]  /*113e0*/  @P3 STG.E [R2.64], R139 ;  /* 0x0000008b02003986 */ /* 0x0003e2000c101906 */
[C---:B------:R-:W-:Y:S01]  /*113f0*/  LEA R12, P6, R7.reuse, R70, 0x2 ;  /* 0x00000046070c7211 */ /* 0x040fe200078c10ff */
[----:B------:R-:W-:Y:S01]  /*11400*/  IMAD R15, R68, 0x2, R9 ;  /* 0x00000002440f7824 */ /* 0x000fe200078e0209 */
[----:B------:R-:W-:Y:S01]  /*11410*/  ISETP.LT.AND P3, PT, R184, c[0x0][0x17c], !P0 ;  /* 0x00005f00b8007a0c */ /* 0x000fe20004761270 */
[----:B------:R-:W-:Y:S01]  /*11420*/  @P1 STG.E [R10.64], R135 ;  /* 0x000000870a001986 */ /* 0x000fe2000c101906 */
[----:B------:R-:W-:Y:S01]  /*11430*/  LEA.HI.X.SX32 R13, R7, R0, 0x2, P6 ;  /* 0x00000000070d7211 */ /* 0x000fe200030f16ff */
[C---:B------:R-:W-:Y:S01]  /*11440*/  IMAD R19, R68.reuse, 0x2, R15 ;  /* 0x0000000244137824 */ /* 0x040fe200078e020f */
[----:B------:R-:W-:Y:S01]  /*11450*/  LEA R16, P6, R9, R70, 0x2 ;  /* 0x0000004609107211 */ /* 0x000fe200078c10ff */
[----:B------:R-:W2:Y:S01]  /*11460*/  LDS.128 R4, [R213] ;  /* 0x00000000d5047984 */ /* 0x000ea20000000c00 */
[----:B------:R-:W-:Y:S01]  /*11470*/  ISETP.LT.AND P1, PT, R185, c[0x0][0x17c], !P0 ;  /* 0x00005f00b9007a0c */ /* 0x000fe20004721270 */
[C---:B------:R-:W-:Y:S01]  /*11480*/  IMAD R21, R68.reuse, 0x2, R19 ;  /* 0x0000000244157824 */ /* 0x040fe200078e0213 */
[----:B------:R-:W-:Y:S01]  /*11490*/  LEA.HI.X.SX32 R17, R9, R0, 0x2, P6 ;  /* 0x0000000009117211 */ /* 0x000fe200030f16ff */
[----:B------:R-:W-:Y:S01]  /*114a0*/  @P5 STG.E [R12.64], R127 ;  /* 0x0000007f0c005986 */ /* 0x000fe2000c101906 */
[C---:B-1----:R-:W-:Y:S01]  /*114b0*/  LEA R2, P6, R15.reuse, R70, 0x2 ;  /* 0x000000460f027211 */ /* 0x042fe200078c10ff */
[----:B------:R-:W-:Y:S01]  /*114c0*/  IMAD R23, R68, 0x2, R21 ;  /* 0x0000000244177824 */ /* 0x000fe200078e0215 */
[----:B------:R-:W-:Y:S01]  /*114d0*/  ISETP.LT.AND P5, PT, R186, c[0x0][0x17c], !P0 ;  /* 0x00005f00ba007a0c */ /* 0x000fe200047a1270 */
[----:B------:R-:W-:Y:S01]  /*114e0*/  @P2 STG.E [R16.64], R123 ;  /* 0x0000007b10002986 */ /* 0x000fe2000c101906 */
[----:B------:R-:W-:-:S02]  /*114f0*/  LEA.HI.X.SX32 R3, R15, R0, 0x2, P6 ;  /* 0x000000000f037211 */ /* 0x000fc400030f16ff */
[----:B------:R-:W-:Y:S01]  /*11500*/  LEA R24, P6, R19, R70, 0x2 ;  /* 0x0000004613187211 */ /* 0x000fe200078c10ff */
[----:B------:R-:W1:Y:S01]  /*11510*/  LDS.128 R8, [R146] ;  /* 0x0000000092087984 */ /* 0x000e620000000c00 */
[----:B------:R-:W-:Y:S02]  /*11520*/  ISETP.LT.AND P2, PT, R187, c[0x0][0x17c], !P0 ;  /* 0x00005f00bb007a0c */ /* 0x000fe40004741270 */
[----:B------:R-:W-:Y:S01]  /*11530*/  LEA.HI.X.SX32 R25, R19, R0, 0x2, P6 ;  /* 0x0000000013197211 */ /* 0x000fe200030f16ff */
[----:B------:R3:W-:Y:S01]  /*11540*/  @P4 STG.E [R2.64], R95 ;  /* 0x0000005f02004986 */ /* 0x0007e2000c101906 */
[C---:B------:R-:W-:Y:S02]  /*11550*/  LEA R26, P6, R21.reuse, R70, 0x2 ;  /* 0x00000046151a7211 */ /* 0x040fe400078c10ff */
[----:B------:R-:W-:Y:S01]  /*11560*/  ISETP.LT.AND P4, PT, R188, c[0x0][0x17c], !P0 ;  /* 0x00005f00bc007a0c */ /* 0x000fe20004781270 */
[----:B------:R-:W4:Y:S01]  /*11570*/  LDS.128 R12, [R147] ;  /* 0x00000000930c7984 */ /* 0x000f220000000c00 */
[----:B------:R-:W-:-:S02]  /*11580*/  LEA.HI.X.SX32 R27, R21, R0, 0x2, P6 ;  /* 0x00000000151b7211 */ /* 0x000fc400030f16ff */
[C---:B------:R-:W-:Y:S01]  /*11590*/  LEA R32, P6, R23.reuse, R70, 0x2 ;  /* 0x0000004617207211 */ /* 0x040fe200078c10ff */
[----:B------:R-:W5:Y:S03]  /*115a0*/  LDS.128 R16, [R207] ;  /* 0x00000000cf107984 */ /* 0x000f660000000c00 */
[----:B------:R-:W-:Y:S01]  /*115b0*/  LEA.HI.X.SX32 R33, R23, R0, 0x2, P6 ;  /* 0x0000000017217211 */ /* 0x000fe200030f16ff */
[C---:B---3--:R-:W-:Y:S01]  /*115c0*/  IMAD R3, R68.reuse, 0x2, R23 ;  /* 0x0000000244037824 */ /* 0x048fe200078e0217 */
[----:B------:R-:W-:Y:S01]  /*115d0*/  @P3 STG.E [R24.64], R91 ;  /* 0x0000005b18003986 */ /* 0x000fe2000c101906 */
[----:B------:R-:W-:Y:S02]  /*115e0*/  ISETP.LT.AND P3, PT, R189, c[0x0][0x17c], !P0 ;  /* 0x00005f00bd007a0c */ /* 0x000fe40004761270 */
[----:B------:R-:W-:Y:S01]  /*115f0*/  IMAD R35, R68, 0x2, R3 ;  /* 0x0000000244237824 */ /* 0x000fe200078e0203 */
[----:B------:R-:W3:Y:S01]  /*11600*/  LDS.128 R20, [R213+0x800] ;  /* 0x00080000d5147984 */ /* 0x000ee20000000c00 */
[----:B------:R-:W-:-:S02]  /*11610*/  LEA R2, P6, R3, R70, 0x2 ;  /* 0x0000004603027211 */ /* 0x000fc400078c10ff */
[C---:B------:R-:W-:Y:S01]  /*11620*/  IMAD R39, R68.reuse, 0x2, R35 ;  /* 0x0000000244277824 */ /* 0x040fe200078e0223 */
[----:B------:R-:W-:Y:S01]  /*11630*/  @P1 STG.E [R26.64], R59 ;  /* 0x0000003b1a001986 */ /* 0x000fe2000c101906 */
[----:B------:R-:W-:Y:S02]  /*11640*/  LEA.HI.X.SX32 R3, R3, R0, 0x2, P6 ;  /* 0x0000000003037211 */ /* 0x000fe400030f16ff */
[C---:B------:R-:W-:Y:S01]  /*11650*/  LEA R36, P6, R35.reuse, R70, 0x2 ;  /* 0x0000004623247211 */ /* 0x040fe200078c10ff */
[----:B------:R-:W3:Y:S01]  /*11660*/  LDS.128 R24, [R147+0x800] ;  /* 0x0008000093187984 */ /* 0x000ee20000000c00 */
[----:B------:R-:W-:Y:S01]  /*11670*/  IMAD R41, R68, 0x2, R39 ;  /* 0x0000000244297824 */ /* 0x000fe200078e0227 */
[----:B------:R-:W-:Y:S02]  /*11680*/  ISETP.LT.AND P1, PT, R190, c[0x0][0x17c], !P0 ;  /* 0x00005f00be007a0c */ /* 0x000fe40004721270 */
[----:B------:R-:W-:Y:S01]  /*11690*/  LEA.HI.X.SX32 R37, R35, R0, 0x2, P6 ;  /* 0x0000000023257211 */ /* 0x000fe200030f16ff */
[----:B------:R-:W-:Y:S01]  /*116a0*/  @P5 STG.E [R32.64], R55 ;  /* 0x0000003720005986 */ /* 0x000fe2000c101906 */
[----:B------:R-:W-:-:S02]  /*116b0*/  LEA R44, P6, R39, R70, 0x2 ;  /* 0x00000046272c7211 */ /* 0x000fc400078c10ff */
[----:B------:R-:W-:Y:S01]  /*116c0*/  ISETP.LT.AND P5, PT, R191, c[0x0][0x17c], !P0 ;  /* 0x00005f00bf007a0c */ /* 0x000fe200047a1270 */
[----:B--2---:R2:W-:Y:S01]  /*116d0*/  @P2 STG.E [R2.64], R4 ;  /* 0x0000000402002986 */ /* 0x0045e2000c101906 */
[----:B------:R-:W-:Y:S01]  /*116e0*/  LEA.HI.X.SX32 R45, R39, R0, 0x2, P6 ;  /* 0x00000000272d7211 */ /* 0x000fe200030f16ff */
[----:B------:R-:W-:Y:S01]  /*116f0*/  IMAD R39, R68, 0x2, R41 ;  /* 0x0000000244277824 */ /* 0x000fe200078e0229 */
[C---:B------:R-:W-:Y:S01]  /*11700*/  LEA R48, P6, R41.reuse, R70, 0x2 ;  /* 0x0000004629307211 */ /* 0x040fe200078c10ff */
[----:B-1----:R-:W-:Y:S01]  /*11710*/  @P4 STG.E [R36.64], R8 ;  /* 0x0000000824004986 */ /* 0x002fe2000c101906 */
[----:B------:R-:W-:Y:S01]  /*11720*/  ISETP.LT.AND P2, PT, R192, c[0x0][0x17c], !P0 ;  /* 0x00005f00c0007a0c */ /* 0x000fe20004741270 */
[C---:B------:R-:W-:Y:S01]  /*11730*/  IMAD R47, R68.reuse, 0x2, R39 ;  /* 0x00000002442f7824 */ /* 0x040fe200078e0227 */
[----:B------:R-:W-:Y:S01]  /*11740*/  LEA.HI.X.SX32 R49, R41, R0, 0x2, P6 ;  /* 0x0000000029317211 */ /* 0x000fe200030f16ff */
[----:B------:R-:W1:Y:S01]  /*11750*/  LDS.128 R32, [R207+0x800] ;  /* 0x00080000cf207984 */ /* 0x000e620000000c00 */
[----:B------:R-:W-:Y:S01]  /*11760*/  ISETP.LT.AND P4, PT, R193, c[0x0][0x17c], !P0 ;  /* 0x00005f00c1007a0c */ /* 0x000fe20004781270 */
[C---:B------:R-:W-:Y:S01]  /*11770*/  IMAD R51, R68.reuse, 0x2, R47 ;  /* 0x0000000244337824 */ /* 0x040fe200078e022f */
[----:B--2---:R-:W-:Y:S01]  /*11780*/  LEA R2, P6, R39, R70, 0x2 ;  /* 0x0000004627027211 */ /* 0x004fe200078c10ff */
[----:B----4-:R-:W-:Y:S02]  /*11790*/  @P3 STG.E [R44.64], R12 ;  /* 0x0000000c2c003986 */ /* 0x010fe4000c101906 */
[----:B------:R-:W-:Y:S01]  /*117a0*/  IMAD R57, R68, 0x2, R51 ;  /* 0x0000000244397824 */ /* 0x000fe200078e0233 */
[----:B------:R-:W-:-:S02]  /*117b0*/  ISETP.LT.AND P3, PT, R194, c[0x0][0x17c], !P0 ;  /* 0x00005f00c2007a0c */ /* 0x000fc40004761270 */
[----:B------:R-:W-:Y:S01]  /*117c0*/  LEA.HI.X.SX32 R3, R39, R0, 0x2, P6 ;  /* 0x0000000027037211 */ /* 0x000fe200030f16ff */
[----:B-----5:R-:W-:Y:S01]  /*117d0*/  @P1 STG.E [R48.64], R16 ;  /* 0x0000001030001986 */ /* 0x020fe2000c101906 */
[----:B------:R-:W-:Y:S02]  /*117e0*/  LEA R60, P6, R47, R70, 0x2 ;  /* 0x000000462f3c7211 */ /* 0x000fe400078c10ff */
[----:B------:R-:W-:Y:S01]  /*117f0*/  ISETP.LT.AND P1, PT, R195, c[0x0][0x17c], !P0 ;  /* 0x00005f00c3007a0c */ /* 0x000fe20004721270 */
[----:B------:R-:W-:Y:S01]  /*11800*/  LDS.128 R36, [R146+0x1000] ;  /* 0x0010000092247984 */ /* 0x000fe20000000c00 */
[----:B------:R-:W-:Y:S02]  /*11810*/  LEA.HI.X.SX32 R61, R47, R0, 0x2, P6 ;  /* 0x000000002f3d7211 */ /* 0x000fe400030f16ff */
[----:B------:R-:W-:Y:S01]  /*11820*/  LEA R62, P6, R51, R70, 0x2 ;  /* 0x00000046333e7211 */ /* 0x000fe200078c10ff */
[----:B---3--:R2:W-:Y:S01]  /*11830*/  @P5 STG.E [R2.64], R20 ;  /* 0x0000001402005986 */ /* 0x0085e2000c101906 */
[----:B------:R-:W-:-:S02]  /*11840*/  ISETP.LT.AND P5, PT, R196, c[0x0][0x17c], !P0 ;  /* 0x00005f00c4007a0c */ /* 0x000fc400047a1270 */
[----:B------:R-:W-:Y:S01]  /*11850*/  LEA.HI.X.SX32 R63, R51, R0, 0x2, P6 ;  /* 0x00000000333f7211 */ /* 0x000fe200030f16ff */
[----:B------:R-:W-:Y:S01]  /*11860*/  @P2 STG.E [R60.64], R28 ;  /* 0x0000001c3c002986 */ /* 0x000fe2000c101906 */
[----:B------:R-:W-:Y:S02]  /*11870*/  LEA R72, P6, R57, R70, 0x2 ;  /* 0x0000004639487211 */ /* 0x000fe400078c10ff */
[----:B------:R-:W-:Y:S01]  /*11880*/  ISETP.LT.AND P2, PT, R197, c[0x0][0x17c], !P0 ;  /* 0x00005f00c5007a0c */ /* 0x000fe20004741270 */
[----:B------:R-:W-:Y:S01]  /*11890*/  @P4 STG.E [R62.64], R24 ;  /* 0x000000183e004986 */ /* 0x000fe2000c101906 */
[----:B------:R-:W-:Y:S02]  /*118a0*/  LEA.HI.X.SX32 R73, R57, R0, 0x2, P6 ;  /* 0x0000000039497211 */ /* 0x000fe400030f16ff */
[----:B------:R-:W-:Y:S01]  /*118b0*/  ISETP.LT.AND P4, PT, R198, c[0x0][0x17c], !P0 ;  /* 0x00005f00c6007a0c */ /* 0x000fe20004781270 */
[C---:B--2---:R-:W-:Y:S01]  /*118c0*/  IMAD R3, R68.reuse, 0x2, R57 ;  /* 0x0000000244037824 */ /* 0x044fe200078e0239 */
[----:B------:R-:W-:Y:S03]  /*118d0*/  LDS.128 R44, [R147+0x1000] ;  /* 0x00100000932c7984 */ /* 0x000fe60000000c00 */
[C---:B------:R-:W-:Y:S01]  /*118e0*/  IMAD R65, R68.reuse, 0x2, R3 ;  /* 0x0000000244417824 */ /* 0x040fe200078e0203 */
[C---:B------:R-:W-:Y:S01]  /*118f0*/  LEA R2, P6, R3.reuse, R70, 0x2 ;  /* 0x0000004603027211 */ /* 0x040fe200078c10ff */
[----:B------:R2:W-:Y:S02]  /*11900*/  LDS.128 R56, [R146+0x1800] ;  /* 0x0018000092387984 */ /* 0x0005e40000000c00 */
[----:B------:R-:W-:Y:S01]  /*11910*/  IMAD R69, R68, 0x2, R65 ;  /* 0x0000000244457824 */ /* 0x000fe200078e0241 */
[----:B------:R-:W-:Y:S01]  /*11920*/  LEA.HI.X.SX32 R3, R3, R0, 0x2, P6 ;  /* 0x0000000003037211 */ /* 0x000fe200030f16ff */
[----:B------:R3:W-:Y:S01]  /*11930*/  LDS.128 R60, [R147+0x1800] ;  /* 0x00180000933c7984 */ /* 0x0007e20000000c00 */
[----:B------:R-:W-:-:S03]  /*11940*/  LEA R74, P6, R65, R70, 0x2 ;  /* 0x00000046414a7211 */ /* 0x000fc600078c10ff */
[----:B--2---:R-:W2:Y:S01]  /*11950*/  LDL.LU R146, [R1] ;  /* 0x0000000001927983 */ /* 0x004ea20000300800 */
[----:B------:R-:W-:-:S03]  /*11960*/  LEA.HI.X.SX32 R75, R65, R0, 0x2, P6 ;  /* 0x00000000414b7211 */ /* 0x000fc600030f16ff */
[----:B------:R-:W-:Y:S04]  /*11970*/  LDS.128 R48, [R207+0x1000] ;  /* 0x00100000cf307984 */ /* 0x000fe80000000c00 */
[----:B------:R4:W-:Y:S04]  /*11980*/  LDS.128 R64, [R207+0x1800] ;  /* 0x00180000cf407984 */ /* 0x0009e80000000c00 */
[----:B---3--:R-:W3:Y:S04]  /*11990*/  LDL.LU R147, [R1+0x4] ;  /* 0x0000040001937983 */ /* 0x008ee80000300800 */
[----:B----4-:R-:W4:Y:S04]  /*119a0*/  LDL.LU R207, [R1+0x8] ;  /* 0x0000080001cf7983 */ /* 0x010f280000300800 */
[----:B------:R-:W5:Y:S04]  /*119b0*/  LDS.128 R40, [R213+0x1000] ;  /* 0x00100000d5287984 */ /* 0x000f680000000c00 */
[----:B------:R-:W5:Y:S01]  /*119c0*/  LDS.128 R52, [R213+0x1800] ;  /* 0x00180000d5347984 */ /* 0x000f620000000c00 */
[----:B------:R-:W-:-:S03]  /*119d0*/  IMAD R71, R68, 0x2, R69 ;  /* 0x0000000244477824 */ /* 0x000fc600078e0245 */
[----:B-1----:R1:W-:Y:S01]  /*119e0*/  @P3 STG.E [R72.64], R32 ;  /* 0x0000002048003986 */ /* 0x0023e2000c101906 */
[----:B------:R-:W-:Y:S02]  /*119f0*/  ISETP.LT.AND P3, PT, R199, c[0x0][0x17c], !P0 ;  /* 0x00005f00c7007a0c */ /* 0x000fe40004761270 */
[----:B-1----:R-:W-:-:S04]  /*11a00*/  LEA R72, P6, R71, R70, 0x2 ;  /* 0x0000004647487211 */ /* 0x002fc800078c10ff */
[----:B------:R-:W-:Y:S01]  /*11a10*/  LEA.HI.X.SX32 R73, R71, R0, 0x2, P6 ;  /* 0x0000000047497211 */ /* 0x000fe200030f16ff */
[----:B-----5:R1:W-:Y:S01]  /*11a20*/  @P1 STG.E [R2.64], R40 ;  /* 0x0000002802001986 */ /* 0x0203e2000c101906 */
[----:B------:R-:W-:-:S04]  /*11a30*/  LEA R76, P1, R69, R70, 0x2 ;  /* 0x00000046454c7211 */ /* 0x000fc800078210ff */
[----:B------:R-:W-:Y:S01]  /*11a40*/  LEA.HI.X.SX32 R77, R69, R0, 0x2, P1 ;  /* 0x00000000454d7211 */ /* 0x000fe200008f16ff */
[C---:B------:R-:W-:Y:S01]  /*11a50*/  IMAD R69, R68.reuse, 0x2, R71 ;  /* 0x0000000244457824 */ /* 0x040fe200078e0247 */
[----:B------:R5:W-:Y:S04]  /*11a60*/  @P5 STG.E [R74.64], R36 ;  /* 0x000000244a005986 */ /* 0x000be8000c101906 */
[----:B------:R5:W-:Y:S01]  /*11a70*/  @P2 STG.E [R76.64], R44 ;  /* 0x0000002c4c002986 */ /* 0x000be2000c101906 */
[C---:B-1----:R-:W-:Y:S01]  /*11a80*/  LEA R2, P2, R69.reuse, R70, 0x2 ;  /* 0x0000004645027211 */ /* 0x042fe200078410ff */
[----:B------:R-:W-:Y:S01]  /*11a90*/  IMAD R71, R68, 0x2, R69 ;  /* 0x0000000244477824 */ /* 0x000fe200078e0245 */
[----:B------:R-:W-:Y:S02]  /*11aa0*/  ISETP.LT.AND P5, PT, R200, c[0x0][0x17c], !P0 ;  /* 0x00005f00c8007a0c */ /* 0x000fe400047a1270 */
[----:B------:R-:W-:Y:S01]  /*11ab0*/  LEA.HI.X.SX32 R3, R69, R0, 0x2, P2 ;  /* 0x0000000045037211 */ /* 0x000fe200010f16ff */
[----:B------:R-:W-:Y:S01]  /*11ac0*/  IMAD R69, R68, 0x2, R71 ;  /* 0x0000000244457824 */ /* 0x000fe200078e0247 */
[----:B------:R-:W-:-:S02]  /*11ad0*/  ISETP.LT.AND P1, PT, R201, c[0x0][0x17c], !P0 ;  /* 0x00005f00c9007a0c */ /* 0x000fc40004721270 */
[C---:B-----5:R-:W-:Y:S01]  /*11ae0*/  LEA R74, P6, R71.reuse, R70, 0x2 ;  /* 0x00000046474a7211 */ /* 0x060fe200078c10ff */
[----:B------:R1:W-:Y:S03]  /*11af0*/  @P4 STG.E [R72.64], R48 ;  /* 0x0000003048004986 */ /* 0x0003e6000c101906 */
[----:B------:R-:W-:Y:S01]  /*11b00*/  LEA.HI.X.SX32 R75, R71, R0, 0x2, P6 ;  /* 0x00000000474b7211 */ /* 0x000fe200030f16ff */
[----:B------:R5:W-:Y:S01]  /*11b10*/  @P3 STG.E [R2.64], R52 ;  /* 0x0000003402003986 */ /* 0x000be2000c101906 */
[C---:B------:R-:W-:Y:S01]  /*11b20*/  LEA R76, P3, R69.reuse, R70, 0x2 ;  /* 0x00000046454c7211 */ /* 0x040fe200078610ff */
[----:B------:R-:W-:Y:S01]  /*11b30*/  IMAD R71, R68, 0x2, R69 ;  /* 0x0000000244477824 */ /* 0x000fe200078e0245 */
[----:B------:R-:W-:Y:S02]  /*11b40*/  ISETP.LT.AND P4, PT, R202, c[0x0][0x17c], !P0 ;  /* 0x00005f00ca007a0c */ /* 0x000fe40004781270 */
[----:B------:R-:W-:Y:S01]  /*11b50*/  LEA.HI.X.SX32 R77, R69, R0, 0x2, P3 ;  /* 0x00000000454d7211 */ /* 0x000fe200018f16ff */
[----:B------:R-:W-:Y:S01]  /*11b60*/  IMAD R69, R68, 0x2, R71 ;  /* 0x0000000244457824 */ /* 0x000fe200078e0247 */
[----:B------:R-:W-:-:S02]  /*11b70*/  ISETP.LT.AND P2, PT, R203, c[0x0][0x17c], !P0 ;  /* 0x00005f00cb007a0c */ /* 0x000fc40004741270 */
[C---:B-1----:R-:W-:Y:S01]  /*11b80*/  LEA R72, P6, R71.reuse, R70, 0x2 ;  /* 0x0000004647487211 */ /* 0x042fe200078c10ff */
[----:B------:R1:W-:Y:S03]  /*11b90*/  @P5 STG.E [R74.64], R56 ;  /* 0x000000384a005986 */ /* 0x0003e6000c101906 */
[----:B------:R-:W-:Y:S01]  /*11ba0*/  LEA.HI.X.SX32 R73, R71, R0, 0x2, P6 ;  /* 0x0000000047497211 */ /* 0x000fe200030f16ff */
[----:B------:R1:W-:Y:S01]  /*11bb0*/  @P1 STG.E [R76.64], R60 ;  /* 0x0000003c4c001986 */ /* 0x0003e2000c101906 */
[----:B-----5:R-:W-:Y:S01]  /*11bc0*/  LEA R2, P1, R69, R70, 0x2 ;  /* 0x0000004645027211 */ /* 0x020fe200078210ff */
[C---:B------:R-:W-:Y:S01]  /*11bd0*/  IMAD R71, R68.reuse, 0x2, R69 ;  /* 0x0000000244477824 */ /* 0x040fe200078e0245 */
        /* <DEDUP_REMOVED lines=8> */
[----:B------:R-:W-:Y:S01]  /*11c60*/  LEA R76, P2, R69, R70, 0x2 ;  /* 0x00000046454c7211 */ /* 0x000fe200078410ff */
[C---:B------:R-:W-:Y:S01]  /*11c70*/  IMAD R71, R68.reuse, 0x2, R69 ;  /* 0x0000000244477824 */ /* 0x040fe200078e0245 */
[----:B------:R-:W-:Y:S02]  /*11c80*/  ISETP.LT.AND P4, PT, R209, c[0x0][0x17c], !P0 ;  /* 0x00005f00d1007a0c */ /* 0x000fe40004781270 */
[----:B------:R-:W-:Y:S01]  /*11c90*/  LEA.HI.X.SX32 R77, R69, R0, 0x2, P2 ;  /* 0x00000000454d7211 */ /* 0x000fe200010f16ff */
[----:B------:R-:W-:Y:S01]  /*11ca0*/  IMAD R69, R68, 0x2, R71 ;  /* 0x0000000244457824 */ /* 0x000fe200078e0247 */
[----:B------:R-:W-:Y:S01]  /*11cb0*/  ISETP.LT.AND P1, PT, R210, c[0x0][0x17c], !P0 ;  /* 0x00005f00d2007a0c */ /* 0x000fe20004721270 */
[----:B------:R5:W-:Y:S01]  /*11cc0*/  @P5 STG.E [R74.64], R9 ;  /* 0x000000094a005986 */ /* 0x000be2000c101906 */
[----:B-1----:R-:W-:-:S03]  /*11cd0*/  LEA R72, P6, R71, R70, 0x2 ;  /* 0x0000004647487211 */ /* 0x002fc600078c10ff */
[----:B------:R1:W-:Y:S01]  /*11ce0*/  @P3 STG.E [R76.64], R13 ;  /* 0x0000000d4c003986 */ /* 0x0003e2000c101906 */
[----:B-----5:R-:W-:Y:S01]  /*11cf0*/  LEA R2, P3, R69, R70, 0x2 ;  /* 0x0000004645027211 */ /* 0x020fe200078610ff */
[C---:B------:R-:W-:Y:S01]  /*11d00*/  IMAD R5, R68.reuse, 0x2, R69 ;  /* 0x0000000244057824 */ /* 0x040fe200078e0245 */
[-C--:B------:R-:W-:Y:S02]  /*11d10*/  LEA.HI.X.SX32 R73, R71, R0.reuse, 0x2, P6 ;  /* 0x0000000047497211 */ /* 0x080fe400030f16ff */
[----:B------:R-:W-:Y:S02]  /*11d20*/  LEA.HI.X.SX32 R3, R69, R0, 0x2, P3 ;  /* 0x0000000045037211 */ /* 0x000fe400018f16ff */
[----:B------:R-:W-:Y:S01]  /*11d30*/  ISETP.LT.AND P5, PT, R211, c[0x0][0x17c], !P0 ;  /* 0x00005f00d3007a0c */ /* 0x000fe200047a1270 */
[----:B------:R-:W-:Y:S01]  /*11d40*/  IMAD R9, R68, 0x2, R5 ;  /* 0x0000000244097824 */ /* 0x000fe200078e0205 */
[----:B------:R-:W-:Y:S01]  /*11d50*/  ISETP.LT.AND P2, PT, R212, c[0x0][0x17c], !P0 ;  /* 0x00005f00d4007a0c */ /* 0x000fe20004741270 */
[----:B------:R5:W-:Y:S01]  /*11d60*/  @P4 STG.E [R72.64], R17 ;  /* 0x0000001148004986 */ /* 0x000be2000c101906 */
[----:B------:R-:W-:Y:S01]  /*11d70*/  LEA R4, P6, R5, R70, 0x2 ;  /* 0x0000004605047211 */ /* 0x000fe200078c10ff */
[----:B-1----:R-:W-:-:S02]  /*11d80*/  IMAD R13, R68, 0x2, R9 ;  /* 0x00000002440d7824 */ /* 0x002fc400078e0209 */
[----:B------:R1:W-:Y:S01]  /*11d90*/  @P1 STG.E [R2.64], R21 ;  /* 0x0000001502001986 */ /* 0x0003e2000c101906 */
[----:B------:R-:W-:Y:S02]  /*11da0*/  LEA R8, P1, R9, R70, 0x2 ;  /* 0x0000004609087211 */ /* 0x000fe400078210ff */
[-C--:B------:R-:W-:Y:S02]  /*11db0*/  LEA.HI.X.SX32 R5, R5, R0.reuse, 0x2, P6 ;  /* 0x0000000005057211 */ /* 0x080fe400030f16ff */
[----:B------:R-:W-:Y:S02]  /*11dc0*/  LEA.HI.X.SX32 R9, R9, R0, 0x2, P1 ;  /* 0x0000000009097211 */ /* 0x000fe400008f16ff */
[----:B------:R-:W-:Y:S01]  /*11dd0*/  ISETP.LT.AND P4, PT, R214, c[0x0][0x17c], !P0 ;  /* 0x00005f00d6007a0c */ /* 0x000fe20004781270 */
[C---:B-----5:R-:W-:Y:S01]  /*11de0*/  IMAD R17, R68.reuse, 0x2, R13 ;  /* 0x0000000244117824 */ /* 0x060fe200078e020d */
[----:B------:R-:W-:Y:S01]  /*11df0*/  ISETP.LT.AND P3, PT, R215, c[0x0][0x17c], !P0 ;  /* 0x00005f00d7007a0c */ /* 0x000fe20004761270 */
[----:B------:R5:W-:Y:S01]  /*11e00*/  @P5 STG.E [R4.64], R29 ;  /* 0x0000001d04005986 */ /* 0x000be2000c101906 */
[----:B------:R-:W-:Y:S01]  /*11e10*/  LEA R12, P6, R13, R70, 0x2 ;  /* 0x000000460d0c7211 */ /* 0x000fe200078c10ff */
[----:B-1----:R-:W-:-:S02]  /*11e20*/  IMAD R21, R68, 0x2, R17 ;  /* 0x0000000244157824 */ /* 0x002fc400078e0211 */
[----:B------:R1:W-:Y:S01]  /*11e30*/  @P2 STG.E [R8.64], R25 ;  /* 0x0000001908002986 */ /* 0x0003e2000c101906 */
[----:B------:R-:W-:Y:S02]  /*11e40*/  LEA R2, P2, R17, R70, 0x2 ;  /* 0x0000004611027211 */ /* 0x000fe400078410ff */
[-C--:B------:R-:W-:Y:S02]  /*11e50*/  LEA.HI.X.SX32 R13, R13, R0.reuse, 0x2, P6 ;  /* 0x000000000d0d7211 */ /* 0x080fe400030f16ff */
[----:B------:R-:W-:Y:S01]  /*11e60*/  LEA.HI.X.SX32 R3, R17, R0, 0x2, P2 ;  /* 0x0000000011037211 */ /* 0x000fe200010f16ff */
[----:B------:R-:W-:Y:S01]  /*11e70*/  IMAD R17, R68, 0x2, R21 ;  /* 0x0000000244117824 */ /* 0x000fe200078e0215 */
[----:B------:R-:W-:Y:S02]  /*11e80*/  ISETP.LT.AND P5, PT, R220, c[0x0][0x17c], !P0 ;  /* 0x00005f00dc007a0c */ /* 0x000fe400047a1270 */
[----:B------:R-:W-:Y:S02]  /*11e90*/  ISETP.LT.AND P1, PT, R221, c[0x0][0x17c], !P0 ;  /* 0x00005f00dd007a0c */ /* 0x000fe40004721270 */
[C---:B-----5:R-:W-:Y:S01]  /*11ea0*/  LEA R4, P6, R21.reuse, R70, 0x2 ;  /* 0x0000004615047211 */ /* 0x060fe200078c10ff */
[----:B------:R5:W-:Y:S03]  /*11eb0*/  @P4 STG.E [R12.64], R33 ;  /* 0x000000210c004986 */ /* 0x000be6000c101906 */
[----:B------:R-:W-:Y:S01]  /*11ec0*/  LEA.HI.X.SX32 R5, R21, R0, 0x2, P6 ;  /* 0x0000000015057211 */ /* 0x000fe200030f16ff */
[----:B------:R5:W-:Y:S01]  /*11ed0*/  @P3 STG.E [R2.64], R41 ;  /* 0x0000002902003986 */ /* 0x000be2000c101906 */
[----:B-1----:R-:W-:Y:S01]  /*11ee0*/  LEA R8, P3, R17, R70, 0x2 ;  /* 0x0000004611087211 */ /* 0x002fe200078610ff */
[----:B------:R-:W-:Y:S01]  /*11ef0*/  IMAD R21, R68, 0x2, R17 ;  /* 0x0000000244157824 */ /* 0x000fe200078e0211 */
[----:B------:R-:W-:-:S02]  /*11f00*/  ISETP.LT.AND P4, PT, R222, c[0x0][0x17c], !P0 ;  /* 0x00005f00de007a0c */ /* 0x000fc40004781270 */
[----:B------:R-:W-:Y:S01]  /*11f10*/  LEA.HI.X.SX32 R9, R17, R0, 0x2, P3 ;  /* 0x0000000011097211 */ /* 0x000fe200018f16ff */
[C---:B------:R-:W-:Y:S01]  /*11f20*/  IMAD R17, R68.reuse, 0x2, R21 ;  /* 0x0000000244117824 */ /* 0x040fe200078e0215 */
[----:B------:R-:W-:Y:S02]  /*11f30*/  ISETP.LT.AND P2, PT, R223, c[0x0][0x17c], !P0 ;  /* 0x00005f00df007a0c */ /* 0x000fe40004741270 */
[C---:B-----5:R-:W-:Y:S01]  /*11f40*/  LEA R12, P6, R21.reuse, R70, 0x2 ;  /* 0x00000046150c7211 */ /* 0x060fe200078c10ff */
[----:B------:R1:W-:Y:S03]  /*11f50*/  @P5 STG.E [R4.64], R37 ;  /* 0x0000002504005986 */ /* 0x0003e6000c101906 */
[----:B------:R-:W-:Y:S01]  /*11f60*/  LEA.HI.X.SX32 R13, R21, R0, 0x2, P6 ;  /* 0x00000000150d7211 */ /* 0x000fe200030f16ff */
[----:B------:R5:W-:Y:S01]  /*11f70*/  @P1 STG.E [R8.64], R45 ;  /* 0x0000002d08001986 */ /* 0x000be2000c101906 */
[----:B------:R-:W-:Y:S01]  /*11f80*/  LEA R2, P1, R17, R70, 0x2 ;  /* 0x0000004611027211 */ /* 0x000fe200078210ff */
[----:B------:R-:W-:Y:S01]  /*11f90*/  IMAD R21, R68, 0x2, R17 ;  /* 0x0000000244157824 */ /* 0x000fe200078e0211 */
[----:B------:R-:W-:-:S02]  /*11fa0*/  ISETP.LT.AND P5, PT, R224, c[0x0][0x17c], !P0 ;  /* 0x00005f00e0007a0c */ /* 0x000fc400047a1270 */
[----:B------:R-:W-:Y:S01]  /*11fb0*/  LEA.HI.X.SX32 R3, R17, R0, 0x2, P1 ;  /* 0x0000000011037211 */ /* 0x000fe200008f16ff */
[C---:B------:R-:W-:Y:S01]  /*11fc0*/  IMAD R17, R68.reuse, 0x2, R21 ;  /* 0x0000000244117824 */ /* 0x040fe200078e0215 */
[----:B------:R-:W-:Y:S02]  /*11fd0*/  ISETP.LT.AND P3, PT, R225, c[0x0][0x17c], !P0 ;  /* 0x00005f00e1007a0c */ /* 0x000fe40004761270 */
[C---:B-1----:R-:W-:Y:S01]  /*11fe0*/  LEA R4, P6, R21.reuse, R70, 0x2 ;  /* 0x0000004615047211 */ /* 0x042fe200078c10ff */
[----:B------:R1:W-:Y:S03]  /*11ff0*/  @P4 STG.E [R12.64], R49 ;  /* 0x000000310c004986 */ /* 0x0003e6000c101906 */
[----:B------:R-:W-:Y:S01]  /*12000*/  LEA.HI.X.SX32 R5, R21, R0, 0x2, P6 ;  /* 0x0000000015057211 */ /* 0x000fe200030f16ff */
[----:B------:R1:W-:Y:S01]  /*12010*/  @P2 STG.E [R2.64], R53 ;  /* 0x0000003502002986 */ /* 0x0003e2000c101906 */
[----:B-----5:R-:W-:Y:S01]  /*12020*/  LEA R8, P2, R17, R70, 0x2 ;  /* 0x0000004611087211 */ /* 0x020fe200078410ff */
        /* <DEDUP_REMOVED lines=89> */
[----:B--2---:R-:W-:Y:S01]  /*125c0*/  LEA R2, P2, R17, R70, 0x2 ;  /* 0x0000004611027211 */ /* 0x004fe200078410ff */
        /* <DEDUP_REMOVED lines=13> */
[----:B------:R-:W-:Y:S01]  /*126a0*/  IMAD R17, R68, 0x2, R21 ;  /* 0x0000000244117824 */ /* 0x000fe200078e0215 */
[----:B------:R-:W-:Y:S01]  /*126b0*/  ISETP.LT.AND P2, PT, R247, c[0x0][0x17c], !P0 ;  /* 0x00005f00f7007a0c */ /* 0x000fe20004741270 */
[----:B------:R5:W-:Y:S01]  /*126c0*/  @P5 STG.E [R4.64], R11 ;  /* 0x0000000b04005986 */ /* 0x000be2000c101906 */
[----:B-1----:R-:W-:-:S03]  /*126d0*/  LEA R12, P6, R21, R70, 0x2 ;  /* 0x00000046150c7211 */ /* 0x002fc600078c10ff */
[----:B------:R1:W-:Y:S01]  /*126e0*/  @P1 STG.E [R8.64], R15 ;  /* 0x0000000f08001986 */ /* 0x0003e2000c101906 */
[----:B--2---:R-:W-:Y:S01]  /*126f0*/  LEA R2, P1, R17, R70, 0x2 ;  /* 0x0000004611027211 */ /* 0x004fe200078210ff */
[C---:B------:R-:W-:Y:S01]  /*12700*/  IMAD R7, R68.reuse, 0x2, R17 ;  /* 0x0000000244077824 */ /* 0x040fe200078e0211 */
[-C--:B------:R-:W-:Y:S02]  /*12710*/  LEA.HI.X.SX32 R13, R21, R0.reuse, 0x2, P6 ;  /* 0x00000000150d7211 */ /* 0x080fe400030f16ff */
[----:B------:R-:W-:Y:S01]  /*12720*/  LEA.HI.X.SX32 R3, R17, R0, 0x2, P1 ;  /* 0x0000000011037211 */ /* 0x000fe200008f16ff */
[----:B-----5:R-:W-:Y:S01]  /*12730*/  IMAD R11, R68, 0x2, R7 ;  /* 0x00000002440b7824 */ /* 0x020fe200078e0207 */
[----:B------:R-:W-:Y:S01]  /*12740*/  ISETP.LT.AND P5, PT, R248, c[0x0][0x17c], !P0 ;  /* 0x00005f00f8007a0c */ /* 0x000fe200047a1270 */
[----:B------:R2:W-:Y:S01]  /*12750*/  @P4 STG.E [R12.64], R19 ;  /* 0x000000130c004986 */ /* 0x0005e2000c101906 */
[----:B------:R-:W-:Y:S02]  /*12760*/  ISETP.LT.AND P3, PT, R249, c[0x0][0x17c], !P0 ;  /* 0x00005f00f9007a0c */ /* 0x000fe40004761270 */
[-C--:B------:R-:W-:Y:S01]  /*12770*/  LEA R4, P6, R7, R70.reuse, 0x2 ;  /* 0x0000004607047211 */ /* 0x080fe200078c10ff */
[----:B------:R5:W-:Y:S01]  /*12780*/  @P2 STG.E [R2.64], R23 ;  /* 0x0000001702002986 */ /* 0x000be2000c101906 */
[----:B------:R-:W-:Y:S01]  /*12790*/  LEA R6, P2, R11, R70, 0x2 ;  /* 0x000000460b067211 */ /* 0x000fe200078410ff */
[----:B-1----:R-:W-:Y:S01]  /*127a0*/  IMAD R9, R68, 0x2, R11 ;  /* 0x0000000244097824 */ /* 0x002fe200078e020b */
[----:B------:R-:W-:-:S02]  /*127b0*/  LEA.HI.X.SX32 R5, R7, R0, 0x2, P6 ;  /* 0x0000000007057211 */ /* 0x000fc400030f16ff */
[----:B------:R-:W-:Y:S01]  /*127c0*/  LEA.HI.X.SX32 R7, R11, R0, 0x2, P2 ;  /* 0x000000000b077211 */ /* 0x000fe200010f16ff */
[C---:B------:R-:W-:Y:S02]  /*127d0*/  IMAD R11, R68.reuse, 0x2, R9 ;  /* 0x00000002440b7824 */ /* 0x040fe400078e0209 */
[----:B------:R1:W-:Y:S02]  /*127e0*/  @P5 STG.E [R4.64], R31 ;  /* 0x0000001f04005986 */ /* 0x0003e4000c101906 */
[C---:B--2---:R-:W-:Y:S02]  /*127f0*/  IMAD R13, R68.reuse, 0x2, R11 ;  /* 0x00000002440d7824 */ /* 0x044fe400078e020b */
[----:B------:R2:W-:Y:S01]  /*12800*/  @P3 STG.E [R6.64], R27 ;  /* 0x0000001b06003986 */ /* 0x0005e2000c101906 */
[----:B-----5:R-:W-:Y:S01]  /*12810*/  LEA R2, P3, R11, R70, 0x2 ;  /* 0x000000460b027211 */ /* 0x020fe200078610ff */
[----:B------:R-:W-:Y:S01]  /*12820*/  IMAD R15, R68, 0x2, R13 ;  /* 0x00000002440f7824 */ /* 0x000fe200078e020d */
[----:B------:R-:W-:-:S02]  /*12830*/  ISETP.LT.AND P4, PT, R250, c[0x0][0x17c], !P0 ;  /* 0x00005f00fa007a0c */ /* 0x000fc40004781270 */
[----:B------:R-:W-:Y:S02]  /*12840*/  ISETP.LT.AND P1, PT, R251, c[0x0][0x17c], !P0 ;  /* 0x00005f00fb007a0c */ /* 0x000fe40004721270 */
[----:B------:R-:W-:Y:S02]  /*12850*/  LEA R8, P6, R9, R70, 0x2 ;  /* 0x0000004609087211 */ /* 0x000fe400078c10ff */
[-C--:B------:R-:W-:Y:S01]  /*12860*/  LEA.HI.X.SX32 R3, R11, R0.reuse, 0x2, P3 ;  /* 0x000000000b037211 */ /* 0x080fe200018f16ff */
[----:B------:R-:W-:Y:S01]  /*12870*/  IMAD R11, R68, 0x2, R15 ;  /* 0x00000002440b7824 */ /* 0x000fe200078e020f */
[----:B------:R-:W-:Y:S02]  /*12880*/  ISETP.LT.AND P2, PT, R252, c[0x0][0x17c], !P0 ;  /* 0x00005f00fc007a0c */ /* 0x000fe40004741270 */
[----:B------:R-:W-:Y:S01]  /*12890*/  LEA.HI.X.SX32 R9, R9, R0, 0x2, P6 ;  /* 0x0000000009097211 */ /* 0x000fe200030f16ff */
[----:B------:R-:W-:Y:S01]  /*128a0*/  IMAD R17, R68, 0x2, R11 ;  /* 0x0000000244117824 */ /* 0x000fe200078e020b */
[----:B-1----:R-:W-:-:S04]  /*128b0*/  LEA R4, P6, R13, R70, 0x2 ;  /* 0x000000460d047211 */ /* 0x002fc800078c10ff */
[----:B------:R-:W-:Y:S01]  /*128c0*/  LEA.HI.X.SX32 R5, R13, R0, 0x2, P6 ;  /* 0x000000000d057211 */ /* 0x000fe200030f16ff */
[C---:B------:R-:W-:Y:S01]  /*128d0*/  IMAD R13, R68.reuse, 0x2, R17 ;  /* 0x00000002440d7824 */ /* 0x040fe200078e0211 */
[----:B------:R1:W-:Y:S04]  /*128e0*/  @P4 STG.E [R8.64], R35 ;  /* 0x0000002308004986 */ /* 0x0003e8000c101906 */
[----:B------:R5:W-:Y:S01]  /*128f0*/  @P1 STG.E [R2.64], R43 ;  /* 0x0000002b02001986 */ /* 0x000be2000c101906 */
[C---:B--2---:R-:W-:Y:S01]  /*12900*/  LEA R6, P1, R15.reuse, R70, 0x2 ;  /* 0x000000460f067211 */ /* 0x044fe200078210ff */
[C---:B------:R-:W-:Y:S02]  /*12910*/  IMAD R19, R68.reuse, 0x2, R13 ;  /* 0x0000000244137824 */ /* 0x040fe400078e020d */
[----:B------:R2:W-:Y:S01]  /*12920*/  @P2 STG.E [R4.64], R39 ;  /* 0x0000002704002986 */ /* 0x0005e2000c101906 */
[----:B------:R-:W-:Y:S01]  /*12930*/  LEA.HI.X.SX32 R7, R15, R0, 0x2, P1 ;  /* 0x000000000f077211 */ /* 0x000fe200008f16ff */
[----:B------:R-:W-:Y:S01]  /*12940*/  IMAD R15, R68, 0x2, R19 ;  /* 0x00000002440f7824 */ /* 0x000fe200078e0213 */
[----:B------:R-:W-:-:S02]  /*12950*/  LEA R10, P6, R17, R70, 0x2 ;  /* 0x00000046110a7211 */ /* 0x000fc400078c10ff */
[-C--:B-1----:R-:W-:Y:S02]  /*12960*/  LEA R8, P2, R11, R70.reuse, 0x2 ;  /* 0x000000460b087211 */ /* 0x082fe400078410ff */
[----:B------:R-:W-:Y:S02]  /*12970*/  LEA R12, P1, R13, R70, 0x2 ;  /* 0x000000460d0c7211 */ /* 0x000fe400078210ff */
[----:B------:R-:W-:Y:S02]  /*12980*/  ISETP.LT.AND P5, PT, R146, c[0x0][0x17c], !P0 ;  /* 0x00005f0092007a0c */ /* 0x000fe400047a1270 */
[----:B---3--:R-:W-:Y:S02]  /*12990*/  ISETP.LT.AND P4, PT, R147, c[0x0][0x17c], !P0 ;  /* 0x00005f0093007a0c */ /* 0x008fe40004781270 */
[----:B------:R-:W-:Y:S02]  /*129a0*/  LEA.HI.X.SX32 R9, R11, R0, 0x2, P2 ;  /* 0x000000000b097211 */ /* 0x000fe400010f16ff */
[----:B----4-:R-:W-:-:S02]  /*129b0*/  ISETP.LT.AND P3, PT, R207, c[0x0][0x17c], !P0 ;  /* 0x00005f00cf007a0c */ /* 0x010fc40004761270 */
[----:B------:R-:W-:Y:S02]  /*129c0*/  LEA.HI.X.SX32 R11, R17, R0, 0x2, P6 ;  /* 0x00000000110b7211 */ /* 0x000fe400030f16ff */
[----:B-----5:R-:W-:Y:S02]  /*129d0*/  LEA R2, P6, R15, R70, 0x2 ;  /* 0x000000460f027211 */ /* 0x020fe400078c10ff */
[----:B------:R-:W-:Y:S02]  /*129e0*/  ISETP.LT.AND P2, PT, R218, c[0x0][0x17c], !P0 ;  /* 0x00005f00da007a0c */ /* 0x000fe40004741270 */
[----:B------:R-:W-:Y:S02]  /*129f0*/  LEA.HI.X.SX32 R13, R13, R0, 0x2, P1 ;  /* 0x000000000d0d7211 */ /* 0x000fe400008f16ff */
[----:B------:R-:W-:Y:S02]  /*12a00*/  ISETP.LT.AND P1, PT, R219, c[0x0][0x17c], !P0 ;  /* 0x00005f00db007a0c */ /* 0x000fe40004721270 */
[----:B------:R-:W-:-:S02]  /*12a10*/  ISETP.LT.AND P0, PT, R204, c[0x0][0x17c], !P0 ;  /* 0x00005f00cc007a0c */ /* 0x000fc40004701270 */
[----:B------:R-:W-:Y:S02]  /*12a20*/  LEA.HI.X.SX32 R3, R15, R0, 0x2, P6 ;  /* 0x000000000f037211 */ /* 0x000fe400030f16ff */
[C---:B------:R-:W-:Y:S01]  /*12a30*/  LEA R70, P6, R19.reuse, R70, 0x2 ;  /* 0x0000004613467211 */ /* 0x040fe200078c10ff */
[----:B------:R2:W-:Y:S03]  /*12a40*/  @P5 STG.E [R6.64], R47 ;  /* 0x0000002f06005986 */ /* 0x0005e6000c101906 */
[----:B------:R-:W-:Y:S01]  /*12a50*/  LEA.HI.X.SX32 R71, R19, R0, 0x2, P6 ;  /* 0x0000000013477211 */ /* 0x000fe200030f16ff */
[----:B------:R2:W-:Y:S04]  /*12a60*/  @P4 STG.E [R8.64], R51 ;  /* 0x0000003308004986 */ /* 0x0005e8000c101906 */
[----:B------:R2:W-:Y:S04]  /*12a70*/  @P3 STG.E [R10.64], R55 ;  /* 0x000000370a003986 */ /* 0x0005e8000c101906 */
[----:B------:R2:W-:Y:S04]  /*12a80*/  @P2 STG.E [R12.64], R59 ;  /* 0x0000003b0c002986 */ /* 0x0005e8000c101906 */
[----:B------:R2:W-:Y:S01]  /*12a90*/  @P1 STG.E [R70.64], R63 ;  /* 0x0000003f46001986 */ /* 0x0005e2000c101906 */
[----:B------:R-:W-:Y:S05]  /*12aa0*/  @!P0 EXIT ;  /* 0x000000000000894d */ /* 0x000fea0003800000 */
[----:B------:R-:W-:Y:S01]  /*12ab0*/  STG.E [R2.64], R67 ;  /* 0x0000004302007986 */ /* 0x000fe2000c101906 */
[----:B------:R-:W-:Y:S05]  /*12ac0*/  EXIT ;  /* 0x000000000000794d */ /* 0x000fea0003800000 */
.L_x_2:
[----:B------:R-:W-:-:S00]  /*12ad0*/  BRA `(.L_x_2) ;  /* 0xfffffff000007947 */ /* 0x000fc0000383ffff */
[----:B------:R-:W-:-:S00]  /*12ae0*/  NOP ;  /* 0x0000000000007918 */ /* 0x000fc00000000000 */
        /* <DEDUP_REMOVED lines=9> */
.L_x_3:


//--------------------- .nv.shared.matmul_kernel  --------------------------
	.section	.nv.shared.matmul_kernel,"aw",@nobits
	.sectionflags	@""
	.align	16
